//
// Generated by NVIDIA NVVM Compiler
//
// Compiler Build ID: CL-36424714
// Cuda compilation tools, release 13.0, V13.0.88
// Based on NVVM 20.0.0
//

.version 9.0
.target sm_100
.address_size 64

	// .globl	_Z12reduceKernelPKimPi
// _ZZN3cub18CUB_300001_SM_10006detail6reduce28DeviceReduceSingleTileKernelINS2_10policy_hubIijN4cuda3std3__44plusIiEEE10Policy1000EN6thrust24THRUST_300001_SM_1000_NS6detail15normal_iteratorINSD_10device_ptrIiEEEEPijS9_iiNS7_10__identityEEEvT0_T1_T2_T3_T4_T6_E12temp_storage has been demoted
// _ZZN3cub18CUB_300001_SM_10006detail6reduce18DeviceReduceKernelINS2_10policy_hubIijN4cuda3std3__44plusIiEEE10Policy1000EN6thrust24THRUST_300001_SM_1000_NS6detail15normal_iteratorINSD_10device_ptrIiEEEEjS9_iNS7_10__identityEEEvT0_PT3_T1_NS0_13GridEvenShareISN_EET2_T4_E12temp_storage has been demoted
// _ZZN3cub18CUB_300001_SM_10006detail6reduce28DeviceReduceSingleTileKernelINS2_10policy_hubIijN4cuda3std3__44plusIiEEE10Policy1000EPiSC_iS9_iiNS7_10__identityEEEvT0_T1_T2_T3_T4_T6_E12temp_storage has been demoted
// _ZZN3cub18CUB_300001_SM_10006detail6reduce28DeviceReduceSingleTileKernelINS2_10policy_hubIiyN4cuda3std3__44plusIiEEE10Policy1000EN6thrust24THRUST_300001_SM_1000_NS6detail15normal_iteratorINSD_10device_ptrIiEEEEPiyS9_iiNS7_10__identityEEEvT0_T1_T2_T3_T4_T6_E12temp_storage has been demoted
// _ZZN3cub18CUB_300001_SM_10006detail6reduce18DeviceReduceKernelINS2_10policy_hubIiyN4cuda3std3__44plusIiEEE10Policy1000EN6thrust24THRUST_300001_SM_1000_NS6detail15normal_iteratorINSD_10device_ptrIiEEEEyS9_iNS7_10__identityEEEvT0_PT3_T1_NS0_13GridEvenShareISN_EET2_T4_E12temp_storage has been demoted
// _ZZN3cub18CUB_300001_SM_10006detail6reduce28DeviceReduceSingleTileKernelINS2_10policy_hubIiyN4cuda3std3__44plusIiEEE10Policy1000EPiSC_iS9_iiNS7_10__identityEEEvT0_T1_T2_T3_T4_T6_E12temp_storage has been demoted
.global .align 1 .b8 _ZN34_INTERNAL_624cb6f8_4_k_cu_be0195c24cuda3std3__45__cpo5beginE[1];
.global .align 1 .b8 _ZN34_INTERNAL_624cb6f8_4_k_cu_be0195c24cuda3std3__45__cpo3endE[1];
.global .align 1 .b8 _ZN34_INTERNAL_624cb6f8_4_k_cu_be0195c24cuda3std3__45__cpo6cbeginE[1];
.global .align 1 .b8 _ZN34_INTERNAL_624cb6f8_4_k_cu_be0195c24cuda3std3__45__cpo4cendE[1];
.global .align 1 .b8 _ZN34_INTERNAL_624cb6f8_4_k_cu_be0195c24cuda3std3__45__cpo6rbeginE[1];
.global .align 1 .b8 _ZN34_INTERNAL_624cb6f8_4_k_cu_be0195c24cuda3std3__45__cpo4rendE[1];
.global .align 1 .b8 _ZN34_INTERNAL_624cb6f8_4_k_cu_be0195c24cuda3std3__45__cpo7crbeginE[1];
.global .align 1 .b8 _ZN34_INTERNAL_624cb6f8_4_k_cu_be0195c24cuda3std3__45__cpo5crendE[1];
.global .align 1 .b8 _ZN34_INTERNAL_624cb6f8_4_k_cu_be0195c24cuda3std3__436_GLOBAL__N__624cb6f8_4_k_cu_be0195c26ignoreE[1];
.global .align 1 .b8 _ZN34_INTERNAL_624cb6f8_4_k_cu_be0195c24cuda3std3__419piecewise_constructE[1];
.global .align 1 .b8 _ZN34_INTERNAL_624cb6f8_4_k_cu_be0195c24cuda3std3__48in_placeE[1];
.global .align 1 .b8 _ZN34_INTERNAL_624cb6f8_4_k_cu_be0195c24cuda3std3__420unreachable_sentinelE[1];
.global .align 1 .b8 _ZN34_INTERNAL_624cb6f8_4_k_cu_be0195c24cuda3std3__47nulloptE[1];
.global .align 1 .b8 _ZN34_INTERNAL_624cb6f8_4_k_cu_be0195c24cuda3std3__48unexpectE[1];
.global .align 1 .b8 _ZN34_INTERNAL_624cb6f8_4_k_cu_be0195c24cuda3std6ranges3__45__cpo4swapE[1];
.global .align 1 .b8 _ZN34_INTERNAL_624cb6f8_4_k_cu_be0195c24cuda3std6ranges3__45__cpo9iter_moveE[1];
.global .align 1 .b8 _ZN34_INTERNAL_624cb6f8_4_k_cu_be0195c24cuda3std6ranges3__45__cpo5beginE[1];
.global .align 1 .b8 _ZN34_INTERNAL_624cb6f8_4_k_cu_be0195c24cuda3std6ranges3__45__cpo3endE[1];
.global .align 1 .b8 _ZN34_INTERNAL_624cb6f8_4_k_cu_be0195c24cuda3std6ranges3__45__cpo6cbeginE[1];
.global .align 1 .b8 _ZN34_INTERNAL_624cb6f8_4_k_cu_be0195c24cuda3std6ranges3__45__cpo4cendE[1];
.global .align 1 .b8 _ZN34_INTERNAL_624cb6f8_4_k_cu_be0195c24cuda3std6ranges3__45__cpo7advanceE[1];
.global .align 1 .b8 _ZN34_INTERNAL_624cb6f8_4_k_cu_be0195c24cuda3std6ranges3__45__cpo9iter_swapE[1];
.global .align 1 .b8 _ZN34_INTERNAL_624cb6f8_4_k_cu_be0195c24cuda3std6ranges3__45__cpo4nextE[1];
.global .align 1 .b8 _ZN34_INTERNAL_624cb6f8_4_k_cu_be0195c24cuda3std6ranges3__45__cpo4prevE[1];
.global .align 1 .b8 _ZN34_INTERNAL_624cb6f8_4_k_cu_be0195c24cuda3std6ranges3__45__cpo4dataE[1];
.global .align 1 .b8 _ZN34_INTERNAL_624cb6f8_4_k_cu_be0195c24cuda3std6ranges3__45__cpo5cdataE[1];
.global .align 1 .b8 _ZN34_INTERNAL_624cb6f8_4_k_cu_be0195c24cuda3std6ranges3__45__cpo4sizeE[1];
.global .align 1 .b8 _ZN34_INTERNAL_624cb6f8_4_k_cu_be0195c24cuda3std6ranges3__45__cpo5ssizeE[1];
.global .align 1 .b8 _ZN34_INTERNAL_624cb6f8_4_k_cu_be0195c24cuda3std6ranges3__45__cpo8distanceE[1];
.global .align 1 .b8 _ZN34_INTERNAL_624cb6f8_4_k_cu_be0195c26thrust24THRUST_300001_SM_1000_NS8cuda_cub3parE[1];
.global .align 1 .b8 _ZN34_INTERNAL_624cb6f8_4_k_cu_be0195c26thrust24THRUST_300001_SM_1000_NS8cuda_cub10par_nosyncE[1];
.global .align 1 .b8 _ZN34_INTERNAL_624cb6f8_4_k_cu_be0195c26thrust24THRUST_300001_SM_1000_NS6system6detail10sequential3seqE[1];
.global .align 1 .b8 _ZN34_INTERNAL_624cb6f8_4_k_cu_be0195c26thrust24THRUST_300001_SM_1000_NS12placeholders2_1E[1];
.global .align 1 .b8 _ZN34_INTERNAL_624cb6f8_4_k_cu_be0195c26thrust24THRUST_300001_SM_1000_NS12placeholders2_2E[1];
.global .align 1 .b8 _ZN34_INTERNAL_624cb6f8_4_k_cu_be0195c26thrust24THRUST_300001_SM_1000_NS12placeholders2_3E[1];
.global .align 1 .b8 _ZN34_INTERNAL_624cb6f8_4_k_cu_be0195c26thrust24THRUST_300001_SM_1000_NS12placeholders2_4E[1];
.global .align 1 .b8 _ZN34_INTERNAL_624cb6f8_4_k_cu_be0195c26thrust24THRUST_300001_SM_1000_NS12placeholders2_5E[1];
.global .align 1 .b8 _ZN34_INTERNAL_624cb6f8_4_k_cu_be0195c26thrust24THRUST_300001_SM_1000_NS12placeholders2_6E[1];
.global .align 1 .b8 _ZN34_INTERNAL_624cb6f8_4_k_cu_be0195c26thrust24THRUST_300001_SM_1000_NS12placeholders2_7E[1];
.global .align 1 .b8 _ZN34_INTERNAL_624cb6f8_4_k_cu_be0195c26thrust24THRUST_300001_SM_1000_NS12placeholders2_8E[1];
.global .align 1 .b8 _ZN34_INTERNAL_624cb6f8_4_k_cu_be0195c26thrust24THRUST_300001_SM_1000_NS12placeholders2_9E[1];
.global .align 1 .b8 _ZN34_INTERNAL_624cb6f8_4_k_cu_be0195c26thrust24THRUST_300001_SM_1000_NS12placeholders3_10E[1];
.global .align 1 .b8 _ZN34_INTERNAL_624cb6f8_4_k_cu_be0195c26thrust24THRUST_300001_SM_1000_NS3seqE[1];
.extern .shared .align 16 .b8 cache[];

.visible .entry _Z12reduceKernelPKimPi(
	.param .u64 .ptr .align 1 _Z12reduceKernelPKimPi_param_0,
	.param .u64 _Z12reduceKernelPKimPi_param_1,
	.param .u64 .ptr .align 1 _Z12reduceKernelPKimPi_param_2
)
{
	.reg .pred 	%p<17>;
	.reg .b32 	%r<50>;
	.reg .b64 	%rd<14>;

	ld.param.u64 	%rd6, [_Z12reduceKernelPKimPi_param_0];
	ld.param.u64 	%rd4, [_Z12reduceKernelPKimPi_param_1];
	ld.param.u64 	%rd5, [_Z12reduceKernelPKimPi_param_2];
	cvta.to.global.u64 	%rd1, %rd6;
	mov.u32 	%r1, %ntid.x;
	mov.u32 	%r2, %ctaid.x;
	mov.u32 	%r3, %tid.x;
	mad.lo.s32 	%r14, %r1, %r2, %r3;
	and.b32  	%r4, %r3, 31;
	cvt.u64.u32 	%rd2, %r14;
	setp.le.u64 	%p1, %rd4, %rd2;
	mov.b32 	%r48, 0;
	@%p1 bra 	$L__BB0_2;
	shl.b64 	%rd7, %rd2, 2;
	add.s64 	%rd8, %rd1, %rd7;
	ld.global.nc.u32 	%r48, [%rd8];
$L__BB0_2:
	cvt.u32.u64 	%r15, %rd2;
	mov.u32 	%r16, %nctaid.x;
	mad.lo.s32 	%r17, %r1, %r16, %r15;
	cvt.u64.u32 	%rd3, %r17;
	setp.le.u64 	%p2, %rd4, %rd3;
	@%p2 bra 	$L__BB0_4;
	shl.b64 	%rd9, %rd3, 2;
	add.s64 	%rd10, %rd1, %rd9;
	ld.global.nc.u32 	%r18, [%rd10];
	add.s32 	%r48, %r18, %r48;
$L__BB0_4:
	shfl.sync.down.b32	%r19|%p3, %r48, 16, 31, -1;
	add.s32 	%r20, %r19, %r48;
	shfl.sync.down.b32	%r21|%p4, %r20, 8, 31, -1;
	add.s32 	%r22, %r21, %r20;
	shfl.sync.down.b32	%r23|%p5, %r22, 4, 31, -1;
	add.s32 	%r24, %r23, %r22;
	shfl.sync.down.b32	%r25|%p6, %r24, 2, 31, -1;
	add.s32 	%r26, %r25, %r24;
	shfl.sync.down.b32	%r27|%p7, %r26, 1, 31, -1;
	add.s32 	%r9, %r27, %r26;
	setp.ne.s32 	%p8, %r4, 0;
	@%p8 bra 	$L__BB0_6;
	shr.u32 	%r28, %r3, 3;
	and.b32  	%r29, %r28, 124;
	mov.u32 	%r30, cache;
	add.s32 	%r31, %r30, %r29;
	st.shared.u32 	[%r31], %r9;
$L__BB0_6:
	setp.gt.u32 	%p9, %r3, 31;
	@%p9 bra 	$L__BB0_11;
	bar.sync 	0;
	add.s32 	%r33, %r1, -1;
	shr.u32 	%r34, %r33, 5;
	setp.gt.u32 	%p10, %r4, %r34;
	mov.b32 	%r49, 0;
	@%p10 bra 	$L__BB0_9;
	shl.b32 	%r35, %r4, 2;
	mov.u32 	%r36, cache;
	add.s32 	%r37, %r36, %r35;
	ld.shared.u32 	%r49, [%r37];
$L__BB0_9:
	setp.ne.s32 	%p11, %r4, 0;
	shfl.sync.down.b32	%r38|%p12, %r49, 16, 31, -1;
	add.s32 	%r39, %r38, %r49;
	shfl.sync.down.b32	%r40|%p13, %r39, 8, 31, -1;
	add.s32 	%r41, %r40, %r39;
	shfl.sync.down.b32	%r42|%p14, %r41, 4, 31, -1;
	add.s32 	%r43, %r42, %r41;
	shfl.sync.down.b32	%r44|%p15, %r43, 2, 31, -1;
	add.s32 	%r45, %r44, %r43;
	shfl.sync.down.b32	%r46|%p16, %r45, 1, 31, -1;
	add.s32 	%r12, %r46, %r45;
	@%p11 bra 	$L__BB0_11;
	cvta.to.global.u64 	%rd11, %rd5;
	mul.wide.u32 	%rd12, %r2, 4;
	add.s64 	%rd13, %rd11, %rd12;
	st.global.u32 	[%rd13], %r12;
$L__BB0_11:
	ret;

}
	// .globl	_ZN3cub18CUB_300001_SM_10006detail11EmptyKernelIvEEvv
.visible .entry _ZN3cub18CUB_300001_SM_10006detail11EmptyKernelIvEEvv()
{


	ret;

}
	// .globl	_ZN3cub18CUB_300001_SM_10006detail8for_each13static_kernelINS2_12policy_hub_t12policy_500_tEmN6thrust24THRUST_300001_SM_1000_NS8cuda_cub20__uninitialized_fill7functorINS7_10device_ptrIiEEiEEEEvT0_T1_
.visible .entry _ZN3cub18CUB_300001_SM_10006detail8for_each13static_kernelINS2_12policy_hub_t12policy_500_tEmN6thrust24THRUST_300001_SM_1000_NS8cuda_cub20__uninitialized_fill7functorINS7_10device_ptrIiEEiEEEEvT0_T1_(
	.param .u64 _ZN3cub18CUB_300001_SM_10006detail8for_each13static_kernelINS2_12policy_hub_t12policy_500_tEmN6thrust24THRUST_300001_SM_1000_NS8cuda_cub20__uninitialized_fill7functorINS7_10device_ptrIiEEiEEEEvT0_T1__param_0,
	.param .align 8 .b8 _ZN3cub18CUB_300001_SM_10006detail8for_each13static_kernelINS2_12policy_hub_t12policy_500_tEmN6thrust24THRUST_300001_SM_1000_NS8cuda_cub20__uninitialized_fill7functorINS7_10device_ptrIiEEiEEEEvT0_T1__param_1[16]
)
.maxntid 256
{
	.reg .pred 	%p<4>;
	.reg .b16 	%rs<5>;
	.reg .b32 	%r<12>;
	.reg .b64 	%rd<16>;

	ld.param.u32 	%r3, [_ZN3cub18CUB_300001_SM_10006detail8for_each13static_kernelINS2_12policy_hub_t12policy_500_tEmN6thrust24THRUST_300001_SM_1000_NS8cuda_cub20__uninitialized_fill7functorINS7_10device_ptrIiEEiEEEEvT0_T1__param_1+8];
	ld.param.u64 	%rd4, [_ZN3cub18CUB_300001_SM_10006detail8for_each13static_kernelINS2_12policy_hub_t12policy_500_tEmN6thrust24THRUST_300001_SM_1000_NS8cuda_cub20__uninitialized_fill7functorINS7_10device_ptrIiEEiEEEEvT0_T1__param_1];
	ld.param.u64 	%rd5, [_ZN3cub18CUB_300001_SM_10006detail8for_each13static_kernelINS2_12policy_hub_t12policy_500_tEmN6thrust24THRUST_300001_SM_1000_NS8cuda_cub20__uninitialized_fill7functorINS7_10device_ptrIiEEiEEEEvT0_T1__param_0];
	mov.u32 	%r9, %ctaid.x;
	mul.wide.u32 	%rd1, %r9, 512;
	sub.s64 	%rd2, %rd5, %rd1;
	setp.lt.u64 	%p1, %rd2, 512;
	@%p1 bra 	$L__BB2_2;
	mov.u32 	%r11, %tid.x;
	cvta.to.global.u64 	%rd11, %rd4;
	cvt.u64.u32 	%rd12, %r11;
	add.s64 	%rd13, %rd1, %rd12;
	shl.b64 	%rd14, %rd13, 2;
	add.s64 	%rd15, %rd11, %rd14;
	st.global.u32 	[%rd15], %r3;
	st.global.u32 	[%rd15+1024], %r3;
	bra.uni 	$L__BB2_6;
$L__BB2_2:
	cvta.to.global.u64 	%rd6, %rd4;
	mov.u32 	%r2, %tid.x;
	cvt.u64.u32 	%rd7, %r2;
	setp.le.u64 	%p2, %rd2, %rd7;
	add.s64 	%rd8, %rd1, %rd7;
	shl.b64 	%rd9, %rd8, 2;
	add.s64 	%rd3, %rd6, %rd9;
	@%p2 bra 	$L__BB2_4;
	st.global.u32 	[%rd3], %r3;
$L__BB2_4:
	add.s32 	%r10, %r2, 256;
	cvt.u64.u32 	%rd10, %r10;
	setp.le.u64 	%p3, %rd2, %rd10;
	@%p3 bra 	$L__BB2_6;
	st.global.u32 	[%rd3+1024], %r3;
$L__BB2_6:
	ret;

}
	// .globl	_ZN3cub18CUB_300001_SM_10006detail6reduce28DeviceReduceSingleTileKernelINS2_10policy_hubIijN4cuda3std3__44plusIiEEE10Policy1000EN6thrust24THRUST_300001_SM_1000_NS6detail15normal_iteratorINSD_10device_ptrIiEEEEPijS9_iiNS7_10__identityEEEvT0_T1_T2_T3_T4_T6_
.visible .entry _ZN3cub18CUB_300001_SM_10006detail6reduce28DeviceReduceSingleTileKernelINS2_10policy_hubIijN4cuda3std3__44plusIiEEE10Policy1000EN6thrust24THRUST_300001_SM_1000_NS6detail15normal_iteratorINSD_10device_ptrIiEEEEPijS9_iiNS7_10__identityEEEvT0_T1_T2_T3_T4_T6_(
	.param .align 8 .b8 _ZN3cub18CUB_300001_SM_10006detail6reduce28DeviceReduceSingleTileKernelINS2_10policy_hubIijN4cuda3std3__44plusIiEEE10Policy1000EN6thrust24THRUST_300001_SM_1000_NS6detail15normal_iteratorINSD_10device_ptrIiEEEEPijS9_iiNS7_10__identityEEEvT0_T1_T2_T3_T4_T6__param_0[8],
	.param .u64 .ptr .align 1 _ZN3cub18CUB_300001_SM_10006detail6reduce28DeviceReduceSingleTileKernelINS2_10policy_hubIijN4cuda3std3__44plusIiEEE10Policy1000EN6thrust24THRUST_300001_SM_1000_NS6detail15normal_iteratorINSD_10device_ptrIiEEEEPijS9_iiNS7_10__identityEEEvT0_T1_T2_T3_T4_T6__param_1,
	.param .u32 _ZN3cub18CUB_300001_SM_10006detail6reduce28DeviceReduceSingleTileKernelINS2_10policy_hubIijN4cuda3std3__44plusIiEEE10Policy1000EN6thrust24THRUST_300001_SM_1000_NS6detail15normal_iteratorINSD_10device_ptrIiEEEEPijS9_iiNS7_10__identityEEEvT0_T1_T2_T3_T4_T6__param_2,
	.param .align 1 .b8 _ZN3cub18CUB_300001_SM_10006detail6reduce28DeviceReduceSingleTileKernelINS2_10policy_hubIijN4cuda3std3__44plusIiEEE10Policy1000EN6thrust24THRUST_300001_SM_1000_NS6detail15normal_iteratorINSD_10device_ptrIiEEEEPijS9_iiNS7_10__identityEEEvT0_T1_T2_T3_T4_T6__param_3[1],
	.param .u32 _ZN3cub18CUB_300001_SM_10006detail6reduce28DeviceReduceSingleTileKernelINS2_10policy_hubIijN4cuda3std3__44plusIiEEE10Policy1000EN6thrust24THRUST_300001_SM_1000_NS6detail15normal_iteratorINSD_10device_ptrIiEEEEPijS9_iiNS7_10__identityEEEvT0_T1_T2_T3_T4_T6__param_4,
	.param .align 1 .b8 _ZN3cub18CUB_300001_SM_10006detail6reduce28DeviceReduceSingleTileKernelINS2_10policy_hubIijN4cuda3std3__44plusIiEEE10Policy1000EN6thrust24THRUST_300001_SM_1000_NS6detail15normal_iteratorINSD_10device_ptrIiEEEEPijS9_iiNS7_10__identityEEEvT0_T1_T2_T3_T4_T6__param_5[1]
)
.maxntid 256
.minnctapersm 1
{
	.reg .pred 	%p<59>;
	.reg .b32 	%r<511>;
	.reg .b64 	%rd<84>;
	// demoted variable
	.shared .align 4 .b8 _ZZN3cub18CUB_300001_SM_10006detail6reduce28DeviceReduceSingleTileKernelINS2_10policy_hubIijN4cuda3std3__44plusIiEEE10Policy1000EN6thrust24THRUST_300001_SM_1000_NS6detail15normal_iteratorINSD_10device_ptrIiEEEEPijS9_iiNS7_10__identityEEEvT0_T1_T2_T3_T4_T6_E12temp_storage[44];
	ld.param.u64 	%rd9, [_ZN3cub18CUB_300001_SM_10006detail6reduce28DeviceReduceSingleTileKernelINS2_10policy_hubIijN4cuda3std3__44plusIiEEE10Policy1000EN6thrust24THRUST_300001_SM_1000_NS6detail15normal_iteratorINSD_10device_ptrIiEEEEPijS9_iiNS7_10__identityEEEvT0_T1_T2_T3_T4_T6__param_0];
	ld.param.u64 	%rd10, [_ZN3cub18CUB_300001_SM_10006detail6reduce28DeviceReduceSingleTileKernelINS2_10policy_hubIijN4cuda3std3__44plusIiEEE10Policy1000EN6thrust24THRUST_300001_SM_1000_NS6detail15normal_iteratorINSD_10device_ptrIiEEEEPijS9_iiNS7_10__identityEEEvT0_T1_T2_T3_T4_T6__param_1];
	ld.param.u32 	%r90, [_ZN3cub18CUB_300001_SM_10006detail6reduce28DeviceReduceSingleTileKernelINS2_10policy_hubIijN4cuda3std3__44plusIiEEE10Policy1000EN6thrust24THRUST_300001_SM_1000_NS6detail15normal_iteratorINSD_10device_ptrIiEEEEPijS9_iiNS7_10__identityEEEvT0_T1_T2_T3_T4_T6__param_2];
	ld.param.u32 	%r91, [_ZN3cub18CUB_300001_SM_10006detail6reduce28DeviceReduceSingleTileKernelINS2_10policy_hubIijN4cuda3std3__44plusIiEEE10Policy1000EN6thrust24THRUST_300001_SM_1000_NS6detail15normal_iteratorINSD_10device_ptrIiEEEEPijS9_iiNS7_10__identityEEEvT0_T1_T2_T3_T4_T6__param_4];
	cvta.to.global.u64 	%rd1, %rd10;
	setp.ne.s32 	%p1, %r90, 0;
	@%p1 bra 	$L__BB3_3;
	mov.u32 	%r471, %tid.x;
	setp.ne.s32 	%p58, %r471, 0;
	@%p58 bra 	$L__BB3_52;
	st.global.u32 	[%rd1], %r91;
	bra.uni 	$L__BB3_52;
$L__BB3_3:
	cvta.to.global.u64 	%rd2, %rd9;
	setp.gt.u32 	%p2, %r90, 4095;
	@%p2 bra 	$L__BB3_28;
	mov.u32 	%r1, %tid.x;
	setp.ge.u32 	%p24, %r1, %r90;
	mov.b32 	%r488, 0;
	mov.u32 	%r478, %r1;
	@%p24 bra 	$L__BB3_6;
	mul.wide.u32 	%rd73, %r1, 4;
	add.s64 	%rd74, %rd2, %rd73;
	ld.global.u32 	%r488, [%rd74];
	add.s32 	%r478, %r1, 256;
$L__BB3_6:
	setp.ge.u32 	%p25, %r478, %r90;
	@%p25 bra 	$L__BB3_19;
	not.b32 	%r298, %r478;
	add.s32 	%r299, %r90, %r298;
	shr.u32 	%r300, %r299, 8;
	add.s32 	%r6, %r300, 1;
	and.b32  	%r7, %r6, 15;
	setp.lt.u32 	%p26, %r299, 3840;
	@%p26 bra 	$L__BB3_10;
	and.b32  	%r301, %r6, 33554416;
	neg.s32 	%r474, %r301;
	mul.wide.u32 	%rd75, %r478, 4;
	add.s64 	%rd76, %rd75, %rd2;
	add.s64 	%rd82, %rd76, 8192;
$L__BB3_9:
	.pragma "nounroll";
	ld.global.u32 	%r302, [%rd82+-8192];
	add.s32 	%r303, %r302, %r488;
	ld.global.u32 	%r304, [%rd82+-7168];
	add.s32 	%r305, %r304, %r303;
	ld.global.u32 	%r306, [%rd82+-6144];
	add.s32 	%r307, %r306, %r305;
	ld.global.u32 	%r308, [%rd82+-5120];
	add.s32 	%r309, %r308, %r307;
	ld.global.u32 	%r310, [%rd82+-4096];
	add.s32 	%r311, %r310, %r309;
	ld.global.u32 	%r312, [%rd82+-3072];
	add.s32 	%r313, %r312, %r311;
	ld.global.u32 	%r314, [%rd82+-2048];
	add.s32 	%r315, %r314, %r313;
	ld.global.u32 	%r316, [%rd82+-1024];
	add.s32 	%r317, %r316, %r315;
	ld.global.u32 	%r318, [%rd82];
	add.s32 	%r319, %r318, %r317;
	ld.global.u32 	%r320, [%rd82+1024];
	add.s32 	%r321, %r320, %r319;
	ld.global.u32 	%r322, [%rd82+2048];
	add.s32 	%r323, %r322, %r321;
	ld.global.u32 	%r324, [%rd82+3072];
	add.s32 	%r325, %r324, %r323;
	ld.global.u32 	%r326, [%rd82+4096];
	add.s32 	%r327, %r326, %r325;
	ld.global.u32 	%r328, [%rd82+5120];
	add.s32 	%r329, %r328, %r327;
	ld.global.u32 	%r330, [%rd82+6144];
	add.s32 	%r331, %r330, %r329;
	ld.global.u32 	%r332, [%rd82+7168];
	add.s32 	%r488, %r332, %r331;
	add.s32 	%r478, %r478, 4096;
	add.s32 	%r474, %r474, 16;
	add.s64 	%rd82, %rd82, 16384;
	setp.ne.s32 	%p27, %r474, 0;
	@%p27 bra 	$L__BB3_9;
$L__BB3_10:
	setp.eq.s32 	%p28, %r7, 0;
	@%p28 bra 	$L__BB3_19;
	and.b32  	%r18, %r6, 7;
	setp.lt.u32 	%p29, %r7, 8;
	@%p29 bra 	$L__BB3_13;
	mul.wide.u32 	%rd77, %r478, 4;
	add.s64 	%rd78, %rd2, %rd77;
	ld.global.u32 	%r334, [%rd78];
	add.s32 	%r335, %r334, %r488;
	ld.global.u32 	%r336, [%rd78+1024];
	add.s32 	%r337, %r336, %r335;
	ld.global.u32 	%r338, [%rd78+2048];
	add.s32 	%r339, %r338, %r337;
	ld.global.u32 	%r340, [%rd78+3072];
	add.s32 	%r341, %r340, %r339;
	ld.global.u32 	%r342, [%rd78+4096];
	add.s32 	%r343, %r342, %r341;
	ld.global.u32 	%r344, [%rd78+5120];
	add.s32 	%r345, %r344, %r343;
	ld.global.u32 	%r346, [%rd78+6144];
	add.s32 	%r347, %r346, %r345;
	ld.global.u32 	%r348, [%rd78+7168];
	add.s32 	%r488, %r348, %r347;
	add.s32 	%r478, %r478, 2048;
$L__BB3_13:
	setp.eq.s32 	%p30, %r18, 0;
	@%p30 bra 	$L__BB3_19;
	and.b32  	%r24, %r6, 3;
	setp.lt.u32 	%p31, %r18, 4;
	@%p31 bra 	$L__BB3_16;
	mul.wide.u32 	%rd79, %r478, 4;
	add.s64 	%rd80, %rd2, %rd79;
	ld.global.u32 	%r350, [%rd80];
	add.s32 	%r351, %r350, %r488;
	ld.global.u32 	%r352, [%rd80+1024];
	add.s32 	%r353, %r352, %r351;
	ld.global.u32 	%r354, [%rd80+2048];
	add.s32 	%r355, %r354, %r353;
	ld.global.u32 	%r356, [%rd80+3072];
	add.s32 	%r488, %r356, %r355;
	add.s32 	%r478, %r478, 1024;
$L__BB3_16:
	setp.eq.s32 	%p32, %r24, 0;
	@%p32 bra 	$L__BB3_19;
	mul.wide.u32 	%rd81, %r478, 4;
	add.s64 	%rd83, %rd2, %rd81;
	neg.s32 	%r486, %r24;
$L__BB3_18:
	.pragma "nounroll";
	ld.global.u32 	%r357, [%rd83];
	add.s32 	%r488, %r357, %r488;
	add.s64 	%rd83, %rd83, 1024;
	add.s32 	%r486, %r486, 1;
	setp.ne.s32 	%p33, %r486, 0;
	@%p33 bra 	$L__BB3_18;
$L__BB3_19:
	setp.lt.u32 	%p34, %r90, 256;
	@%p34 bra 	$L__BB3_24;
	// begin inline asm
	mov.u32 %r421, %laneid;
	// end inline asm
	mov.b32 	%r424, 1;
	mov.b32 	%r445, 31;
	mov.b32 	%r446, -1;
	// begin inline asm
	shfl.sync.down.b32 %r422, %r488, %r424, %r445, %r446;
	// end inline asm
	setp.gt.s32 	%p50, %r421, 30;
	selp.b32 	%r447, 0, %r422, %p50;
	add.s32 	%r428, %r447, %r488;
	mov.b32 	%r429, 2;
	// begin inline asm
	shfl.sync.down.b32 %r427, %r428, %r429, %r445, %r446;
	// end inline asm
	setp.gt.s32 	%p51, %r421, 29;
	selp.b32 	%r448, 0, %r427, %p51;
	add.s32 	%r433, %r428, %r448;
	mov.b32 	%r434, 4;
	// begin inline asm
	shfl.sync.down.b32 %r432, %r433, %r434, %r445, %r446;
	// end inline asm
	setp.gt.s32 	%p52, %r421, 27;
	selp.b32 	%r449, 0, %r432, %p52;
	add.s32 	%r438, %r433, %r449;
	mov.b32 	%r439, 8;
	// begin inline asm
	shfl.sync.down.b32 %r437, %r438, %r439, %r445, %r446;
	// end inline asm
	setp.gt.s32 	%p53, %r421, 23;
	selp.b32 	%r450, 0, %r437, %p53;
	add.s32 	%r443, %r438, %r450;
	mov.b32 	%r444, 16;
	// begin inline asm
	shfl.sync.down.b32 %r442, %r443, %r444, %r445, %r446;
	// end inline asm
	setp.gt.s32 	%p54, %r421, 15;
	selp.b32 	%r451, 0, %r442, %p54;
	add.s32 	%r510, %r443, %r451;
	setp.ne.s32 	%p55, %r421, 0;
	@%p55 bra 	$L__BB3_22;
	shr.u32 	%r452, %r1, 3;
	and.b32  	%r453, %r452, 124;
	mov.u32 	%r454, _ZZN3cub18CUB_300001_SM_10006detail6reduce28DeviceReduceSingleTileKernelINS2_10policy_hubIijN4cuda3std3__44plusIiEEE10Policy1000EN6thrust24THRUST_300001_SM_1000_NS6detail15normal_iteratorINSD_10device_ptrIiEEEEPijS9_iiNS7_10__identityEEEvT0_T1_T2_T3_T4_T6_E12temp_storage;
	add.s32 	%r455, %r454, %r453;
	st.shared.u32 	[%r455+8], %r510;
$L__BB3_22:
	bar.sync 	0;
	setp.ne.s32 	%p56, %r1, 0;
	@%p56 bra 	$L__BB3_50;
	ld.shared.u32 	%r456, [_ZZN3cub18CUB_300001_SM_10006detail6reduce28DeviceReduceSingleTileKernelINS2_10policy_hubIijN4cuda3std3__44plusIiEEE10Policy1000EN6thrust24THRUST_300001_SM_1000_NS6detail15normal_iteratorINSD_10device_ptrIiEEEEPijS9_iiNS7_10__identityEEEvT0_T1_T2_T3_T4_T6_E12temp_storage+12];
	add.s32 	%r457, %r456, %r510;
	ld.shared.u32 	%r458, [_ZZN3cub18CUB_300001_SM_10006detail6reduce28DeviceReduceSingleTileKernelINS2_10policy_hubIijN4cuda3std3__44plusIiEEE10Policy1000EN6thrust24THRUST_300001_SM_1000_NS6detail15normal_iteratorINSD_10device_ptrIiEEEEPijS9_iiNS7_10__identityEEEvT0_T1_T2_T3_T4_T6_E12temp_storage+16];
	add.s32 	%r459, %r457, %r458;
	ld.shared.u32 	%r460, [_ZZN3cub18CUB_300001_SM_10006detail6reduce28DeviceReduceSingleTileKernelINS2_10policy_hubIijN4cuda3std3__44plusIiEEE10Policy1000EN6thrust24THRUST_300001_SM_1000_NS6detail15normal_iteratorINSD_10device_ptrIiEEEEPijS9_iiNS7_10__identityEEEvT0_T1_T2_T3_T4_T6_E12temp_storage+20];
	add.s32 	%r461, %r459, %r460;
	ld.shared.u32 	%r462, [_ZZN3cub18CUB_300001_SM_10006detail6reduce28DeviceReduceSingleTileKernelINS2_10policy_hubIijN4cuda3std3__44plusIiEEE10Policy1000EN6thrust24THRUST_300001_SM_1000_NS6detail15normal_iteratorINSD_10device_ptrIiEEEEPijS9_iiNS7_10__identityEEEvT0_T1_T2_T3_T4_T6_E12temp_storage+24];
	add.s32 	%r463, %r461, %r462;
	ld.shared.u32 	%r464, [_ZZN3cub18CUB_300001_SM_10006detail6reduce28DeviceReduceSingleTileKernelINS2_10policy_hubIijN4cuda3std3__44plusIiEEE10Policy1000EN6thrust24THRUST_300001_SM_1000_NS6detail15normal_iteratorINSD_10device_ptrIiEEEEPijS9_iiNS7_10__identityEEEvT0_T1_T2_T3_T4_T6_E12temp_storage+28];
	add.s32 	%r465, %r463, %r464;
	ld.shared.u32 	%r466, [_ZZN3cub18CUB_300001_SM_10006detail6reduce28DeviceReduceSingleTileKernelINS2_10policy_hubIijN4cuda3std3__44plusIiEEE10Policy1000EN6thrust24THRUST_300001_SM_1000_NS6detail15normal_iteratorINSD_10device_ptrIiEEEEPijS9_iiNS7_10__identityEEEvT0_T1_T2_T3_T4_T6_E12temp_storage+32];
	add.s32 	%r467, %r465, %r466;
	ld.shared.u32 	%r468, [_ZZN3cub18CUB_300001_SM_10006detail6reduce28DeviceReduceSingleTileKernelINS2_10policy_hubIijN4cuda3std3__44plusIiEEE10Policy1000EN6thrust24THRUST_300001_SM_1000_NS6detail15normal_iteratorINSD_10device_ptrIiEEEEPijS9_iiNS7_10__identityEEEvT0_T1_T2_T3_T4_T6_E12temp_storage+36];
	add.s32 	%r510, %r467, %r468;
	bra.uni 	$L__BB3_50;
$L__BB3_24:
	// begin inline asm
	mov.u32 %r358, %laneid;
	// end inline asm
	and.b32  	%r384, %r1, 992;
	add.s32 	%r385, %r384, 32;
	setp.gt.u32 	%p35, %r385, %r90;
	not.b32 	%r386, %r384;
	add.s32 	%r387, %r90, %r386;
	selp.b32 	%r382, %r387, 31, %p35;
	mov.b32 	%r361, 1;
	mov.b32 	%r383, -1;
	// begin inline asm
	shfl.sync.down.b32 %r359, %r488, %r361, %r382, %r383;
	// end inline asm
	setp.lt.s32 	%p36, %r358, %r382;
	selp.b32 	%r388, %r359, 0, %p36;
	add.s32 	%r365, %r388, %r488;
	mov.b32 	%r366, 2;
	// begin inline asm
	shfl.sync.down.b32 %r364, %r365, %r366, %r382, %r383;
	// end inline asm
	add.s32 	%r389, %r358, 2;
	setp.gt.s32 	%p37, %r389, %r382;
	selp.b32 	%r390, 0, %r364, %p37;
	add.s32 	%r370, %r365, %r390;
	mov.b32 	%r371, 4;
	// begin inline asm
	shfl.sync.down.b32 %r369, %r370, %r371, %r382, %r383;
	// end inline asm
	add.s32 	%r391, %r358, 4;
	setp.gt.s32 	%p38, %r391, %r382;
	selp.b32 	%r392, 0, %r369, %p38;
	add.s32 	%r375, %r370, %r392;
	mov.b32 	%r376, 8;
	// begin inline asm
	shfl.sync.down.b32 %r374, %r375, %r376, %r382, %r383;
	// end inline asm
	add.s32 	%r393, %r358, 8;
	setp.gt.s32 	%p39, %r393, %r382;
	selp.b32 	%r394, 0, %r374, %p39;
	add.s32 	%r380, %r375, %r394;
	mov.b32 	%r381, 16;
	// begin inline asm
	shfl.sync.down.b32 %r379, %r380, %r381, %r382, %r383;
	// end inline asm
	add.s32 	%r395, %r358, 16;
	setp.gt.s32 	%p40, %r395, %r382;
	selp.b32 	%r396, 0, %r379, %p40;
	add.s32 	%r510, %r380, %r396;
	setp.ne.s32 	%p41, %r358, 0;
	@%p41 bra 	$L__BB3_26;
	shr.u32 	%r397, %r1, 3;
	and.b32  	%r398, %r397, 124;
	mov.u32 	%r399, _ZZN3cub18CUB_300001_SM_10006detail6reduce28DeviceReduceSingleTileKernelINS2_10policy_hubIijN4cuda3std3__44plusIiEEE10Policy1000EN6thrust24THRUST_300001_SM_1000_NS6detail15normal_iteratorINSD_10device_ptrIiEEEEPijS9_iiNS7_10__identityEEEvT0_T1_T2_T3_T4_T6_E12temp_storage;
	add.s32 	%r400, %r399, %r398;
	st.shared.u32 	[%r400+8], %r510;
$L__BB3_26:
	bar.sync 	0;
	setp.ne.s32 	%p42, %r1, 0;
	@%p42 bra 	$L__BB3_50;
	setp.gt.u32 	%p43, %r90, 32;
	ld.shared.u32 	%r401, [_ZZN3cub18CUB_300001_SM_10006detail6reduce28DeviceReduceSingleTileKernelINS2_10policy_hubIijN4cuda3std3__44plusIiEEE10Policy1000EN6thrust24THRUST_300001_SM_1000_NS6detail15normal_iteratorINSD_10device_ptrIiEEEEPijS9_iiNS7_10__identityEEEvT0_T1_T2_T3_T4_T6_E12temp_storage+12];
	selp.b32 	%r402, %r401, 0, %p43;
	add.s32 	%r403, %r402, %r510;
	setp.gt.u32 	%p44, %r90, 64;
	ld.shared.u32 	%r404, [_ZZN3cub18CUB_300001_SM_10006detail6reduce28DeviceReduceSingleTileKernelINS2_10policy_hubIijN4cuda3std3__44plusIiEEE10Policy1000EN6thrust24THRUST_300001_SM_1000_NS6detail15normal_iteratorINSD_10device_ptrIiEEEEPijS9_iiNS7_10__identityEEEvT0_T1_T2_T3_T4_T6_E12temp_storage+16];
	selp.b32 	%r405, %r404, 0, %p44;
	add.s32 	%r406, %r403, %r405;
	setp.gt.u32 	%p45, %r90, 96;
	ld.shared.u32 	%r407, [_ZZN3cub18CUB_300001_SM_10006detail6reduce28DeviceReduceSingleTileKernelINS2_10policy_hubIijN4cuda3std3__44plusIiEEE10Policy1000EN6thrust24THRUST_300001_SM_1000_NS6detail15normal_iteratorINSD_10device_ptrIiEEEEPijS9_iiNS7_10__identityEEEvT0_T1_T2_T3_T4_T6_E12temp_storage+20];
	selp.b32 	%r408, %r407, 0, %p45;
	add.s32 	%r409, %r406, %r408;
	setp.gt.u32 	%p46, %r90, 128;
	ld.shared.u32 	%r410, [_ZZN3cub18CUB_300001_SM_10006detail6reduce28DeviceReduceSingleTileKernelINS2_10policy_hubIijN4cuda3std3__44plusIiEEE10Policy1000EN6thrust24THRUST_300001_SM_1000_NS6detail15normal_iteratorINSD_10device_ptrIiEEEEPijS9_iiNS7_10__identityEEEvT0_T1_T2_T3_T4_T6_E12temp_storage+24];
	selp.b32 	%r411, %r410, 0, %p46;
	add.s32 	%r412, %r409, %r411;
	setp.gt.u32 	%p47, %r90, 160;
	ld.shared.u32 	%r413, [_ZZN3cub18CUB_300001_SM_10006detail6reduce28DeviceReduceSingleTileKernelINS2_10policy_hubIijN4cuda3std3__44plusIiEEE10Policy1000EN6thrust24THRUST_300001_SM_1000_NS6detail15normal_iteratorINSD_10device_ptrIiEEEEPijS9_iiNS7_10__identityEEEvT0_T1_T2_T3_T4_T6_E12temp_storage+28];
	selp.b32 	%r414, %r413, 0, %p47;
	add.s32 	%r415, %r412, %r414;
	setp.gt.u32 	%p48, %r90, 192;
	ld.shared.u32 	%r416, [_ZZN3cub18CUB_300001_SM_10006detail6reduce28DeviceReduceSingleTileKernelINS2_10policy_hubIijN4cuda3std3__44plusIiEEE10Policy1000EN6thrust24THRUST_300001_SM_1000_NS6detail15normal_iteratorINSD_10device_ptrIiEEEEPijS9_iiNS7_10__identityEEEvT0_T1_T2_T3_T4_T6_E12temp_storage+32];
	selp.b32 	%r417, %r416, 0, %p48;
	add.s32 	%r418, %r415, %r417;
	setp.gt.u32 	%p49, %r90, 224;
	ld.shared.u32 	%r419, [_ZZN3cub18CUB_300001_SM_10006detail6reduce28DeviceReduceSingleTileKernelINS2_10policy_hubIijN4cuda3std3__44plusIiEEE10Policy1000EN6thrust24THRUST_300001_SM_1000_NS6detail15normal_iteratorINSD_10device_ptrIiEEEEPijS9_iiNS7_10__identityEEEvT0_T1_T2_T3_T4_T6_E12temp_storage+36];
	selp.b32 	%r420, %r419, 0, %p49;
	add.s32 	%r510, %r418, %r420;
	bra.uni 	$L__BB3_50;
$L__BB3_28:
	mov.u32 	%r40, %tid.x;
	mul.wide.u32 	%rd11, %r40, 4;
	add.s64 	%rd12, %rd2, %rd11;
	ld.global.u32 	%r93, [%rd12];
	ld.global.u32 	%r94, [%rd12+1024];
	ld.global.u32 	%r95, [%rd12+2048];
	ld.global.u32 	%r96, [%rd12+3072];
	ld.global.u32 	%r97, [%rd12+4096];
	ld.global.u32 	%r98, [%rd12+5120];
	ld.global.u32 	%r99, [%rd12+6144];
	ld.global.u32 	%r100, [%rd12+7168];
	ld.global.u32 	%r101, [%rd12+8192];
	ld.global.u32 	%r102, [%rd12+9216];
	ld.global.u32 	%r103, [%rd12+10240];
	ld.global.u32 	%r104, [%rd12+11264];
	ld.global.u32 	%r105, [%rd12+12288];
	ld.global.u32 	%r106, [%rd12+13312];
	ld.global.u32 	%r107, [%rd12+14336];
	ld.global.u32 	%r108, [%rd12+15360];
	add.s32 	%r109, %r94, %r93;
	add.s32 	%r110, %r95, %r109;
	add.s32 	%r111, %r96, %r110;
	add.s32 	%r112, %r97, %r111;
	add.s32 	%r113, %r98, %r112;
	add.s32 	%r114, %r99, %r113;
	add.s32 	%r115, %r100, %r114;
	add.s32 	%r116, %r101, %r115;
	add.s32 	%r117, %r102, %r116;
	add.s32 	%r118, %r103, %r117;
	add.s32 	%r119, %r104, %r118;
	add.s32 	%r120, %r105, %r119;
	add.s32 	%r121, %r106, %r120;
	add.s32 	%r122, %r107, %r121;
	add.s32 	%r509, %r108, %r122;
	add.s32 	%r42, %r90, -4096;
	setp.lt.u32 	%p3, %r42, 4096;
	mov.b32 	%r492, 4096;
	@%p3 bra 	$L__BB3_32;
	mov.b32 	%r492, 4096;
$L__BB3_30:
	add.s32 	%r124, %r40, %r492;
	mul.wide.u32 	%rd13, %r124, 4;
	add.s64 	%rd14, %rd2, %rd13;
	ld.global.u32 	%r125, [%rd14];
	ld.global.u32 	%r126, [%rd14+1024];
	ld.global.u32 	%r127, [%rd14+2048];
	ld.global.u32 	%r128, [%rd14+3072];
	ld.global.u32 	%r129, [%rd14+4096];
	ld.global.u32 	%r130, [%rd14+5120];
	ld.global.u32 	%r131, [%rd14+6144];
	ld.global.u32 	%r132, [%rd14+7168];
	ld.global.u32 	%r133, [%rd14+8192];
	ld.global.u32 	%r134, [%rd14+9216];
	ld.global.u32 	%r135, [%rd14+10240];
	ld.global.u32 	%r136, [%rd14+11264];
	ld.global.u32 	%r137, [%rd14+12288];
	ld.global.u32 	%r138, [%rd14+13312];
	ld.global.u32 	%r139, [%rd14+14336];
	ld.global.u32 	%r140, [%rd14+15360];
	add.s32 	%r141, %r125, %r509;
	add.s32 	%r142, %r126, %r141;
	add.s32 	%r143, %r127, %r142;
	add.s32 	%r144, %r128, %r143;
	add.s32 	%r145, %r129, %r144;
	add.s32 	%r146, %r130, %r145;
	add.s32 	%r147, %r131, %r146;
	add.s32 	%r148, %r132, %r147;
	add.s32 	%r149, %r133, %r148;
	add.s32 	%r150, %r134, %r149;
	add.s32 	%r151, %r135, %r150;
	add.s32 	%r152, %r136, %r151;
	add.s32 	%r153, %r137, %r152;
	add.s32 	%r154, %r138, %r153;
	add.s32 	%r155, %r139, %r154;
	add.s32 	%r509, %r140, %r155;
	sub.s32 	%r156, %r90, %r492;
	setp.lt.u32 	%p4, %r156, 4096;
	@%p4 bra 	$L__BB3_46;
	add.s32 	%r492, %r492, 4096;
	setp.le.u32 	%p5, %r492, %r42;
	@%p5 bra 	$L__BB3_30;
$L__BB3_32:
	setp.le.u32 	%p6, %r90, %r492;
	sub.s32 	%r157, %r90, %r492;
	setp.ge.s32 	%p7, %r40, %r157;
	or.pred  	%p8, %p6, %p7;
	@%p8 bra 	$L__BB3_46;
	not.b32 	%r160, %r40;
	add.s32 	%r161, %r90, %r160;
	sub.s32 	%r162, %r161, %r492;
	shr.u32 	%r163, %r162, 8;
	add.s32 	%r49, %r163, 1;
	and.b32  	%r50, %r49, 15;
	setp.lt.u32 	%p9, %r162, 3840;
	mov.u32 	%r501, %r40;
	@%p9 bra 	$L__BB3_37;
	or.b32  	%r495, %r40, 2048;
	add.s32 	%r494, %r40, %r492;
	and.b32  	%r164, %r49, 33554416;
	neg.s32 	%r493, %r164;
$L__BB3_35:
	.pragma "nounroll";
	mul.wide.u32 	%rd15, %r494, 4;
	add.s64 	%rd16, %rd2, %rd15;
	ld.global.u32 	%r165, [%rd16];
	add.s32 	%r166, %r165, %r509;
	add.s32 	%r167, %r494, 256;
	mul.wide.u32 	%rd17, %r167, 4;
	add.s64 	%rd18, %rd2, %rd17;
	ld.global.u32 	%r168, [%rd18];
	add.s32 	%r169, %r168, %r166;
	add.s32 	%r170, %r494, 512;
	mul.wide.u32 	%rd19, %r170, 4;
	add.s64 	%rd20, %rd2, %rd19;
	ld.global.u32 	%r171, [%rd20];
	add.s32 	%r172, %r171, %r169;
	add.s32 	%r173, %r494, 768;
	mul.wide.u32 	%rd21, %r173, 4;
	add.s64 	%rd22, %rd2, %rd21;
	ld.global.u32 	%r174, [%rd22];
	add.s32 	%r175, %r174, %r172;
	add.s32 	%r176, %r494, 1024;
	mul.wide.u32 	%rd23, %r176, 4;
	add.s64 	%rd24, %rd2, %rd23;
	ld.global.u32 	%r177, [%rd24];
	add.s32 	%r178, %r177, %r175;
	add.s32 	%r179, %r494, 1280;
	mul.wide.u32 	%rd25, %r179, 4;
	add.s64 	%rd26, %rd2, %rd25;
	ld.global.u32 	%r180, [%rd26];
	add.s32 	%r181, %r180, %r178;
	add.s32 	%r182, %r494, 1536;
	mul.wide.u32 	%rd27, %r182, 4;
	add.s64 	%rd28, %rd2, %rd27;
	ld.global.u32 	%r183, [%rd28];
	add.s32 	%r184, %r183, %r181;
	add.s32 	%r185, %r494, 1792;
	mul.wide.u32 	%rd29, %r185, 4;
	add.s64 	%rd30, %rd2, %rd29;
	ld.global.u32 	%r186, [%rd30];
	add.s32 	%r187, %r186, %r184;
	add.s32 	%r188, %r494, 2048;
	mul.wide.u32 	%rd31, %r188, 4;
	add.s64 	%rd32, %rd2, %rd31;
	ld.global.u32 	%r189, [%rd32];
	add.s32 	%r190, %r189, %r187;
	add.s32 	%r191, %r494, 2304;
	mul.wide.u32 	%rd33, %r191, 4;
	add.s64 	%rd34, %rd2, %rd33;
	ld.global.u32 	%r192, [%rd34];
	add.s32 	%r193, %r192, %r190;
	add.s32 	%r194, %r494, 2560;
	mul.wide.u32 	%rd35, %r194, 4;
	add.s64 	%rd36, %rd2, %rd35;
	ld.global.u32 	%r195, [%rd36];
	add.s32 	%r196, %r195, %r193;
	add.s32 	%r197, %r494, 2816;
	mul.wide.u32 	%rd37, %r197, 4;
	add.s64 	%rd38, %rd2, %rd37;
	ld.global.u32 	%r198, [%rd38];
	add.s32 	%r199, %r198, %r196;
	add.s32 	%r200, %r494, 3072;
	mul.wide.u32 	%rd39, %r200, 4;
	add.s64 	%rd40, %rd2, %rd39;
	ld.global.u32 	%r201, [%rd40];
	add.s32 	%r202, %r201, %r199;
	add.s32 	%r203, %r494, 3328;
	mul.wide.u32 	%rd41, %r203, 4;
	add.s64 	%rd42, %rd2, %rd41;
	ld.global.u32 	%r204, [%rd42];
	add.s32 	%r205, %r204, %r202;
	add.s32 	%r206, %r494, 3584;
	mul.wide.u32 	%rd43, %r206, 4;
	add.s64 	%rd44, %rd2, %rd43;
	ld.global.u32 	%r207, [%rd44];
	add.s32 	%r208, %r207, %r205;
	add.s32 	%r209, %r494, 3840;
	mul.wide.u32 	%rd45, %r209, 4;
	add.s64 	%rd46, %rd2, %rd45;
	ld.global.u32 	%r210, [%rd46];
	add.s32 	%r509, %r210, %r208;
	add.s32 	%r495, %r495, 4096;
	add.s32 	%r494, %r494, 4096;
	add.s32 	%r493, %r493, 16;
	setp.ne.s32 	%p10, %r493, 0;
	@%p10 bra 	$L__BB3_35;
	add.s32 	%r501, %r495, -2048;
$L__BB3_37:
	setp.eq.s32 	%p11, %r50, 0;
	@%p11 bra 	$L__BB3_46;
	and.b32  	%r66, %r49, 7;
	setp.lt.u32 	%p12, %r50, 8;
	@%p12 bra 	$L__BB3_40;
	add.s32 	%r212, %r501, %r492;
	mul.wide.u32 	%rd47, %r212, 4;
	add.s64 	%rd48, %rd2, %rd47;
	ld.global.u32 	%r213, [%rd48];
	add.s32 	%r214, %r213, %r509;
	add.s32 	%r215, %r212, 256;
	mul.wide.u32 	%rd49, %r215, 4;
	add.s64 	%rd50, %rd2, %rd49;
	ld.global.u32 	%r216, [%rd50];
	add.s32 	%r217, %r216, %r214;
	add.s32 	%r218, %r212, 512;
	mul.wide.u32 	%rd51, %r218, 4;
	add.s64 	%rd52, %rd2, %rd51;
	ld.global.u32 	%r219, [%rd52];
	add.s32 	%r220, %r219, %r217;
	add.s32 	%r221, %r212, 768;
	mul.wide.u32 	%rd53, %r221, 4;
	add.s64 	%rd54, %rd2, %rd53;
	ld.global.u32 	%r222, [%rd54];
	add.s32 	%r223, %r222, %r220;
	add.s32 	%r224, %r212, 1024;
	mul.wide.u32 	%rd55, %r224, 4;
	add.s64 	%rd56, %rd2, %rd55;
	ld.global.u32 	%r225, [%rd56];
	add.s32 	%r226, %r225, %r223;
	add.s32 	%r227, %r212, 1280;
	mul.wide.u32 	%rd57, %r227, 4;
	add.s64 	%rd58, %rd2, %rd57;
	ld.global.u32 	%r228, [%rd58];
	add.s32 	%r229, %r228, %r226;
	add.s32 	%r230, %r212, 1536;
	mul.wide.u32 	%rd59, %r230, 4;
	add.s64 	%rd60, %rd2, %rd59;
	ld.global.u32 	%r231, [%rd60];
	add.s32 	%r232, %r231, %r229;
	add.s32 	%r233, %r212, 1792;
	mul.wide.u32 	%rd61, %r233, 4;
	add.s64 	%rd62, %rd2, %rd61;
	ld.global.u32 	%r234, [%rd62];
	add.s32 	%r509, %r234, %r232;
	add.s32 	%r501, %r501, 2048;
$L__BB3_40:
	setp.eq.s32 	%p13, %r66, 0;
	@%p13 bra 	$L__BB3_46;
	and.b32  	%r72, %r49, 3;
	setp.lt.u32 	%p14, %r66, 4;
	@%p14 bra 	$L__BB3_43;
	add.s32 	%r236, %r501, %r492;
	mul.wide.u32 	%rd63, %r236, 4;
	add.s64 	%rd64, %rd2, %rd63;
	ld.global.u32 	%r237, [%rd64];
	add.s32 	%r238, %r237, %r509;
	add.s32 	%r239, %r236, 256;
	mul.wide.u32 	%rd65, %r239, 4;
	add.s64 	%rd66, %rd2, %rd65;
	ld.global.u32 	%r240, [%rd66];
	add.s32 	%r241, %r240, %r238;
	add.s32 	%r242, %r236, 512;
	mul.wide.u32 	%rd67, %r242, 4;
	add.s64 	%rd68, %rd2, %rd67;
	ld.global.u32 	%r243, [%rd68];
	add.s32 	%r244, %r243, %r241;
	add.s32 	%r245, %r236, 768;
	mul.wide.u32 	%rd69, %r245, 4;
	add.s64 	%rd70, %rd2, %rd69;
	ld.global.u32 	%r246, [%rd70];
	add.s32 	%r509, %r246, %r244;
	add.s32 	%r501, %r501, 1024;
$L__BB3_43:
	setp.eq.s32 	%p15, %r72, 0;
	@%p15 bra 	$L__BB3_46;
	add.s32 	%r507, %r501, %r492;
	neg.s32 	%r506, %r72;
$L__BB3_45:
	.pragma "nounroll";
	mul.wide.u32 	%rd71, %r507, 4;
	add.s64 	%rd72, %rd2, %rd71;
	ld.global.u32 	%r247, [%rd72];
	add.s32 	%r509, %r247, %r509;
	add.s32 	%r507, %r507, 256;
	add.s32 	%r506, %r506, 1;
	setp.ne.s32 	%p16, %r506, 0;
	@%p16 bra 	$L__BB3_45;
$L__BB3_46:
	// begin inline asm
	mov.u32 %r248, %laneid;
	// end inline asm
	mov.b32 	%r251, 1;
	mov.b32 	%r272, 31;
	mov.b32 	%r273, -1;
	// begin inline asm
	shfl.sync.down.b32 %r249, %r509, %r251, %r272, %r273;
	// end inline asm
	setp.gt.s32 	%p17, %r248, 30;
	selp.b32 	%r274, 0, %r249, %p17;
	add.s32 	%r255, %r274, %r509;
	mov.b32 	%r256, 2;
	// begin inline asm
	shfl.sync.down.b32 %r254, %r255, %r256, %r272, %r273;
	// end inline asm
	setp.gt.s32 	%p18, %r248, 29;
	selp.b32 	%r275, 0, %r254, %p18;
	add.s32 	%r260, %r255, %r275;
	mov.b32 	%r261, 4;
	// begin inline asm
	shfl.sync.down.b32 %r259, %r260, %r261, %r272, %r273;
	// end inline asm
	setp.gt.s32 	%p19, %r248, 27;
	selp.b32 	%r276, 0, %r259, %p19;
	add.s32 	%r265, %r260, %r276;
	mov.b32 	%r266, 8;
	// begin inline asm
	shfl.sync.down.b32 %r264, %r265, %r266, %r272, %r273;
	// end inline asm
	setp.gt.s32 	%p20, %r248, 23;
	selp.b32 	%r277, 0, %r264, %p20;
	add.s32 	%r270, %r265, %r277;
	mov.b32 	%r271, 16;
	// begin inline asm
	shfl.sync.down.b32 %r269, %r270, %r271, %r272, %r273;
	// end inline asm
	setp.gt.s32 	%p21, %r248, 15;
	selp.b32 	%r278, 0, %r269, %p21;
	add.s32 	%r510, %r270, %r278;
	setp.ne.s32 	%p22, %r248, 0;
	@%p22 bra 	$L__BB3_48;
	shr.u32 	%r279, %r40, 3;
	and.b32  	%r280, %r279, 124;
	mov.u32 	%r281, _ZZN3cub18CUB_300001_SM_10006detail6reduce28DeviceReduceSingleTileKernelINS2_10policy_hubIijN4cuda3std3__44plusIiEEE10Policy1000EN6thrust24THRUST_300001_SM_1000_NS6detail15normal_iteratorINSD_10device_ptrIiEEEEPijS9_iiNS7_10__identityEEEvT0_T1_T2_T3_T4_T6_E12temp_storage;
	add.s32 	%r282, %r281, %r280;
	st.shared.u32 	[%r282+8], %r510;
$L__BB3_48:
	bar.sync 	0;
	setp.ne.s32 	%p23, %r40, 0;
	@%p23 bra 	$L__BB3_50;
	ld.shared.u32 	%r283, [_ZZN3cub18CUB_300001_SM_10006detail6reduce28DeviceReduceSingleTileKernelINS2_10policy_hubIijN4cuda3std3__44plusIiEEE10Policy1000EN6thrust24THRUST_300001_SM_1000_NS6detail15normal_iteratorINSD_10device_ptrIiEEEEPijS9_iiNS7_10__identityEEEvT0_T1_T2_T3_T4_T6_E12temp_storage+12];
	add.s32 	%r284, %r283, %r510;
	ld.shared.u32 	%r285, [_ZZN3cub18CUB_300001_SM_10006detail6reduce28DeviceReduceSingleTileKernelINS2_10policy_hubIijN4cuda3std3__44plusIiEEE10Policy1000EN6thrust24THRUST_300001_SM_1000_NS6detail15normal_iteratorINSD_10device_ptrIiEEEEPijS9_iiNS7_10__identityEEEvT0_T1_T2_T3_T4_T6_E12temp_storage+16];
	add.s32 	%r286, %r284, %r285;
	ld.shared.u32 	%r287, [_ZZN3cub18CUB_300001_SM_10006detail6reduce28DeviceReduceSingleTileKernelINS2_10policy_hubIijN4cuda3std3__44plusIiEEE10Policy1000EN6thrust24THRUST_300001_SM_1000_NS6detail15normal_iteratorINSD_10device_ptrIiEEEEPijS9_iiNS7_10__identityEEEvT0_T1_T2_T3_T4_T6_E12temp_storage+20];
	add.s32 	%r288, %r286, %r287;
	ld.shared.u32 	%r289, [_ZZN3cub18CUB_300001_SM_10006detail6reduce28DeviceReduceSingleTileKernelINS2_10policy_hubIijN4cuda3std3__44plusIiEEE10Policy1000EN6thrust24THRUST_300001_SM_1000_NS6detail15normal_iteratorINSD_10device_ptrIiEEEEPijS9_iiNS7_10__identityEEEvT0_T1_T2_T3_T4_T6_E12temp_storage+24];
	add.s32 	%r290, %r288, %r289;
	ld.shared.u32 	%r291, [_ZZN3cub18CUB_300001_SM_10006detail6reduce28DeviceReduceSingleTileKernelINS2_10policy_hubIijN4cuda3std3__44plusIiEEE10Policy1000EN6thrust24THRUST_300001_SM_1000_NS6detail15normal_iteratorINSD_10device_ptrIiEEEEPijS9_iiNS7_10__identityEEEvT0_T1_T2_T3_T4_T6_E12temp_storage+28];
	add.s32 	%r292, %r290, %r291;
	ld.shared.u32 	%r293, [_ZZN3cub18CUB_300001_SM_10006detail6reduce28DeviceReduceSingleTileKernelINS2_10policy_hubIijN4cuda3std3__44plusIiEEE10Policy1000EN6thrust24THRUST_300001_SM_1000_NS6detail15normal_iteratorINSD_10device_ptrIiEEEEPijS9_iiNS7_10__identityEEEvT0_T1_T2_T3_T4_T6_E12temp_storage+32];
	add.s32 	%r294, %r292, %r293;
	ld.shared.u32 	%r295, [_ZZN3cub18CUB_300001_SM_10006detail6reduce28DeviceReduceSingleTileKernelINS2_10policy_hubIijN4cuda3std3__44plusIiEEE10Policy1000EN6thrust24THRUST_300001_SM_1000_NS6detail15normal_iteratorINSD_10device_ptrIiEEEEPijS9_iiNS7_10__identityEEEvT0_T1_T2_T3_T4_T6_E12temp_storage+36];
	add.s32 	%r510, %r294, %r295;
$L__BB3_50:
	mov.u32 	%r469, %tid.x;
	setp.ne.s32 	%p57, %r469, 0;
	@%p57 bra 	$L__BB3_52;
	add.s32 	%r470, %r510, %r91;
	st.global.u32 	[%rd1], %r470;
$L__BB3_52:
	ret;

}
	// .globl	_ZN3cub18CUB_300001_SM_10006detail6reduce18DeviceReduceKernelINS2_10policy_hubIijN4cuda3std3__44plusIiEEE10Policy1000EN6thrust24THRUST_300001_SM_1000_NS6detail15normal_iteratorINSD_10device_ptrIiEEEEjS9_iNS7_10__identityEEEvT0_PT3_T1_NS0_13GridEvenShareISN_EET2_T4_
.visible .entry _ZN3cub18CUB_300001_SM_10006detail6reduce18DeviceReduceKernelINS2_10policy_hubIijN4cuda3std3__44plusIiEEE10Policy1000EN6thrust24THRUST_300001_SM_1000_NS6detail15normal_iteratorINSD_10device_ptrIiEEEEjS9_iNS7_10__identityEEEvT0_PT3_T1_NS0_13GridEvenShareISN_EET2_T4_(
	.param .align 8 .b8 _ZN3cub18CUB_300001_SM_10006detail6reduce18DeviceReduceKernelINS2_10policy_hubIijN4cuda3std3__44plusIiEEE10Policy1000EN6thrust24THRUST_300001_SM_1000_NS6detail15normal_iteratorINSD_10device_ptrIiEEEEjS9_iNS7_10__identityEEEvT0_PT3_T1_NS0_13GridEvenShareISN_EET2_T4__param_0[8],
	.param .u64 .ptr .align 1 _ZN3cub18CUB_300001_SM_10006detail6reduce18DeviceReduceKernelINS2_10policy_hubIijN4cuda3std3__44plusIiEEE10Policy1000EN6thrust24THRUST_300001_SM_1000_NS6detail15normal_iteratorINSD_10device_ptrIiEEEEjS9_iNS7_10__identityEEEvT0_PT3_T1_NS0_13GridEvenShareISN_EET2_T4__param_1,
	.param .u32 _ZN3cub18CUB_300001_SM_10006detail6reduce18DeviceReduceKernelINS2_10policy_hubIijN4cuda3std3__44plusIiEEE10Policy1000EN6thrust24THRUST_300001_SM_1000_NS6detail15normal_iteratorINSD_10device_ptrIiEEEEjS9_iNS7_10__identityEEEvT0_PT3_T1_NS0_13GridEvenShareISN_EET2_T4__param_2,
	.param .align 4 .b8 _ZN3cub18CUB_300001_SM_10006detail6reduce18DeviceReduceKernelINS2_10policy_hubIijN4cuda3std3__44plusIiEEE10Policy1000EN6thrust24THRUST_300001_SM_1000_NS6detail15normal_iteratorINSD_10device_ptrIiEEEEjS9_iNS7_10__identityEEEvT0_PT3_T1_NS0_13GridEvenShareISN_EET2_T4__param_3[40],
	.param .align 1 .b8 _ZN3cub18CUB_300001_SM_10006detail6reduce18DeviceReduceKernelINS2_10policy_hubIijN4cuda3std3__44plusIiEEE10Policy1000EN6thrust24THRUST_300001_SM_1000_NS6detail15normal_iteratorINSD_10device_ptrIiEEEEjS9_iNS7_10__identityEEEvT0_PT3_T1_NS0_13GridEvenShareISN_EET2_T4__param_4[1],
	.param .align 1 .b8 _ZN3cub18CUB_300001_SM_10006detail6reduce18DeviceReduceKernelINS2_10policy_hubIijN4cuda3std3__44plusIiEEE10Policy1000EN6thrust24THRUST_300001_SM_1000_NS6detail15normal_iteratorINSD_10device_ptrIiEEEEjS9_iNS7_10__identityEEEvT0_PT3_T1_NS0_13GridEvenShareISN_EET2_T4__param_5[1]
)
.maxntid 256
{
	.reg .pred 	%p<57>;
	.reg .b16 	%rs<4>;
	.reg .b32 	%r<575>;
	.reg .b64 	%rd<130>;
	// demoted variable
	.shared .align 4 .b8 _ZZN3cub18CUB_300001_SM_10006detail6reduce18DeviceReduceKernelINS2_10policy_hubIijN4cuda3std3__44plusIiEEE10Policy1000EN6thrust24THRUST_300001_SM_1000_NS6detail15normal_iteratorINSD_10device_ptrIiEEEEjS9_iNS7_10__identityEEEvT0_PT3_T1_NS0_13GridEvenShareISN_EET2_T4_E12temp_storage[44];
	ld.param.u32 	%r1, [_ZN3cub18CUB_300001_SM_10006detail6reduce18DeviceReduceKernelINS2_10policy_hubIijN4cuda3std3__44plusIiEEE10Policy1000EN6thrust24THRUST_300001_SM_1000_NS6detail15normal_iteratorINSD_10device_ptrIiEEEEjS9_iNS7_10__identityEEEvT0_PT3_T1_NS0_13GridEvenShareISN_EET2_T4__param_3+20];
	ld.param.u32 	%r2, [_ZN3cub18CUB_300001_SM_10006detail6reduce18DeviceReduceKernelINS2_10policy_hubIijN4cuda3std3__44plusIiEEE10Policy1000EN6thrust24THRUST_300001_SM_1000_NS6detail15normal_iteratorINSD_10device_ptrIiEEEEjS9_iNS7_10__identityEEEvT0_PT3_T1_NS0_13GridEvenShareISN_EET2_T4__param_3+24];
	ld.param.u64 	%rd3, [_ZN3cub18CUB_300001_SM_10006detail6reduce18DeviceReduceKernelINS2_10policy_hubIijN4cuda3std3__44plusIiEEE10Policy1000EN6thrust24THRUST_300001_SM_1000_NS6detail15normal_iteratorINSD_10device_ptrIiEEEEjS9_iNS7_10__identityEEEvT0_PT3_T1_NS0_13GridEvenShareISN_EET2_T4__param_0];
	cvta.to.global.u64 	%rd1, %rd3;
	mov.u32 	%r3, %ctaid.x;
	shl.b32 	%r4, %r2, 12;
	shl.b32 	%r556, %r3, 12;
	sub.s32 	%r6, %r1, %r556;
	setp.gt.u32 	%p1, %r6, 4095;
	@%p1 bra 	$L__BB4_26;
	mov.u32 	%r7, %tid.x;
	setp.ge.u32 	%p23, %r7, %r6;
	mov.b32 	%r550, 0;
	mov.u32 	%r539, %r7;
	@%p23 bra 	$L__BB4_3;
	add.s32 	%r330, %r556, %r7;
	mul.wide.u32 	%rd66, %r330, 4;
	add.s64 	%rd67, %rd1, %rd66;
	ld.global.u32 	%r550, [%rd67];
	add.s32 	%r539, %r7, 256;
$L__BB4_3:
	setp.ge.u32 	%p24, %r539, %r6;
	@%p24 bra 	$L__BB4_17;
	not.b32 	%r332, %r539;
	add.s32 	%r333, %r1, %r332;
	sub.s32 	%r334, %r333, %r556;
	shr.u32 	%r335, %r334, 8;
	add.s32 	%r12, %r335, 1;
	and.b32  	%r13, %r12, 15;
	setp.lt.u32 	%p25, %r334, 3840;
	@%p25 bra 	$L__BB4_8;
	or.b32  	%r536, %r539, 2048;
	add.s32 	%r535, %r539, %r556;
	and.b32  	%r336, %r12, 33554416;
	neg.s32 	%r534, %r336;
$L__BB4_6:
	.pragma "nounroll";
	mul.wide.u32 	%rd68, %r535, 4;
	add.s64 	%rd69, %rd1, %rd68;
	ld.global.u32 	%r337, [%rd69];
	add.s32 	%r338, %r337, %r550;
	add.s32 	%r339, %r535, 256;
	mul.wide.u32 	%rd70, %r339, 4;
	add.s64 	%rd71, %rd1, %rd70;
	ld.global.u32 	%r340, [%rd71];
	add.s32 	%r341, %r340, %r338;
	add.s32 	%r342, %r535, 512;
	mul.wide.u32 	%rd72, %r342, 4;
	add.s64 	%rd73, %rd1, %rd72;
	ld.global.u32 	%r343, [%rd73];
	add.s32 	%r344, %r343, %r341;
	add.s32 	%r345, %r535, 768;
	mul.wide.u32 	%rd74, %r345, 4;
	add.s64 	%rd75, %rd1, %rd74;
	ld.global.u32 	%r346, [%rd75];
	add.s32 	%r347, %r346, %r344;
	add.s32 	%r348, %r535, 1024;
	mul.wide.u32 	%rd76, %r348, 4;
	add.s64 	%rd77, %rd1, %rd76;
	ld.global.u32 	%r349, [%rd77];
	add.s32 	%r350, %r349, %r347;
	add.s32 	%r351, %r535, 1280;
	mul.wide.u32 	%rd78, %r351, 4;
	add.s64 	%rd79, %rd1, %rd78;
	ld.global.u32 	%r352, [%rd79];
	add.s32 	%r353, %r352, %r350;
	add.s32 	%r354, %r535, 1536;
	mul.wide.u32 	%rd80, %r354, 4;
	add.s64 	%rd81, %rd1, %rd80;
	ld.global.u32 	%r355, [%rd81];
	add.s32 	%r356, %r355, %r353;
	add.s32 	%r357, %r535, 1792;
	mul.wide.u32 	%rd82, %r357, 4;
	add.s64 	%rd83, %rd1, %rd82;
	ld.global.u32 	%r358, [%rd83];
	add.s32 	%r359, %r358, %r356;
	add.s32 	%r360, %r535, 2048;
	mul.wide.u32 	%rd84, %r360, 4;
	add.s64 	%rd85, %rd1, %rd84;
	ld.global.u32 	%r361, [%rd85];
	add.s32 	%r362, %r361, %r359;
	add.s32 	%r363, %r535, 2304;
	mul.wide.u32 	%rd86, %r363, 4;
	add.s64 	%rd87, %rd1, %rd86;
	ld.global.u32 	%r364, [%rd87];
	add.s32 	%r365, %r364, %r362;
	add.s32 	%r366, %r535, 2560;
	mul.wide.u32 	%rd88, %r366, 4;
	add.s64 	%rd89, %rd1, %rd88;
	ld.global.u32 	%r367, [%rd89];
	add.s32 	%r368, %r367, %r365;
	add.s32 	%r369, %r535, 2816;
	mul.wide.u32 	%rd90, %r369, 4;
	add.s64 	%rd91, %rd1, %rd90;
	ld.global.u32 	%r370, [%rd91];
	add.s32 	%r371, %r370, %r368;
	add.s32 	%r372, %r535, 3072;
	mul.wide.u32 	%rd92, %r372, 4;
	add.s64 	%rd93, %rd1, %rd92;
	ld.global.u32 	%r373, [%rd93];
	add.s32 	%r374, %r373, %r371;
	add.s32 	%r375, %r535, 3328;
	mul.wide.u32 	%rd94, %r375, 4;
	add.s64 	%rd95, %rd1, %rd94;
	ld.global.u32 	%r376, [%rd95];
	add.s32 	%r377, %r376, %r374;
	add.s32 	%r378, %r535, 3584;
	mul.wide.u32 	%rd96, %r378, 4;
	add.s64 	%rd97, %rd1, %rd96;
	ld.global.u32 	%r379, [%rd97];
	add.s32 	%r380, %r379, %r377;
	add.s32 	%r381, %r535, 3840;
	mul.wide.u32 	%rd98, %r381, 4;
	add.s64 	%rd99, %rd1, %rd98;
	ld.global.u32 	%r382, [%rd99];
	add.s32 	%r550, %r382, %r380;
	add.s32 	%r536, %r536, 4096;
	add.s32 	%r535, %r535, 4096;
	add.s32 	%r534, %r534, 16;
	setp.ne.s32 	%p26, %r534, 0;
	@%p26 bra 	$L__BB4_6;
	add.s32 	%r539, %r536, -2048;
$L__BB4_8:
	setp.eq.s32 	%p27, %r13, 0;
	@%p27 bra 	$L__BB4_17;
	and.b32  	%r29, %r12, 7;
	setp.lt.u32 	%p28, %r13, 8;
	@%p28 bra 	$L__BB4_11;
	add.s32 	%r384, %r556, %r539;
	mul.wide.u32 	%rd100, %r384, 4;
	add.s64 	%rd101, %rd1, %rd100;
	ld.global.u32 	%r385, [%rd101];
	add.s32 	%r386, %r385, %r550;
	add.s32 	%r387, %r384, 256;
	mul.wide.u32 	%rd102, %r387, 4;
	add.s64 	%rd103, %rd1, %rd102;
	ld.global.u32 	%r388, [%rd103];
	add.s32 	%r389, %r388, %r386;
	add.s32 	%r390, %r384, 512;
	mul.wide.u32 	%rd104, %r390, 4;
	add.s64 	%rd105, %rd1, %rd104;
	ld.global.u32 	%r391, [%rd105];
	add.s32 	%r392, %r391, %r389;
	add.s32 	%r393, %r384, 768;
	mul.wide.u32 	%rd106, %r393, 4;
	add.s64 	%rd107, %rd1, %rd106;
	ld.global.u32 	%r394, [%rd107];
	add.s32 	%r395, %r394, %r392;
	add.s32 	%r396, %r384, 1024;
	mul.wide.u32 	%rd108, %r396, 4;
	add.s64 	%rd109, %rd1, %rd108;
	ld.global.u32 	%r397, [%rd109];
	add.s32 	%r398, %r397, %r395;
	add.s32 	%r399, %r384, 1280;
	mul.wide.u32 	%rd110, %r399, 4;
	add.s64 	%rd111, %rd1, %rd110;
	ld.global.u32 	%r400, [%rd111];
	add.s32 	%r401, %r400, %r398;
	add.s32 	%r402, %r384, 1536;
	mul.wide.u32 	%rd112, %r402, 4;
	add.s64 	%rd113, %rd1, %rd112;
	ld.global.u32 	%r403, [%rd113];
	add.s32 	%r404, %r403, %r401;
	add.s32 	%r405, %r384, 1792;
	mul.wide.u32 	%rd114, %r405, 4;
	add.s64 	%rd115, %rd1, %rd114;
	ld.global.u32 	%r406, [%rd115];
	add.s32 	%r550, %r406, %r404;
	add.s32 	%r539, %r539, 2048;
$L__BB4_11:
	setp.eq.s32 	%p29, %r29, 0;
	@%p29 bra 	$L__BB4_17;
	and.b32  	%r35, %r12, 3;
	setp.lt.u32 	%p30, %r29, 4;
	@%p30 bra 	$L__BB4_14;
	add.s32 	%r408, %r556, %r539;
	mul.wide.u32 	%rd116, %r408, 4;
	add.s64 	%rd117, %rd1, %rd116;
	ld.global.u32 	%r409, [%rd117];
	add.s32 	%r410, %r409, %r550;
	add.s32 	%r411, %r408, 256;
	mul.wide.u32 	%rd118, %r411, 4;
	add.s64 	%rd119, %rd1, %rd118;
	ld.global.u32 	%r412, [%rd119];
	add.s32 	%r413, %r412, %r410;
	add.s32 	%r414, %r408, 512;
	mul.wide.u32 	%rd120, %r414, 4;
	add.s64 	%rd121, %rd1, %rd120;
	ld.global.u32 	%r415, [%rd121];
	add.s32 	%r416, %r415, %r413;
	add.s32 	%r417, %r408, 768;
	mul.wide.u32 	%rd122, %r417, 4;
	add.s64 	%rd123, %rd1, %rd122;
	ld.global.u32 	%r418, [%rd123];
	add.s32 	%r550, %r418, %r416;
	add.s32 	%r539, %r539, 1024;
$L__BB4_14:
	setp.eq.s32 	%p31, %r35, 0;
	@%p31 bra 	$L__BB4_17;
	add.s32 	%r548, %r539, %r556;
	neg.s32 	%r547, %r35;
$L__BB4_16:
	.pragma "nounroll";
	mul.wide.u32 	%rd124, %r548, 4;
	add.s64 	%rd125, %rd1, %rd124;
	ld.global.u32 	%r419, [%rd125];
	add.s32 	%r550, %r419, %r550;
	add.s32 	%r548, %r548, 256;
	add.s32 	%r547, %r547, 1;
	setp.ne.s32 	%p32, %r547, 0;
	@%p32 bra 	$L__BB4_16;
$L__BB4_17:
	setp.lt.u32 	%p33, %r6, 256;
	@%p33 bra 	$L__BB4_22;
	// begin inline asm
	mov.u32 %r483, %laneid;
	// end inline asm
	mov.b32 	%r486, 1;
	mov.b32 	%r507, 31;
	mov.b32 	%r508, -1;
	// begin inline asm
	shfl.sync.down.b32 %r484, %r550, %r486, %r507, %r508;
	// end inline asm
	setp.gt.s32 	%p49, %r483, 30;
	selp.b32 	%r509, 0, %r484, %p49;
	add.s32 	%r490, %r509, %r550;
	mov.b32 	%r491, 2;
	// begin inline asm
	shfl.sync.down.b32 %r489, %r490, %r491, %r507, %r508;
	// end inline asm
	setp.gt.s32 	%p50, %r483, 29;
	selp.b32 	%r510, 0, %r489, %p50;
	add.s32 	%r495, %r490, %r510;
	mov.b32 	%r496, 4;
	// begin inline asm
	shfl.sync.down.b32 %r494, %r495, %r496, %r507, %r508;
	// end inline asm
	setp.gt.s32 	%p51, %r483, 27;
	selp.b32 	%r511, 0, %r494, %p51;
	add.s32 	%r500, %r495, %r511;
	mov.b32 	%r501, 8;
	// begin inline asm
	shfl.sync.down.b32 %r499, %r500, %r501, %r507, %r508;
	// end inline asm
	setp.gt.s32 	%p52, %r483, 23;
	selp.b32 	%r512, 0, %r499, %p52;
	add.s32 	%r505, %r500, %r512;
	mov.b32 	%r506, 16;
	// begin inline asm
	shfl.sync.down.b32 %r504, %r505, %r506, %r507, %r508;
	// end inline asm
	setp.gt.s32 	%p53, %r483, 15;
	selp.b32 	%r513, 0, %r504, %p53;
	add.s32 	%r574, %r505, %r513;
	setp.ne.s32 	%p54, %r483, 0;
	@%p54 bra 	$L__BB4_20;
	shr.u32 	%r514, %r7, 3;
	and.b32  	%r515, %r514, 124;
	mov.u32 	%r516, _ZZN3cub18CUB_300001_SM_10006detail6reduce18DeviceReduceKernelINS2_10policy_hubIijN4cuda3std3__44plusIiEEE10Policy1000EN6thrust24THRUST_300001_SM_1000_NS6detail15normal_iteratorINSD_10device_ptrIiEEEEjS9_iNS7_10__identityEEEvT0_PT3_T1_NS0_13GridEvenShareISN_EET2_T4_E12temp_storage;
	add.s32 	%r517, %r516, %r515;
	st.shared.u32 	[%r517+8], %r574;
$L__BB4_20:
	bar.sync 	0;
	setp.ne.s32 	%p55, %r7, 0;
	@%p55 bra 	$L__BB4_48;
	ld.shared.u32 	%r518, [_ZZN3cub18CUB_300001_SM_10006detail6reduce18DeviceReduceKernelINS2_10policy_hubIijN4cuda3std3__44plusIiEEE10Policy1000EN6thrust24THRUST_300001_SM_1000_NS6detail15normal_iteratorINSD_10device_ptrIiEEEEjS9_iNS7_10__identityEEEvT0_PT3_T1_NS0_13GridEvenShareISN_EET2_T4_E12temp_storage+12];
	add.s32 	%r519, %r518, %r574;
	ld.shared.u32 	%r520, [_ZZN3cub18CUB_300001_SM_10006detail6reduce18DeviceReduceKernelINS2_10policy_hubIijN4cuda3std3__44plusIiEEE10Policy1000EN6thrust24THRUST_300001_SM_1000_NS6detail15normal_iteratorINSD_10device_ptrIiEEEEjS9_iNS7_10__identityEEEvT0_PT3_T1_NS0_13GridEvenShareISN_EET2_T4_E12temp_storage+16];
	add.s32 	%r521, %r519, %r520;
	ld.shared.u32 	%r522, [_ZZN3cub18CUB_300001_SM_10006detail6reduce18DeviceReduceKernelINS2_10policy_hubIijN4cuda3std3__44plusIiEEE10Policy1000EN6thrust24THRUST_300001_SM_1000_NS6detail15normal_iteratorINSD_10device_ptrIiEEEEjS9_iNS7_10__identityEEEvT0_PT3_T1_NS0_13GridEvenShareISN_EET2_T4_E12temp_storage+20];
	add.s32 	%r523, %r521, %r522;
	ld.shared.u32 	%r524, [_ZZN3cub18CUB_300001_SM_10006detail6reduce18DeviceReduceKernelINS2_10policy_hubIijN4cuda3std3__44plusIiEEE10Policy1000EN6thrust24THRUST_300001_SM_1000_NS6detail15normal_iteratorINSD_10device_ptrIiEEEEjS9_iNS7_10__identityEEEvT0_PT3_T1_NS0_13GridEvenShareISN_EET2_T4_E12temp_storage+24];
	add.s32 	%r525, %r523, %r524;
	ld.shared.u32 	%r526, [_ZZN3cub18CUB_300001_SM_10006detail6reduce18DeviceReduceKernelINS2_10policy_hubIijN4cuda3std3__44plusIiEEE10Policy1000EN6thrust24THRUST_300001_SM_1000_NS6detail15normal_iteratorINSD_10device_ptrIiEEEEjS9_iNS7_10__identityEEEvT0_PT3_T1_NS0_13GridEvenShareISN_EET2_T4_E12temp_storage+28];
	add.s32 	%r527, %r525, %r526;
	ld.shared.u32 	%r528, [_ZZN3cub18CUB_300001_SM_10006detail6reduce18DeviceReduceKernelINS2_10policy_hubIijN4cuda3std3__44plusIiEEE10Policy1000EN6thrust24THRUST_300001_SM_1000_NS6detail15normal_iteratorINSD_10device_ptrIiEEEEjS9_iNS7_10__identityEEEvT0_PT3_T1_NS0_13GridEvenShareISN_EET2_T4_E12temp_storage+32];
	add.s32 	%r529, %r527, %r528;
	ld.shared.u32 	%r530, [_ZZN3cub18CUB_300001_SM_10006detail6reduce18DeviceReduceKernelINS2_10policy_hubIijN4cuda3std3__44plusIiEEE10Policy1000EN6thrust24THRUST_300001_SM_1000_NS6detail15normal_iteratorINSD_10device_ptrIiEEEEjS9_iNS7_10__identityEEEvT0_PT3_T1_NS0_13GridEvenShareISN_EET2_T4_E12temp_storage+36];
	add.s32 	%r574, %r529, %r530;
	bra.uni 	$L__BB4_48;
$L__BB4_22:
	// begin inline asm
	mov.u32 %r420, %laneid;
	// end inline asm
	and.b32  	%r446, %r7, 992;
	add.s32 	%r447, %r446, 32;
	setp.gt.u32 	%p34, %r447, %r6;
	not.b32 	%r448, %r446;
	add.s32 	%r449, %r6, %r448;
	selp.b32 	%r444, %r449, 31, %p34;
	mov.b32 	%r423, 1;
	mov.b32 	%r445, -1;
	// begin inline asm
	shfl.sync.down.b32 %r421, %r550, %r423, %r444, %r445;
	// end inline asm
	setp.lt.s32 	%p35, %r420, %r444;
	selp.b32 	%r450, %r421, 0, %p35;
	add.s32 	%r427, %r450, %r550;
	mov.b32 	%r428, 2;
	// begin inline asm
	shfl.sync.down.b32 %r426, %r427, %r428, %r444, %r445;
	// end inline asm
	add.s32 	%r451, %r420, 2;
	setp.gt.s32 	%p36, %r451, %r444;
	selp.b32 	%r452, 0, %r426, %p36;
	add.s32 	%r432, %r427, %r452;
	mov.b32 	%r433, 4;
	// begin inline asm
	shfl.sync.down.b32 %r431, %r432, %r433, %r444, %r445;
	// end inline asm
	add.s32 	%r453, %r420, 4;
	setp.gt.s32 	%p37, %r453, %r444;
	selp.b32 	%r454, 0, %r431, %p37;
	add.s32 	%r437, %r432, %r454;
	mov.b32 	%r438, 8;
	// begin inline asm
	shfl.sync.down.b32 %r436, %r437, %r438, %r444, %r445;
	// end inline asm
	add.s32 	%r455, %r420, 8;
	setp.gt.s32 	%p38, %r455, %r444;
	selp.b32 	%r456, 0, %r436, %p38;
	add.s32 	%r442, %r437, %r456;
	mov.b32 	%r443, 16;
	// begin inline asm
	shfl.sync.down.b32 %r441, %r442, %r443, %r444, %r445;
	// end inline asm
	add.s32 	%r457, %r420, 16;
	setp.gt.s32 	%p39, %r457, %r444;
	selp.b32 	%r458, 0, %r441, %p39;
	add.s32 	%r574, %r442, %r458;
	setp.ne.s32 	%p40, %r420, 0;
	@%p40 bra 	$L__BB4_24;
	shr.u32 	%r459, %r7, 3;
	and.b32  	%r460, %r459, 124;
	mov.u32 	%r461, _ZZN3cub18CUB_300001_SM_10006detail6reduce18DeviceReduceKernelINS2_10policy_hubIijN4cuda3std3__44plusIiEEE10Policy1000EN6thrust24THRUST_300001_SM_1000_NS6detail15normal_iteratorINSD_10device_ptrIiEEEEjS9_iNS7_10__identityEEEvT0_PT3_T1_NS0_13GridEvenShareISN_EET2_T4_E12temp_storage;
	add.s32 	%r462, %r461, %r460;
	st.shared.u32 	[%r462+8], %r574;
$L__BB4_24:
	bar.sync 	0;
	setp.ne.s32 	%p41, %r7, 0;
	@%p41 bra 	$L__BB4_48;
	setp.gt.u32 	%p42, %r6, 32;
	ld.shared.u32 	%r463, [_ZZN3cub18CUB_300001_SM_10006detail6reduce18DeviceReduceKernelINS2_10policy_hubIijN4cuda3std3__44plusIiEEE10Policy1000EN6thrust24THRUST_300001_SM_1000_NS6detail15normal_iteratorINSD_10device_ptrIiEEEEjS9_iNS7_10__identityEEEvT0_PT3_T1_NS0_13GridEvenShareISN_EET2_T4_E12temp_storage+12];
	selp.b32 	%r464, %r463, 0, %p42;
	add.s32 	%r465, %r464, %r574;
	setp.gt.u32 	%p43, %r6, 64;
	ld.shared.u32 	%r466, [_ZZN3cub18CUB_300001_SM_10006detail6reduce18DeviceReduceKernelINS2_10policy_hubIijN4cuda3std3__44plusIiEEE10Policy1000EN6thrust24THRUST_300001_SM_1000_NS6detail15normal_iteratorINSD_10device_ptrIiEEEEjS9_iNS7_10__identityEEEvT0_PT3_T1_NS0_13GridEvenShareISN_EET2_T4_E12temp_storage+16];
	selp.b32 	%r467, %r466, 0, %p43;
	add.s32 	%r468, %r465, %r467;
	setp.gt.u32 	%p44, %r6, 96;
	ld.shared.u32 	%r469, [_ZZN3cub18CUB_300001_SM_10006detail6reduce18DeviceReduceKernelINS2_10policy_hubIijN4cuda3std3__44plusIiEEE10Policy1000EN6thrust24THRUST_300001_SM_1000_NS6detail15normal_iteratorINSD_10device_ptrIiEEEEjS9_iNS7_10__identityEEEvT0_PT3_T1_NS0_13GridEvenShareISN_EET2_T4_E12temp_storage+20];
	selp.b32 	%r470, %r469, 0, %p44;
	add.s32 	%r471, %r468, %r470;
	setp.gt.u32 	%p45, %r6, 128;
	ld.shared.u32 	%r472, [_ZZN3cub18CUB_300001_SM_10006detail6reduce18DeviceReduceKernelINS2_10policy_hubIijN4cuda3std3__44plusIiEEE10Policy1000EN6thrust24THRUST_300001_SM_1000_NS6detail15normal_iteratorINSD_10device_ptrIiEEEEjS9_iNS7_10__identityEEEvT0_PT3_T1_NS0_13GridEvenShareISN_EET2_T4_E12temp_storage+24];
	selp.b32 	%r473, %r472, 0, %p45;
	add.s32 	%r474, %r471, %r473;
	setp.gt.u32 	%p46, %r6, 160;
	ld.shared.u32 	%r475, [_ZZN3cub18CUB_300001_SM_10006detail6reduce18DeviceReduceKernelINS2_10policy_hubIijN4cuda3std3__44plusIiEEE10Policy1000EN6thrust24THRUST_300001_SM_1000_NS6detail15normal_iteratorINSD_10device_ptrIiEEEEjS9_iNS7_10__identityEEEvT0_PT3_T1_NS0_13GridEvenShareISN_EET2_T4_E12temp_storage+28];
	selp.b32 	%r476, %r475, 0, %p46;
	add.s32 	%r477, %r474, %r476;
	setp.gt.u32 	%p47, %r6, 192;
	ld.shared.u32 	%r478, [_ZZN3cub18CUB_300001_SM_10006detail6reduce18DeviceReduceKernelINS2_10policy_hubIijN4cuda3std3__44plusIiEEE10Policy1000EN6thrust24THRUST_300001_SM_1000_NS6detail15normal_iteratorINSD_10device_ptrIiEEEEjS9_iNS7_10__identityEEEvT0_PT3_T1_NS0_13GridEvenShareISN_EET2_T4_E12temp_storage+32];
	selp.b32 	%r479, %r478, 0, %p47;
	add.s32 	%r480, %r477, %r479;
	setp.gt.u32 	%p48, %r6, 224;
	ld.shared.u32 	%r481, [_ZZN3cub18CUB_300001_SM_10006detail6reduce18DeviceReduceKernelINS2_10policy_hubIijN4cuda3std3__44plusIiEEE10Policy1000EN6thrust24THRUST_300001_SM_1000_NS6detail15normal_iteratorINSD_10device_ptrIiEEEEjS9_iNS7_10__identityEEEvT0_PT3_T1_NS0_13GridEvenShareISN_EET2_T4_E12temp_storage+36];
	selp.b32 	%r482, %r481, 0, %p48;
	add.s32 	%r574, %r480, %r482;
	bra.uni 	$L__BB4_48;
$L__BB4_26:
	mov.u32 	%r54, %tid.x;
	add.s32 	%r110, %r54, %r556;
	mul.wide.u32 	%rd4, %r110, 4;
	add.s64 	%rd5, %rd1, %rd4;
	ld.global.u32 	%r111, [%rd5];
	ld.global.u32 	%r112, [%rd5+1024];
	ld.global.u32 	%r113, [%rd5+2048];
	ld.global.u32 	%r114, [%rd5+3072];
	ld.global.u32 	%r115, [%rd5+4096];
	ld.global.u32 	%r116, [%rd5+5120];
	ld.global.u32 	%r117, [%rd5+6144];
	ld.global.u32 	%r118, [%rd5+7168];
	ld.global.u32 	%r119, [%rd5+8192];
	ld.global.u32 	%r120, [%rd5+9216];
	ld.global.u32 	%r121, [%rd5+10240];
	ld.global.u32 	%r122, [%rd5+11264];
	ld.global.u32 	%r123, [%rd5+12288];
	ld.global.u32 	%r124, [%rd5+13312];
	ld.global.u32 	%r125, [%rd5+14336];
	ld.global.u32 	%r126, [%rd5+15360];
	add.s32 	%r127, %r112, %r111;
	add.s32 	%r128, %r113, %r127;
	add.s32 	%r129, %r114, %r128;
	add.s32 	%r130, %r115, %r129;
	add.s32 	%r131, %r116, %r130;
	add.s32 	%r132, %r117, %r131;
	add.s32 	%r133, %r118, %r132;
	add.s32 	%r134, %r119, %r133;
	add.s32 	%r135, %r120, %r134;
	add.s32 	%r136, %r121, %r135;
	add.s32 	%r137, %r122, %r136;
	add.s32 	%r138, %r123, %r137;
	add.s32 	%r139, %r124, %r138;
	add.s32 	%r140, %r125, %r139;
	add.s32 	%r573, %r126, %r140;
	setp.lt.u32 	%p2, %r6, %r4;
	@%p2 bra 	$L__BB4_44;
	add.s32 	%r56, %r4, %r556;
	not.b32 	%r142, %r54;
	add.s32 	%r143, %r142, %r1;
	sub.s32 	%r144, %r143, %r4;
	sub.s32 	%r552, %r144, %r556;
	add.s32 	%r145, %r56, %r54;
	add.s32 	%r551, %r145, 2048;
	mov.b32 	%r554, 0;
	mov.u32 	%r553, %r56;
$L__BB4_28:
	add.s32 	%r556, %r556, %r4;
	add.s32 	%r147, %r1, -4096;
	setp.gt.u32 	%p3, %r556, %r147;
	@%p3 bra 	$L__BB4_30;
	add.s32 	%r148, %r54, %r556;
	mul.wide.u32 	%rd6, %r148, 4;
	add.s64 	%rd7, %rd1, %rd6;
	ld.global.u32 	%r149, [%rd7];
	ld.global.u32 	%r150, [%rd7+1024];
	ld.global.u32 	%r151, [%rd7+2048];
	ld.global.u32 	%r152, [%rd7+3072];
	ld.global.u32 	%r153, [%rd7+4096];
	ld.global.u32 	%r154, [%rd7+5120];
	ld.global.u32 	%r155, [%rd7+6144];
	ld.global.u32 	%r156, [%rd7+7168];
	ld.global.u32 	%r157, [%rd7+8192];
	ld.global.u32 	%r158, [%rd7+9216];
	ld.global.u32 	%r159, [%rd7+10240];
	ld.global.u32 	%r160, [%rd7+11264];
	ld.global.u32 	%r161, [%rd7+12288];
	ld.global.u32 	%r162, [%rd7+13312];
	ld.global.u32 	%r163, [%rd7+14336];
	ld.global.u32 	%r164, [%rd7+15360];
	add.s32 	%r165, %r149, %r573;
	add.s32 	%r166, %r150, %r165;
	add.s32 	%r167, %r151, %r166;
	add.s32 	%r168, %r152, %r167;
	add.s32 	%r169, %r153, %r168;
	add.s32 	%r170, %r154, %r169;
	add.s32 	%r171, %r155, %r170;
	add.s32 	%r172, %r156, %r171;
	add.s32 	%r173, %r157, %r172;
	add.s32 	%r174, %r158, %r173;
	add.s32 	%r175, %r159, %r174;
	add.s32 	%r176, %r160, %r175;
	add.s32 	%r177, %r161, %r176;
	add.s32 	%r178, %r162, %r177;
	add.s32 	%r179, %r163, %r178;
	add.s32 	%r573, %r164, %r179;
	sub.s32 	%r180, %r1, %r556;
	setp.lt.u32 	%p4, %r180, %r4;
	add.s32 	%r554, %r554, 1;
	add.s32 	%r553, %r553, %r4;
	sub.s32 	%r552, %r552, %r4;
	add.s32 	%r551, %r551, %r4;
	@%p4 bra 	$L__BB4_44;
	bra.uni 	$L__BB4_28;
$L__BB4_30:
	setp.le.u32 	%p5, %r1, %r556;
	sub.s32 	%r182, %r1, %r556;
	setp.ge.s32 	%p6, %r54, %r182;
	or.pred  	%p7, %p5, %p6;
	@%p7 bra 	$L__BB4_44;
	not.b32 	%r185, %r54;
	add.s32 	%r186, %r1, %r185;
	sub.s32 	%r187, %r186, %r56;
	mul.lo.s32 	%r188, %r2, %r554;
	shl.b32 	%r189, %r188, 12;
	sub.s32 	%r190, %r187, %r189;
	shr.u32 	%r191, %r190, 8;
	add.s32 	%r71, %r191, 1;
	and.b32  	%r72, %r71, 15;
	setp.lt.u32 	%p8, %r190, 3840;
	mov.u32 	%r565, %r54;
	@%p8 bra 	$L__BB4_35;
	or.b32  	%r559, %r54, 2048;
	shr.u32 	%r192, %r552, 8;
	add.s32 	%r193, %r192, 1;
	and.b32  	%r194, %r193, 33554416;
	neg.s32 	%r557, %r194;
$L__BB4_33:
	.pragma "nounroll";
	add.s32 	%r195, %r551, -2048;
	mul.wide.u32 	%rd8, %r195, 4;
	add.s64 	%rd9, %rd1, %rd8;
	ld.global.u32 	%r196, [%rd9];
	add.s32 	%r197, %r196, %r573;
	add.s32 	%r198, %r551, -1792;
	mul.wide.u32 	%rd10, %r198, 4;
	add.s64 	%rd11, %rd1, %rd10;
	ld.global.u32 	%r199, [%rd11];
	add.s32 	%r200, %r199, %r197;
	add.s32 	%r201, %r551, -1536;
	mul.wide.u32 	%rd12, %r201, 4;
	add.s64 	%rd13, %rd1, %rd12;
	ld.global.u32 	%r202, [%rd13];
	add.s32 	%r203, %r202, %r200;
	add.s32 	%r204, %r551, -1280;
	mul.wide.u32 	%rd14, %r204, 4;
	add.s64 	%rd15, %rd1, %rd14;
	ld.global.u32 	%r205, [%rd15];
	add.s32 	%r206, %r205, %r203;
	add.s32 	%r207, %r551, -1024;
	mul.wide.u32 	%rd16, %r207, 4;
	add.s64 	%rd17, %rd1, %rd16;
	ld.global.u32 	%r208, [%rd17];
	add.s32 	%r209, %r208, %r206;
	add.s32 	%r210, %r551, -768;
	mul.wide.u32 	%rd18, %r210, 4;
	add.s64 	%rd19, %rd1, %rd18;
	ld.global.u32 	%r211, [%rd19];
	add.s32 	%r212, %r211, %r209;
	add.s32 	%r213, %r551, -512;
	mul.wide.u32 	%rd20, %r213, 4;
	add.s64 	%rd21, %rd1, %rd20;
	ld.global.u32 	%r214, [%rd21];
	add.s32 	%r215, %r214, %r212;
	add.s32 	%r216, %r551, 1792;
	add.s32 	%r217, %r551, -256;
	mul.wide.u32 	%rd22, %r217, 4;
	add.s64 	%rd23, %rd1, %rd22;
	ld.global.u32 	%r218, [%rd23];
	add.s32 	%r219, %r218, %r215;
	mul.wide.u32 	%rd24, %r551, 4;
	add.s64 	%rd25, %rd1, %rd24;
	ld.global.u32 	%r220, [%rd25];
	add.s32 	%r221, %r220, %r219;
	add.s32 	%r222, %r551, 256;
	mul.wide.u32 	%rd26, %r222, 4;
	add.s64 	%rd27, %rd1, %rd26;
	ld.global.u32 	%r223, [%rd27];
	add.s32 	%r224, %r223, %r221;
	add.s32 	%r225, %r551, 512;
	mul.wide.u32 	%rd28, %r225, 4;
	add.s64 	%rd29, %rd1, %rd28;
	ld.global.u32 	%r226, [%rd29];
	add.s32 	%r227, %r226, %r224;
	add.s32 	%r228, %r551, 768;
	mul.wide.u32 	%rd30, %r228, 4;
	add.s64 	%rd31, %rd1, %rd30;
	ld.global.u32 	%r229, [%rd31];
	add.s32 	%r230, %r229, %r227;
	add.s32 	%r231, %r551, 1024;
	mul.wide.u32 	%rd32, %r231, 4;
	add.s64 	%rd33, %rd1, %rd32;
	ld.global.u32 	%r232, [%rd33];
	add.s32 	%r233, %r232, %r230;
	add.s32 	%r234, %r551, 1280;
	mul.wide.u32 	%rd34, %r234, 4;
	add.s64 	%rd35, %rd1, %rd34;
	ld.global.u32 	%r235, [%rd35];
	add.s32 	%r236, %r235, %r233;
	add.s32 	%r237, %r551, 1536;
	mul.wide.u32 	%rd36, %r237, 4;
	add.s64 	%rd37, %rd1, %rd36;
	ld.global.u32 	%r238, [%rd37];
	add.s32 	%r239, %r238, %r236;
	mul.wide.u32 	%rd38, %r216, 4;
	add.s64 	%rd39, %rd1, %rd38;
	ld.global.u32 	%r240, [%rd39];
	add.s32 	%r573, %r240, %r239;
	add.s32 	%r559, %r559, 4096;
	add.s32 	%r551, %r551, 4096;
	add.s32 	%r557, %r557, 16;
	setp.ne.s32 	%p9, %r557, 0;
	@%p9 bra 	$L__BB4_33;
	add.s32 	%r565, %r559, -2048;
$L__BB4_35:
	setp.eq.s32 	%p10, %r72, 0;
	@%p10 bra 	$L__BB4_44;
	and.b32  	%r87, %r71, 7;
	setp.lt.u32 	%p11, %r72, 8;
	@%p11 bra 	$L__BB4_38;
	add.s32 	%r242, %r565, %r556;
	mul.wide.u32 	%rd40, %r242, 4;
	add.s64 	%rd41, %rd1, %rd40;
	ld.global.u32 	%r243, [%rd41];
	add.s32 	%r244, %r243, %r573;
	add.s32 	%r245, %r242, 256;
	mul.wide.u32 	%rd42, %r245, 4;
	add.s64 	%rd43, %rd1, %rd42;
	ld.global.u32 	%r246, [%rd43];
	add.s32 	%r247, %r246, %r244;
	add.s32 	%r248, %r242, 512;
	mul.wide.u32 	%rd44, %r248, 4;
	add.s64 	%rd45, %rd1, %rd44;
	ld.global.u32 	%r249, [%rd45];
	add.s32 	%r250, %r249, %r247;
	add.s32 	%r251, %r242, 768;
	mul.wide.u32 	%rd46, %r251, 4;
	add.s64 	%rd47, %rd1, %rd46;
	ld.global.u32 	%r252, [%rd47];
	add.s32 	%r253, %r252, %r250;
	add.s32 	%r254, %r242, 1024;
	mul.wide.u32 	%rd48, %r254, 4;
	add.s64 	%rd49, %rd1, %rd48;
	ld.global.u32 	%r255, [%rd49];
	add.s32 	%r256, %r255, %r253;
	add.s32 	%r257, %r242, 1280;
	mul.wide.u32 	%rd50, %r257, 4;
	add.s64 	%rd51, %rd1, %rd50;
	ld.global.u32 	%r258, [%rd51];
	add.s32 	%r259, %r258, %r256;
	add.s32 	%r260, %r242, 1536;
	mul.wide.u32 	%rd52, %r260, 4;
	add.s64 	%rd53, %rd1, %rd52;
	ld.global.u32 	%r261, [%rd53];
	add.s32 	%r262, %r261, %r259;
	add.s32 	%r263, %r242, 1792;
	mul.wide.u32 	%rd54, %r263, 4;
	add.s64 	%rd55, %rd1, %rd54;
	ld.global.u32 	%r264, [%rd55];
	add.s32 	%r573, %r264, %r262;
	add.s32 	%r565, %r565, 2048;
$L__BB4_38:
	setp.eq.s32 	%p12, %r87, 0;
	@%p12 bra 	$L__BB4_44;
	setp.lt.u32 	%p13, %r87, 4;
	@%p13 bra 	$L__BB4_41;
	add.s32 	%r266, %r565, %r556;
	mul.wide.u32 	%rd56, %r266, 4;
	add.s64 	%rd57, %rd1, %rd56;
	ld.global.u32 	%r267, [%rd57];
	add.s32 	%r268, %r267, %r573;
	add.s32 	%r269, %r266, 256;
	mul.wide.u32 	%rd58, %r269, 4;
	add.s64 	%rd59, %rd1, %rd58;
	ld.global.u32 	%r270, [%rd59];
	add.s32 	%r271, %r270, %r268;
	add.s32 	%r272, %r266, 512;
	mul.wide.u32 	%rd60, %r272, 4;
	add.s64 	%rd61, %rd1, %rd60;
	ld.global.u32 	%r273, [%rd61];
	add.s32 	%r274, %r273, %r271;
	add.s32 	%r275, %r266, 768;
	mul.wide.u32 	%rd62, %r275, 4;
	add.s64 	%rd63, %rd1, %rd62;
	ld.global.u32 	%r276, [%rd63];
	add.s32 	%r573, %r276, %r274;
	add.s32 	%r565, %r565, 1024;
$L__BB4_41:
	and.b32  	%r277, %r71, 3;
	setp.eq.s32 	%p14, %r277, 0;
	@%p14 bra 	$L__BB4_44;
	add.s32 	%r571, %r565, %r553;
	cvt.u16.u32 	%rs1, %r552;
	shr.u16 	%rs2, %rs1, 8;
	add.s16 	%rs3, %rs2, 1;
	cvt.u32.u16 	%r278, %rs3;
	and.b32  	%r279, %r278, 3;
	neg.s32 	%r570, %r279;
$L__BB4_43:
	.pragma "nounroll";
	mul.wide.u32 	%rd64, %r571, 4;
	add.s64 	%rd65, %rd1, %rd64;
	ld.global.u32 	%r280, [%rd65];
	add.s32 	%r573, %r280, %r573;
	add.s32 	%r571, %r571, 256;
	add.s32 	%r570, %r570, 1;
	setp.ne.s32 	%p15, %r570, 0;
	@%p15 bra 	$L__BB4_43;
$L__BB4_44:
	// begin inline asm
	mov.u32 %r281, %laneid;
	// end inline asm
	mov.b32 	%r284, 1;
	mov.b32 	%r305, 31;
	mov.b32 	%r306, -1;
	// begin inline asm
	shfl.sync.down.b32 %r282, %r573, %r284, %r305, %r306;
	// end inline asm
	setp.gt.s32 	%p16, %r281, 30;
	selp.b32 	%r307, 0, %r282, %p16;
	add.s32 	%r288, %r307, %r573;
	mov.b32 	%r289, 2;
	// begin inline asm
	shfl.sync.down.b32 %r287, %r288, %r289, %r305, %r306;
	// end inline asm
	setp.gt.s32 	%p17, %r281, 29;
	selp.b32 	%r308, 0, %r287, %p17;
	add.s32 	%r293, %r288, %r308;
	mov.b32 	%r294, 4;
	// begin inline asm
	shfl.sync.down.b32 %r292, %r293, %r294, %r305, %r306;
	// end inline asm
	setp.gt.s32 	%p18, %r281, 27;
	selp.b32 	%r309, 0, %r292, %p18;
	add.s32 	%r298, %r293, %r309;
	mov.b32 	%r299, 8;
	// begin inline asm
	shfl.sync.down.b32 %r297, %r298, %r299, %r305, %r306;
	// end inline asm
	setp.gt.s32 	%p19, %r281, 23;
	selp.b32 	%r310, 0, %r297, %p19;
	add.s32 	%r303, %r298, %r310;
	mov.b32 	%r304, 16;
	// begin inline asm
	shfl.sync.down.b32 %r302, %r303, %r304, %r305, %r306;
	// end inline asm
	setp.gt.s32 	%p20, %r281, 15;
	selp.b32 	%r311, 0, %r302, %p20;
	add.s32 	%r574, %r303, %r311;
	setp.ne.s32 	%p21, %r281, 0;
	@%p21 bra 	$L__BB4_46;
	shr.u32 	%r312, %r54, 3;
	and.b32  	%r313, %r312, 124;
	mov.u32 	%r314, _ZZN3cub18CUB_300001_SM_10006detail6reduce18DeviceReduceKernelINS2_10policy_hubIijN4cuda3std3__44plusIiEEE10Policy1000EN6thrust24THRUST_300001_SM_1000_NS6detail15normal_iteratorINSD_10device_ptrIiEEEEjS9_iNS7_10__identityEEEvT0_PT3_T1_NS0_13GridEvenShareISN_EET2_T4_E12temp_storage;
	add.s32 	%r315, %r314, %r313;
	st.shared.u32 	[%r315+8], %r574;
$L__BB4_46:
	bar.sync 	0;
	setp.ne.s32 	%p22, %r54, 0;
	@%p22 bra 	$L__BB4_48;
	ld.shared.u32 	%r316, [_ZZN3cub18CUB_300001_SM_10006detail6reduce18DeviceReduceKernelINS2_10policy_hubIijN4cuda3std3__44plusIiEEE10Policy1000EN6thrust24THRUST_300001_SM_1000_NS6detail15normal_iteratorINSD_10device_ptrIiEEEEjS9_iNS7_10__identityEEEvT0_PT3_T1_NS0_13GridEvenShareISN_EET2_T4_E12temp_storage+12];
	add.s32 	%r317, %r316, %r574;
	ld.shared.u32 	%r318, [_ZZN3cub18CUB_300001_SM_10006detail6reduce18DeviceReduceKernelINS2_10policy_hubIijN4cuda3std3__44plusIiEEE10Policy1000EN6thrust24THRUST_300001_SM_1000_NS6detail15normal_iteratorINSD_10device_ptrIiEEEEjS9_iNS7_10__identityEEEvT0_PT3_T1_NS0_13GridEvenShareISN_EET2_T4_E12temp_storage+16];
	add.s32 	%r319, %r317, %r318;
	ld.shared.u32 	%r320, [_ZZN3cub18CUB_300001_SM_10006detail6reduce18DeviceReduceKernelINS2_10policy_hubIijN4cuda3std3__44plusIiEEE10Policy1000EN6thrust24THRUST_300001_SM_1000_NS6detail15normal_iteratorINSD_10device_ptrIiEEEEjS9_iNS7_10__identityEEEvT0_PT3_T1_NS0_13GridEvenShareISN_EET2_T4_E12temp_storage+20];
	add.s32 	%r321, %r319, %r320;
	ld.shared.u32 	%r322, [_ZZN3cub18CUB_300001_SM_10006detail6reduce18DeviceReduceKernelINS2_10policy_hubIijN4cuda3std3__44plusIiEEE10Policy1000EN6thrust24THRUST_300001_SM_1000_NS6detail15normal_iteratorINSD_10device_ptrIiEEEEjS9_iNS7_10__identityEEEvT0_PT3_T1_NS0_13GridEvenShareISN_EET2_T4_E12temp_storage+24];
	add.s32 	%r323, %r321, %r322;
	ld.shared.u32 	%r324, [_ZZN3cub18CUB_300001_SM_10006detail6reduce18DeviceReduceKernelINS2_10policy_hubIijN4cuda3std3__44plusIiEEE10Policy1000EN6thrust24THRUST_300001_SM_1000_NS6detail15normal_iteratorINSD_10device_ptrIiEEEEjS9_iNS7_10__identityEEEvT0_PT3_T1_NS0_13GridEvenShareISN_EET2_T4_E12temp_storage+28];
	add.s32 	%r325, %r323, %r324;
	ld.shared.u32 	%r326, [_ZZN3cub18CUB_300001_SM_10006detail6reduce18DeviceReduceKernelINS2_10policy_hubIijN4cuda3std3__44plusIiEEE10Policy1000EN6thrust24THRUST_300001_SM_1000_NS6detail15normal_iteratorINSD_10device_ptrIiEEEEjS9_iNS7_10__identityEEEvT0_PT3_T1_NS0_13GridEvenShareISN_EET2_T4_E12temp_storage+32];
	add.s32 	%r327, %r325, %r326;
	ld.shared.u32 	%r328, [_ZZN3cub18CUB_300001_SM_10006detail6reduce18DeviceReduceKernelINS2_10policy_hubIijN4cuda3std3__44plusIiEEE10Policy1000EN6thrust24THRUST_300001_SM_1000_NS6detail15normal_iteratorINSD_10device_ptrIiEEEEjS9_iNS7_10__identityEEEvT0_PT3_T1_NS0_13GridEvenShareISN_EET2_T4_E12temp_storage+36];
	add.s32 	%r574, %r327, %r328;
$L__BB4_48:
	mov.u32 	%r531, %tid.x;
	setp.ne.s32 	%p56, %r531, 0;
	@%p56 bra 	$L__BB4_50;
	ld.param.u64 	%rd129, [_ZN3cub18CUB_300001_SM_10006detail6reduce18DeviceReduceKernelINS2_10policy_hubIijN4cuda3std3__44plusIiEEE10Policy1000EN6thrust24THRUST_300001_SM_1000_NS6detail15normal_iteratorINSD_10device_ptrIiEEEEjS9_iNS7_10__identityEEEvT0_PT3_T1_NS0_13GridEvenShareISN_EET2_T4__param_1];
	cvta.to.global.u64 	%rd126, %rd129;
	mul.wide.u32 	%rd127, %r3, 4;
	add.s64 	%rd128, %rd126, %rd127;
	st.global.u32 	[%rd128], %r574;
$L__BB4_50:
	ret;

}
	// .globl	_ZN3cub18CUB_300001_SM_10006detail6reduce28DeviceReduceSingleTileKernelINS2_10policy_hubIijN4cuda3std3__44plusIiEEE10Policy1000EPiSC_iS9_iiNS7_10__identityEEEvT0_T1_T2_T3_T4_T6_
.visible .entry _ZN3cub18CUB_300001_SM_10006detail6reduce28DeviceReduceSingleTileKernelINS2_10policy_hubIijN4cuda3std3__44plusIiEEE10Policy1000EPiSC_iS9_iiNS7_10__identityEEEvT0_T1_T2_T3_T4_T6_(
	.param .u64 .ptr .align 1 _ZN3cub18CUB_300001_SM_10006detail6reduce28DeviceReduceSingleTileKernelINS2_10policy_hubIijN4cuda3std3__44plusIiEEE10Policy1000EPiSC_iS9_iiNS7_10__identityEEEvT0_T1_T2_T3_T4_T6__param_0,
	.param .u64 .ptr .align 1 _ZN3cub18CUB_300001_SM_10006detail6reduce28DeviceReduceSingleTileKernelINS2_10policy_hubIijN4cuda3std3__44plusIiEEE10Policy1000EPiSC_iS9_iiNS7_10__identityEEEvT0_T1_T2_T3_T4_T6__param_1,
	.param .u32 _ZN3cub18CUB_300001_SM_10006detail6reduce28DeviceReduceSingleTileKernelINS2_10policy_hubIijN4cuda3std3__44plusIiEEE10Policy1000EPiSC_iS9_iiNS7_10__identityEEEvT0_T1_T2_T3_T4_T6__param_2,
	.param .align 1 .b8 _ZN3cub18CUB_300001_SM_10006detail6reduce28DeviceReduceSingleTileKernelINS2_10policy_hubIijN4cuda3std3__44plusIiEEE10Policy1000EPiSC_iS9_iiNS7_10__identityEEEvT0_T1_T2_T3_T4_T6__param_3[1],
	.param .u32 _ZN3cub18CUB_300001_SM_10006detail6reduce28DeviceReduceSingleTileKernelINS2_10policy_hubIijN4cuda3std3__44plusIiEEE10Policy1000EPiSC_iS9_iiNS7_10__identityEEEvT0_T1_T2_T3_T4_T6__param_4,
	.param .align 1 .b8 _ZN3cub18CUB_300001_SM_10006detail6reduce28DeviceReduceSingleTileKernelINS2_10policy_hubIijN4cuda3std3__44plusIiEEE10Policy1000EPiSC_iS9_iiNS7_10__identityEEEvT0_T1_T2_T3_T4_T6__param_5[1]
)
.maxntid 256
.minnctapersm 1
{
	.reg .pred 	%p<97>;
	.reg .b32 	%r<687>;
	.reg .b64 	%rd<125>;
	// demoted variable
	.shared .align 4 .b8 _ZZN3cub18CUB_300001_SM_10006detail6reduce28DeviceReduceSingleTileKernelINS2_10policy_hubIijN4cuda3std3__44plusIiEEE10Policy1000EPiSC_iS9_iiNS7_10__identityEEEvT0_T1_T2_T3_T4_T6_E12temp_storage[44];
	ld.param.u64 	%rd16, [_ZN3cub18CUB_300001_SM_10006detail6reduce28DeviceReduceSingleTileKernelINS2_10policy_hubIijN4cuda3std3__44plusIiEEE10Policy1000EPiSC_iS9_iiNS7_10__identityEEEvT0_T1_T2_T3_T4_T6__param_0];
	ld.param.u64 	%rd17, [_ZN3cub18CUB_300001_SM_10006detail6reduce28DeviceReduceSingleTileKernelINS2_10policy_hubIijN4cuda3std3__44plusIiEEE10Policy1000EPiSC_iS9_iiNS7_10__identityEEEvT0_T1_T2_T3_T4_T6__param_1];
	ld.param.u32 	%r120, [_ZN3cub18CUB_300001_SM_10006detail6reduce28DeviceReduceSingleTileKernelINS2_10policy_hubIijN4cuda3std3__44plusIiEEE10Policy1000EPiSC_iS9_iiNS7_10__identityEEEvT0_T1_T2_T3_T4_T6__param_2];
	ld.param.u32 	%r121, [_ZN3cub18CUB_300001_SM_10006detail6reduce28DeviceReduceSingleTileKernelINS2_10policy_hubIijN4cuda3std3__44plusIiEEE10Policy1000EPiSC_iS9_iiNS7_10__identityEEEvT0_T1_T2_T3_T4_T6__param_4];
	cvta.to.global.u64 	%rd1, %rd17;
	setp.ne.s32 	%p1, %r120, 0;
	@%p1 bra 	$L__BB5_3;
	mov.u32 	%r633, %tid.x;
	setp.ne.s32 	%p96, %r633, 0;
	@%p96 bra 	$L__BB5_74;
	st.global.u32 	[%rd1], %r121;
	bra.uni 	$L__BB5_74;
$L__BB5_3:
	and.b64  	%rd18, %rd16, 15;
	setp.ne.s64 	%p2, %rd18, 0;
	@%p2 bra 	$L__BB5_38;
	setp.gt.s32 	%p49, %r120, 4095;
	@%p49 bra 	$L__BB5_22;
	mov.u32 	%r1, %tid.x;
	setp.ge.s32 	%p66, %r1, %r120;
	mov.b32 	%r644, 0;
	mov.u32 	%r639, %r1;
	@%p66 bra 	$L__BB5_7;
	mul.wide.u32 	%rd113, %r1, 4;
	add.s64 	%rd112, %rd16, %rd113;
	// begin inline asm
	ld.global.nc.u32 %r644, [%rd112];
	// end inline asm
	add.s32 	%r639, %r1, 256;
$L__BB5_7:
	setp.ge.s32 	%p67, %r639, %r120;
	@%p67 bra 	$L__BB5_13;
	not.b32 	%r507, %r639;
	add.s32 	%r6, %r120, %r507;
	and.b32  	%r508, %r6, 768;
	setp.eq.s32 	%p68, %r508, 768;
	@%p68 bra 	$L__BB5_11;
	mul.wide.u32 	%rd114, %r639, 4;
	add.s64 	%rd121, %rd16, %rd114;
	shr.u32 	%r509, %r6, 8;
	add.s32 	%r510, %r509, 1;
	and.b32  	%r511, %r510, 3;
	neg.s32 	%r636, %r511;
$L__BB5_10:
	.pragma "nounroll";
	// begin inline asm
	ld.global.nc.u32 %r512, [%rd121];
	// end inline asm
	add.s32 	%r644, %r512, %r644;
	add.s32 	%r639, %r639, 256;
	add.s64 	%rd121, %rd121, 1024;
	add.s32 	%r636, %r636, 1;
	setp.ne.s32 	%p69, %r636, 0;
	@%p69 bra 	$L__BB5_10;
$L__BB5_11:
	setp.lt.u32 	%p70, %r6, 768;
	@%p70 bra 	$L__BB5_13;
$L__BB5_12:
	mul.wide.s32 	%rd120, %r639, 4;
	add.s64 	%rd116, %rd16, %rd120;
	// begin inline asm
	ld.global.nc.u32 %r513, [%rd116];
	// end inline asm
	add.s32 	%r517, %r513, %r644;
	add.s64 	%rd117, %rd116, 1024;
	// begin inline asm
	ld.global.nc.u32 %r514, [%rd117];
	// end inline asm
	add.s32 	%r518, %r514, %r517;
	add.s64 	%rd118, %rd116, 2048;
	// begin inline asm
	ld.global.nc.u32 %r515, [%rd118];
	// end inline asm
	add.s32 	%r519, %r515, %r518;
	add.s64 	%rd119, %rd116, 3072;
	// begin inline asm
	ld.global.nc.u32 %r516, [%rd119];
	// end inline asm
	add.s32 	%r644, %r516, %r519;
	add.s32 	%r639, %r639, 1024;
	setp.lt.s32 	%p71, %r639, %r120;
	@%p71 bra 	$L__BB5_12;
$L__BB5_13:
	setp.lt.s32 	%p72, %r120, 256;
	@%p72 bra 	$L__BB5_18;
	// begin inline asm
	mov.u32 %r583, %laneid;
	// end inline asm
	mov.b32 	%r586, 1;
	mov.b32 	%r607, 31;
	mov.b32 	%r608, -1;
	// begin inline asm
	shfl.sync.down.b32 %r584, %r644, %r586, %r607, %r608;
	// end inline asm
	setp.gt.s32 	%p88, %r583, 30;
	selp.b32 	%r609, 0, %r584, %p88;
	add.s32 	%r590, %r609, %r644;
	mov.b32 	%r591, 2;
	// begin inline asm
	shfl.sync.down.b32 %r589, %r590, %r591, %r607, %r608;
	// end inline asm
	setp.gt.s32 	%p89, %r583, 29;
	selp.b32 	%r610, 0, %r589, %p89;
	add.s32 	%r595, %r590, %r610;
	mov.b32 	%r596, 4;
	// begin inline asm
	shfl.sync.down.b32 %r594, %r595, %r596, %r607, %r608;
	// end inline asm
	setp.gt.s32 	%p90, %r583, 27;
	selp.b32 	%r611, 0, %r594, %p90;
	add.s32 	%r600, %r595, %r611;
	mov.b32 	%r601, 8;
	// begin inline asm
	shfl.sync.down.b32 %r599, %r600, %r601, %r607, %r608;
	// end inline asm
	setp.gt.s32 	%p91, %r583, 23;
	selp.b32 	%r612, 0, %r599, %p91;
	add.s32 	%r605, %r600, %r612;
	mov.b32 	%r606, 16;
	// begin inline asm
	shfl.sync.down.b32 %r604, %r605, %r606, %r607, %r608;
	// end inline asm
	setp.gt.s32 	%p92, %r583, 15;
	selp.b32 	%r613, 0, %r604, %p92;
	add.s32 	%r686, %r605, %r613;
	setp.ne.s32 	%p93, %r583, 0;
	@%p93 bra 	$L__BB5_16;
	shr.u32 	%r614, %r1, 3;
	and.b32  	%r615, %r614, 124;
	mov.u32 	%r616, _ZZN3cub18CUB_300001_SM_10006detail6reduce28DeviceReduceSingleTileKernelINS2_10policy_hubIijN4cuda3std3__44plusIiEEE10Policy1000EPiSC_iS9_iiNS7_10__identityEEEvT0_T1_T2_T3_T4_T6_E12temp_storage;
	add.s32 	%r617, %r616, %r615;
	st.shared.u32 	[%r617+8], %r686;
$L__BB5_16:
	bar.sync 	0;
	setp.ne.s32 	%p94, %r1, 0;
	@%p94 bra 	$L__BB5_72;
	ld.shared.u32 	%r618, [_ZZN3cub18CUB_300001_SM_10006detail6reduce28DeviceReduceSingleTileKernelINS2_10policy_hubIijN4cuda3std3__44plusIiEEE10Policy1000EPiSC_iS9_iiNS7_10__identityEEEvT0_T1_T2_T3_T4_T6_E12temp_storage+12];
	add.s32 	%r619, %r618, %r686;
	ld.shared.u32 	%r620, [_ZZN3cub18CUB_300001_SM_10006detail6reduce28DeviceReduceSingleTileKernelINS2_10policy_hubIijN4cuda3std3__44plusIiEEE10Policy1000EPiSC_iS9_iiNS7_10__identityEEEvT0_T1_T2_T3_T4_T6_E12temp_storage+16];
	add.s32 	%r621, %r619, %r620;
	ld.shared.u32 	%r622, [_ZZN3cub18CUB_300001_SM_10006detail6reduce28DeviceReduceSingleTileKernelINS2_10policy_hubIijN4cuda3std3__44plusIiEEE10Policy1000EPiSC_iS9_iiNS7_10__identityEEEvT0_T1_T2_T3_T4_T6_E12temp_storage+20];
	add.s32 	%r623, %r621, %r622;
	ld.shared.u32 	%r624, [_ZZN3cub18CUB_300001_SM_10006detail6reduce28DeviceReduceSingleTileKernelINS2_10policy_hubIijN4cuda3std3__44plusIiEEE10Policy1000EPiSC_iS9_iiNS7_10__identityEEEvT0_T1_T2_T3_T4_T6_E12temp_storage+24];
	add.s32 	%r625, %r623, %r624;
	ld.shared.u32 	%r626, [_ZZN3cub18CUB_300001_SM_10006detail6reduce28DeviceReduceSingleTileKernelINS2_10policy_hubIijN4cuda3std3__44plusIiEEE10Policy1000EPiSC_iS9_iiNS7_10__identityEEEvT0_T1_T2_T3_T4_T6_E12temp_storage+28];
	add.s32 	%r627, %r625, %r626;
	ld.shared.u32 	%r628, [_ZZN3cub18CUB_300001_SM_10006detail6reduce28DeviceReduceSingleTileKernelINS2_10policy_hubIijN4cuda3std3__44plusIiEEE10Policy1000EPiSC_iS9_iiNS7_10__identityEEEvT0_T1_T2_T3_T4_T6_E12temp_storage+32];
	add.s32 	%r629, %r627, %r628;
	ld.shared.u32 	%r630, [_ZZN3cub18CUB_300001_SM_10006detail6reduce28DeviceReduceSingleTileKernelINS2_10policy_hubIijN4cuda3std3__44plusIiEEE10Policy1000EPiSC_iS9_iiNS7_10__identityEEEvT0_T1_T2_T3_T4_T6_E12temp_storage+36];
	add.s32 	%r686, %r629, %r630;
	bra.uni 	$L__BB5_72;
$L__BB5_18:
	// begin inline asm
	mov.u32 %r520, %laneid;
	// end inline asm
	and.b32  	%r546, %r1, 992;
	add.s32 	%r547, %r546, 32;
	setp.gt.s32 	%p73, %r547, %r120;
	not.b32 	%r548, %r546;
	add.s32 	%r549, %r120, %r548;
	selp.b32 	%r544, %r549, 31, %p73;
	mov.b32 	%r523, 1;
	mov.b32 	%r545, -1;
	// begin inline asm
	shfl.sync.down.b32 %r521, %r644, %r523, %r544, %r545;
	// end inline asm
	setp.lt.s32 	%p74, %r520, %r544;
	selp.b32 	%r550, %r521, 0, %p74;
	add.s32 	%r527, %r550, %r644;
	mov.b32 	%r528, 2;
	// begin inline asm
	shfl.sync.down.b32 %r526, %r527, %r528, %r544, %r545;
	// end inline asm
	add.s32 	%r551, %r520, 2;
	setp.gt.s32 	%p75, %r551, %r544;
	selp.b32 	%r552, 0, %r526, %p75;
	add.s32 	%r532, %r527, %r552;
	mov.b32 	%r533, 4;
	// begin inline asm
	shfl.sync.down.b32 %r531, %r532, %r533, %r544, %r545;
	// end inline asm
	add.s32 	%r553, %r520, 4;
	setp.gt.s32 	%p76, %r553, %r544;
	selp.b32 	%r554, 0, %r531, %p76;
	add.s32 	%r537, %r532, %r554;
	mov.b32 	%r538, 8;
	// begin inline asm
	shfl.sync.down.b32 %r536, %r537, %r538, %r544, %r545;
	// end inline asm
	add.s32 	%r555, %r520, 8;
	setp.gt.s32 	%p77, %r555, %r544;
	selp.b32 	%r556, 0, %r536, %p77;
	add.s32 	%r542, %r537, %r556;
	mov.b32 	%r543, 16;
	// begin inline asm
	shfl.sync.down.b32 %r541, %r542, %r543, %r544, %r545;
	// end inline asm
	add.s32 	%r557, %r520, 16;
	setp.gt.s32 	%p78, %r557, %r544;
	selp.b32 	%r558, 0, %r541, %p78;
	add.s32 	%r686, %r542, %r558;
	setp.ne.s32 	%p79, %r520, 0;
	@%p79 bra 	$L__BB5_20;
	shr.u32 	%r559, %r1, 3;
	and.b32  	%r560, %r559, 124;
	mov.u32 	%r561, _ZZN3cub18CUB_300001_SM_10006detail6reduce28DeviceReduceSingleTileKernelINS2_10policy_hubIijN4cuda3std3__44plusIiEEE10Policy1000EPiSC_iS9_iiNS7_10__identityEEEvT0_T1_T2_T3_T4_T6_E12temp_storage;
	add.s32 	%r562, %r561, %r560;
	st.shared.u32 	[%r562+8], %r686;
$L__BB5_20:
	bar.sync 	0;
	setp.ne.s32 	%p80, %r1, 0;
	@%p80 bra 	$L__BB5_72;
	setp.gt.s32 	%p81, %r120, 32;
	ld.shared.u32 	%r563, [_ZZN3cub18CUB_300001_SM_10006detail6reduce28DeviceReduceSingleTileKernelINS2_10policy_hubIijN4cuda3std3__44plusIiEEE10Policy1000EPiSC_iS9_iiNS7_10__identityEEEvT0_T1_T2_T3_T4_T6_E12temp_storage+12];
	selp.b32 	%r564, %r563, 0, %p81;
	add.s32 	%r565, %r564, %r686;
	setp.gt.s32 	%p82, %r120, 64;
	ld.shared.u32 	%r566, [_ZZN3cub18CUB_300001_SM_10006detail6reduce28DeviceReduceSingleTileKernelINS2_10policy_hubIijN4cuda3std3__44plusIiEEE10Policy1000EPiSC_iS9_iiNS7_10__identityEEEvT0_T1_T2_T3_T4_T6_E12temp_storage+16];
	selp.b32 	%r567, %r566, 0, %p82;
	add.s32 	%r568, %r565, %r567;
	setp.gt.s32 	%p83, %r120, 96;
	ld.shared.u32 	%r569, [_ZZN3cub18CUB_300001_SM_10006detail6reduce28DeviceReduceSingleTileKernelINS2_10policy_hubIijN4cuda3std3__44plusIiEEE10Policy1000EPiSC_iS9_iiNS7_10__identityEEEvT0_T1_T2_T3_T4_T6_E12temp_storage+20];
	selp.b32 	%r570, %r569, 0, %p83;
	add.s32 	%r571, %r568, %r570;
	setp.gt.s32 	%p84, %r120, 128;
	ld.shared.u32 	%r572, [_ZZN3cub18CUB_300001_SM_10006detail6reduce28DeviceReduceSingleTileKernelINS2_10policy_hubIijN4cuda3std3__44plusIiEEE10Policy1000EPiSC_iS9_iiNS7_10__identityEEEvT0_T1_T2_T3_T4_T6_E12temp_storage+24];
	selp.b32 	%r573, %r572, 0, %p84;
	add.s32 	%r574, %r571, %r573;
	setp.gt.s32 	%p85, %r120, 160;
	ld.shared.u32 	%r575, [_ZZN3cub18CUB_300001_SM_10006detail6reduce28DeviceReduceSingleTileKernelINS2_10policy_hubIijN4cuda3std3__44plusIiEEE10Policy1000EPiSC_iS9_iiNS7_10__identityEEEvT0_T1_T2_T3_T4_T6_E12temp_storage+28];
	selp.b32 	%r576, %r575, 0, %p85;
	add.s32 	%r577, %r574, %r576;
	setp.gt.s32 	%p86, %r120, 192;
	ld.shared.u32 	%r578, [_ZZN3cub18CUB_300001_SM_10006detail6reduce28DeviceReduceSingleTileKernelINS2_10policy_hubIijN4cuda3std3__44plusIiEEE10Policy1000EPiSC_iS9_iiNS7_10__identityEEEvT0_T1_T2_T3_T4_T6_E12temp_storage+32];
	selp.b32 	%r579, %r578, 0, %p86;
	add.s32 	%r580, %r577, %r579;
	setp.gt.s32 	%p87, %r120, 224;
	ld.shared.u32 	%r581, [_ZZN3cub18CUB_300001_SM_10006detail6reduce28DeviceReduceSingleTileKernelINS2_10policy_hubIijN4cuda3std3__44plusIiEEE10Policy1000EPiSC_iS9_iiNS7_10__identityEEEvT0_T1_T2_T3_T4_T6_E12temp_storage+36];
	selp.b32 	%r582, %r581, 0, %p87;
	add.s32 	%r686, %r580, %r582;
	bra.uni 	$L__BB5_72;
$L__BB5_22:
	mov.u32 	%r26, %tid.x;
	shl.b32 	%r377, %r26, 2;
	mul.wide.u32 	%rd86, %r377, 4;
	add.s64 	%rd76, %rd16, %rd86;
	// begin inline asm
	ld.global.nc.v2.u64 {%rd74, %rd75}, [%rd76];
	// end inline asm
	mov.b64 	{%r378, %r379}, %rd75;
	mov.b64 	{%r380, %r381}, %rd74;
	add.s64 	%rd79, %rd76, 4096;
	// begin inline asm
	ld.global.nc.v2.u64 {%rd77, %rd78}, [%rd79];
	// end inline asm
	mov.b64 	{%r382, %r383}, %rd78;
	mov.b64 	{%r384, %r385}, %rd77;
	add.s64 	%rd82, %rd76, 8192;
	// begin inline asm
	ld.global.nc.v2.u64 {%rd80, %rd81}, [%rd82];
	// end inline asm
	mov.b64 	{%r386, %r387}, %rd81;
	mov.b64 	{%r388, %r389}, %rd80;
	add.s64 	%rd85, %rd76, 12288;
	// begin inline asm
	ld.global.nc.v2.u64 {%rd83, %rd84}, [%rd85];
	// end inline asm
	mov.b64 	{%r390, %r391}, %rd84;
	mov.b64 	{%r392, %r393}, %rd83;
	add.s32 	%r394, %r381, %r380;
	add.s32 	%r395, %r378, %r394;
	add.s32 	%r396, %r379, %r395;
	add.s32 	%r397, %r384, %r396;
	add.s32 	%r398, %r385, %r397;
	add.s32 	%r399, %r382, %r398;
	add.s32 	%r400, %r383, %r399;
	add.s32 	%r401, %r388, %r400;
	add.s32 	%r402, %r389, %r401;
	add.s32 	%r403, %r386, %r402;
	add.s32 	%r404, %r387, %r403;
	add.s32 	%r405, %r392, %r404;
	add.s32 	%r406, %r393, %r405;
	add.s32 	%r407, %r390, %r406;
	add.s32 	%r659, %r391, %r407;
	setp.lt.u32 	%p50, %r120, 8192;
	mov.b32 	%r648, 4096;
	@%p50 bra 	$L__BB5_26;
	add.s32 	%r28, %r120, -4096;
	mov.b32 	%r648, 4096;
$L__BB5_24:
	mul.wide.s32 	%rd99, %r648, 4;
	add.s64 	%rd89, %rd76, %rd99;
	// begin inline asm
	ld.global.nc.v2.u64 {%rd87, %rd88}, [%rd89];
	// end inline asm
	mov.b64 	{%r409, %r410}, %rd88;
	mov.b64 	{%r411, %r412}, %rd87;
	add.s64 	%rd92, %rd89, 4096;
	// begin inline asm
	ld.global.nc.v2.u64 {%rd90, %rd91}, [%rd92];
	// end inline asm
	mov.b64 	{%r413, %r414}, %rd91;
	mov.b64 	{%r415, %r416}, %rd90;
	add.s64 	%rd95, %rd89, 8192;
	// begin inline asm
	ld.global.nc.v2.u64 {%rd93, %rd94}, [%rd95];
	// end inline asm
	mov.b64 	{%r417, %r418}, %rd94;
	mov.b64 	{%r419, %r420}, %rd93;
	add.s64 	%rd98, %rd89, 12288;
	// begin inline asm
	ld.global.nc.v2.u64 {%rd96, %rd97}, [%rd98];
	// end inline asm
	mov.b64 	{%r421, %r422}, %rd97;
	mov.b64 	{%r423, %r424}, %rd96;
	add.s32 	%r425, %r411, %r659;
	add.s32 	%r426, %r412, %r425;
	add.s32 	%r427, %r409, %r426;
	add.s32 	%r428, %r410, %r427;
	add.s32 	%r429, %r415, %r428;
	add.s32 	%r430, %r416, %r429;
	add.s32 	%r431, %r413, %r430;
	add.s32 	%r432, %r414, %r431;
	add.s32 	%r433, %r419, %r432;
	add.s32 	%r434, %r420, %r433;
	add.s32 	%r435, %r417, %r434;
	add.s32 	%r436, %r418, %r435;
	add.s32 	%r437, %r423, %r436;
	add.s32 	%r438, %r424, %r437;
	add.s32 	%r439, %r421, %r438;
	add.s32 	%r659, %r422, %r439;
	sub.s32 	%r440, %r120, %r648;
	setp.lt.s32 	%p51, %r440, 4096;
	@%p51 bra 	$L__BB5_34;
	add.s32 	%r648, %r648, 4096;
	setp.le.s32 	%p52, %r648, %r28;
	@%p52 bra 	$L__BB5_24;
$L__BB5_26:
	setp.le.s32 	%p53, %r120, %r648;
	@%p53 bra 	$L__BB5_34;
	sub.s32 	%r35, %r120, %r648;
	setp.ge.s32 	%p54, %r26, %r35;
	@%p54 bra 	$L__BB5_34;
	not.b32 	%r442, %r26;
	add.s32 	%r443, %r120, %r442;
	sub.s32 	%r36, %r443, %r648;
	and.b32  	%r444, %r36, 768;
	setp.eq.s32 	%p55, %r444, 768;
	mov.u32 	%r653, %r26;
	@%p55 bra 	$L__BB5_31;
	add.s32 	%r650, %r26, %r648;
	shr.u32 	%r445, %r36, 8;
	add.s32 	%r446, %r445, 1;
	and.b32  	%r447, %r446, 3;
	neg.s32 	%r649, %r447;
	mov.u32 	%r653, %r26;
$L__BB5_30:
	.pragma "nounroll";
	mul.wide.u32 	%rd101, %r650, 4;
	add.s64 	%rd100, %rd16, %rd101;
	// begin inline asm
	ld.global.nc.u32 %r448, [%rd100];
	// end inline asm
	add.s32 	%r659, %r448, %r659;
	add.s32 	%r653, %r653, 256;
	add.s32 	%r650, %r650, 256;
	add.s32 	%r649, %r649, 1;
	setp.ne.s32 	%p56, %r649, 0;
	@%p56 bra 	$L__BB5_30;
$L__BB5_31:
	setp.lt.u32 	%p57, %r36, 768;
	@%p57 bra 	$L__BB5_34;
	cvt.u64.u32 	%rd102, %r653;
	cvt.u64.u32 	%rd103, %r648;
	add.s64 	%rd104, %rd102, %rd103;
	shl.b64 	%rd105, %rd104, 2;
	add.s64 	%rd106, %rd105, %rd16;
	add.s64 	%rd122, %rd106, 2048;
	add.s32 	%r656, %r653, %r648;
$L__BB5_33:
	mul.wide.u32 	%rd111, %r656, 4;
	add.s64 	%rd107, %rd16, %rd111;
	// begin inline asm
	ld.global.nc.u32 %r449, [%rd107];
	// end inline asm
	add.s32 	%r453, %r449, %r659;
	add.s64 	%rd108, %rd122, -1024;
	// begin inline asm
	ld.global.nc.u32 %r450, [%rd108];
	// end inline asm
	add.s32 	%r454, %r450, %r453;
	// begin inline asm
	ld.global.nc.u32 %r451, [%rd122];
	// end inline asm
	add.s32 	%r455, %r451, %r454;
	add.s64 	%rd110, %rd122, 1024;
	// begin inline asm
	ld.global.nc.u32 %r452, [%rd110];
	// end inline asm
	add.s32 	%r659, %r452, %r455;
	add.s32 	%r653, %r653, 1024;
	add.s64 	%rd122, %rd122, 4096;
	add.s32 	%r656, %r656, 1024;
	setp.lt.s32 	%p58, %r653, %r35;
	@%p58 bra 	$L__BB5_33;
$L__BB5_34:
	// begin inline asm
	mov.u32 %r456, %laneid;
	// end inline asm
	mov.b32 	%r459, 1;
	mov.b32 	%r480, 31;
	mov.b32 	%r481, -1;
	// begin inline asm
	shfl.sync.down.b32 %r457, %r659, %r459, %r480, %r481;
	// end inline asm
	setp.gt.s32 	%p59, %r456, 30;
	selp.b32 	%r482, 0, %r457, %p59;
	add.s32 	%r463, %r482, %r659;
	mov.b32 	%r464, 2;
	// begin inline asm
	shfl.sync.down.b32 %r462, %r463, %r464, %r480, %r481;
	// end inline asm
	setp.gt.s32 	%p60, %r456, 29;
	selp.b32 	%r483, 0, %r462, %p60;
	add.s32 	%r468, %r463, %r483;
	mov.b32 	%r469, 4;
	// begin inline asm
	shfl.sync.down.b32 %r467, %r468, %r469, %r480, %r481;
	// end inline asm
	setp.gt.s32 	%p61, %r456, 27;
	selp.b32 	%r484, 0, %r467, %p61;
	add.s32 	%r473, %r468, %r484;
	mov.b32 	%r474, 8;
	// begin inline asm
	shfl.sync.down.b32 %r472, %r473, %r474, %r480, %r481;
	// end inline asm
	setp.gt.s32 	%p62, %r456, 23;
	selp.b32 	%r485, 0, %r472, %p62;
	add.s32 	%r478, %r473, %r485;
	mov.b32 	%r479, 16;
	// begin inline asm
	shfl.sync.down.b32 %r477, %r478, %r479, %r480, %r481;
	// end inline asm
	setp.gt.s32 	%p63, %r456, 15;
	selp.b32 	%r486, 0, %r477, %p63;
	add.s32 	%r686, %r478, %r486;
	setp.ne.s32 	%p64, %r456, 0;
	@%p64 bra 	$L__BB5_36;
	shr.u32 	%r487, %r26, 3;
	and.b32  	%r488, %r487, 124;
	mov.u32 	%r489, _ZZN3cub18CUB_300001_SM_10006detail6reduce28DeviceReduceSingleTileKernelINS2_10policy_hubIijN4cuda3std3__44plusIiEEE10Policy1000EPiSC_iS9_iiNS7_10__identityEEEvT0_T1_T2_T3_T4_T6_E12temp_storage;
	add.s32 	%r490, %r489, %r488;
	st.shared.u32 	[%r490+8], %r686;
$L__BB5_36:
	bar.sync 	0;
	setp.ne.s32 	%p65, %r26, 0;
	@%p65 bra 	$L__BB5_72;
	ld.shared.u32 	%r491, [_ZZN3cub18CUB_300001_SM_10006detail6reduce28DeviceReduceSingleTileKernelINS2_10policy_hubIijN4cuda3std3__44plusIiEEE10Policy1000EPiSC_iS9_iiNS7_10__identityEEEvT0_T1_T2_T3_T4_T6_E12temp_storage+12];
	add.s32 	%r492, %r491, %r686;
	ld.shared.u32 	%r493, [_ZZN3cub18CUB_300001_SM_10006detail6reduce28DeviceReduceSingleTileKernelINS2_10policy_hubIijN4cuda3std3__44plusIiEEE10Policy1000EPiSC_iS9_iiNS7_10__identityEEEvT0_T1_T2_T3_T4_T6_E12temp_storage+16];
	add.s32 	%r494, %r492, %r493;
	ld.shared.u32 	%r495, [_ZZN3cub18CUB_300001_SM_10006detail6reduce28DeviceReduceSingleTileKernelINS2_10policy_hubIijN4cuda3std3__44plusIiEEE10Policy1000EPiSC_iS9_iiNS7_10__identityEEEvT0_T1_T2_T3_T4_T6_E12temp_storage+20];
	add.s32 	%r496, %r494, %r495;
	ld.shared.u32 	%r497, [_ZZN3cub18CUB_300001_SM_10006detail6reduce28DeviceReduceSingleTileKernelINS2_10policy_hubIijN4cuda3std3__44plusIiEEE10Policy1000EPiSC_iS9_iiNS7_10__identityEEEvT0_T1_T2_T3_T4_T6_E12temp_storage+24];
	add.s32 	%r498, %r496, %r497;
	ld.shared.u32 	%r499, [_ZZN3cub18CUB_300001_SM_10006detail6reduce28DeviceReduceSingleTileKernelINS2_10policy_hubIijN4cuda3std3__44plusIiEEE10Policy1000EPiSC_iS9_iiNS7_10__identityEEEvT0_T1_T2_T3_T4_T6_E12temp_storage+28];
	add.s32 	%r500, %r498, %r499;
	ld.shared.u32 	%r501, [_ZZN3cub18CUB_300001_SM_10006detail6reduce28DeviceReduceSingleTileKernelINS2_10policy_hubIijN4cuda3std3__44plusIiEEE10Policy1000EPiSC_iS9_iiNS7_10__identityEEEvT0_T1_T2_T3_T4_T6_E12temp_storage+32];
	add.s32 	%r502, %r500, %r501;
	ld.shared.u32 	%r503, [_ZZN3cub18CUB_300001_SM_10006detail6reduce28DeviceReduceSingleTileKernelINS2_10policy_hubIijN4cuda3std3__44plusIiEEE10Policy1000EPiSC_iS9_iiNS7_10__identityEEEvT0_T1_T2_T3_T4_T6_E12temp_storage+36];
	add.s32 	%r686, %r502, %r503;
	bra.uni 	$L__BB5_72;
$L__BB5_38:
	setp.gt.s32 	%p3, %r120, 4095;
	@%p3 bra 	$L__BB5_56;
	mov.u32 	%r60, %tid.x;
	setp.ge.s32 	%p20, %r60, %r120;
	mov.b32 	%r670, 0;
	mov.u32 	%r665, %r60;
	@%p20 bra 	$L__BB5_41;
	mul.wide.u32 	%rd66, %r60, 4;
	add.s64 	%rd65, %rd16, %rd66;
	// begin inline asm
	ld.global.nc.u32 %r670, [%rd65];
	// end inline asm
	add.s32 	%r665, %r60, 256;
$L__BB5_41:
	setp.ge.s32 	%p21, %r665, %r120;
	@%p21 bra 	$L__BB5_47;
	not.b32 	%r252, %r665;
	add.s32 	%r65, %r120, %r252;
	and.b32  	%r253, %r65, 768;
	setp.eq.s32 	%p22, %r253, 768;
	@%p22 bra 	$L__BB5_45;
	mul.wide.u32 	%rd67, %r665, 4;
	add.s64 	%rd123, %rd16, %rd67;
	shr.u32 	%r254, %r65, 8;
	add.s32 	%r255, %r254, 1;
	and.b32  	%r256, %r255, 3;
	neg.s32 	%r662, %r256;
$L__BB5_44:
	.pragma "nounroll";
	// begin inline asm
	ld.global.nc.u32 %r257, [%rd123];
	// end inline asm
	add.s32 	%r670, %r257, %r670;
	add.s32 	%r665, %r665, 256;
	add.s64 	%rd123, %rd123, 1024;
	add.s32 	%r662, %r662, 1;
	setp.ne.s32 	%p23, %r662, 0;
	@%p23 bra 	$L__BB5_44;
$L__BB5_45:
	setp.lt.u32 	%p24, %r65, 768;
	@%p24 bra 	$L__BB5_47;
$L__BB5_46:
	mul.wide.s32 	%rd73, %r665, 4;
	add.s64 	%rd69, %rd16, %rd73;
	// begin inline asm
	ld.global.nc.u32 %r258, [%rd69];
	// end inline asm
	add.s32 	%r262, %r258, %r670;
	add.s64 	%rd70, %rd69, 1024;
	// begin inline asm
	ld.global.nc.u32 %r259, [%rd70];
	// end inline asm
	add.s32 	%r263, %r259, %r262;
	add.s64 	%rd71, %rd69, 2048;
	// begin inline asm
	ld.global.nc.u32 %r260, [%rd71];
	// end inline asm
	add.s32 	%r264, %r260, %r263;
	add.s64 	%rd72, %rd69, 3072;
	// begin inline asm
	ld.global.nc.u32 %r261, [%rd72];
	// end inline asm
	add.s32 	%r670, %r261, %r264;
	add.s32 	%r665, %r665, 1024;
	setp.lt.s32 	%p25, %r665, %r120;
	@%p25 bra 	$L__BB5_46;
$L__BB5_47:
	setp.lt.s32 	%p26, %r120, 256;
	@%p26 bra 	$L__BB5_52;
	// begin inline asm
	mov.u32 %r328, %laneid;
	// end inline asm
	mov.b32 	%r331, 1;
	mov.b32 	%r352, 31;
	mov.b32 	%r353, -1;
	// begin inline asm
	shfl.sync.down.b32 %r329, %r670, %r331, %r352, %r353;
	// end inline asm
	setp.gt.s32 	%p42, %r328, 30;
	selp.b32 	%r354, 0, %r329, %p42;
	add.s32 	%r335, %r354, %r670;
	mov.b32 	%r336, 2;
	// begin inline asm
	shfl.sync.down.b32 %r334, %r335, %r336, %r352, %r353;
	// end inline asm
	setp.gt.s32 	%p43, %r328, 29;
	selp.b32 	%r355, 0, %r334, %p43;
	add.s32 	%r340, %r335, %r355;
	mov.b32 	%r341, 4;
	// begin inline asm
	shfl.sync.down.b32 %r339, %r340, %r341, %r352, %r353;
	// end inline asm
	setp.gt.s32 	%p44, %r328, 27;
	selp.b32 	%r356, 0, %r339, %p44;
	add.s32 	%r345, %r340, %r356;
	mov.b32 	%r346, 8;
	// begin inline asm
	shfl.sync.down.b32 %r344, %r345, %r346, %r352, %r353;
	// end inline asm
	setp.gt.s32 	%p45, %r328, 23;
	selp.b32 	%r357, 0, %r344, %p45;
	add.s32 	%r350, %r345, %r357;
	mov.b32 	%r351, 16;
	// begin inline asm
	shfl.sync.down.b32 %r349, %r350, %r351, %r352, %r353;
	// end inline asm
	setp.gt.s32 	%p46, %r328, 15;
	selp.b32 	%r358, 0, %r349, %p46;
	add.s32 	%r686, %r350, %r358;
	setp.ne.s32 	%p47, %r328, 0;
	@%p47 bra 	$L__BB5_50;
	shr.u32 	%r359, %r60, 3;
	and.b32  	%r360, %r359, 124;
	mov.u32 	%r361, _ZZN3cub18CUB_300001_SM_10006detail6reduce28DeviceReduceSingleTileKernelINS2_10policy_hubIijN4cuda3std3__44plusIiEEE10Policy1000EPiSC_iS9_iiNS7_10__identityEEEvT0_T1_T2_T3_T4_T6_E12temp_storage;
	add.s32 	%r362, %r361, %r360;
	st.shared.u32 	[%r362+8], %r686;
$L__BB5_50:
	bar.sync 	0;
	setp.ne.s32 	%p48, %r60, 0;
	@%p48 bra 	$L__BB5_72;
	ld.shared.u32 	%r363, [_ZZN3cub18CUB_300001_SM_10006detail6reduce28DeviceReduceSingleTileKernelINS2_10policy_hubIijN4cuda3std3__44plusIiEEE10Policy1000EPiSC_iS9_iiNS7_10__identityEEEvT0_T1_T2_T3_T4_T6_E12temp_storage+12];
	add.s32 	%r364, %r363, %r686;
	ld.shared.u32 	%r365, [_ZZN3cub18CUB_300001_SM_10006detail6reduce28DeviceReduceSingleTileKernelINS2_10policy_hubIijN4cuda3std3__44plusIiEEE10Policy1000EPiSC_iS9_iiNS7_10__identityEEEvT0_T1_T2_T3_T4_T6_E12temp_storage+16];
	add.s32 	%r366, %r364, %r365;
	ld.shared.u32 	%r367, [_ZZN3cub18CUB_300001_SM_10006detail6reduce28DeviceReduceSingleTileKernelINS2_10policy_hubIijN4cuda3std3__44plusIiEEE10Policy1000EPiSC_iS9_iiNS7_10__identityEEEvT0_T1_T2_T3_T4_T6_E12temp_storage+20];
	add.s32 	%r368, %r366, %r367;
	ld.shared.u32 	%r369, [_ZZN3cub18CUB_300001_SM_10006detail6reduce28DeviceReduceSingleTileKernelINS2_10policy_hubIijN4cuda3std3__44plusIiEEE10Policy1000EPiSC_iS9_iiNS7_10__identityEEEvT0_T1_T2_T3_T4_T6_E12temp_storage+24];
	add.s32 	%r370, %r368, %r369;
	ld.shared.u32 	%r371, [_ZZN3cub18CUB_300001_SM_10006detail6reduce28DeviceReduceSingleTileKernelINS2_10policy_hubIijN4cuda3std3__44plusIiEEE10Policy1000EPiSC_iS9_iiNS7_10__identityEEEvT0_T1_T2_T3_T4_T6_E12temp_storage+28];
	add.s32 	%r372, %r370, %r371;
	ld.shared.u32 	%r373, [_ZZN3cub18CUB_300001_SM_10006detail6reduce28DeviceReduceSingleTileKernelINS2_10policy_hubIijN4cuda3std3__44plusIiEEE10Policy1000EPiSC_iS9_iiNS7_10__identityEEEvT0_T1_T2_T3_T4_T6_E12temp_storage+32];
	add.s32 	%r374, %r372, %r373;
	ld.shared.u32 	%r375, [_ZZN3cub18CUB_300001_SM_10006detail6reduce28DeviceReduceSingleTileKernelINS2_10policy_hubIijN4cuda3std3__44plusIiEEE10Policy1000EPiSC_iS9_iiNS7_10__identityEEEvT0_T1_T2_T3_T4_T6_E12temp_storage+36];
	add.s32 	%r686, %r374, %r375;
	bra.uni 	$L__BB5_72;
$L__BB5_52:
	// begin inline asm
	mov.u32 %r265, %laneid;
	// end inline asm
	and.b32  	%r291, %r60, 992;
	add.s32 	%r292, %r291, 32;
	setp.gt.s32 	%p27, %r292, %r120;
	not.b32 	%r293, %r291;
	add.s32 	%r294, %r120, %r293;
	selp.b32 	%r289, %r294, 31, %p27;
	mov.b32 	%r268, 1;
	mov.b32 	%r290, -1;
	// begin inline asm
	shfl.sync.down.b32 %r266, %r670, %r268, %r289, %r290;
	// end inline asm
	setp.lt.s32 	%p28, %r265, %r289;
	selp.b32 	%r295, %r266, 0, %p28;
	add.s32 	%r272, %r295, %r670;
	mov.b32 	%r273, 2;
	// begin inline asm
	shfl.sync.down.b32 %r271, %r272, %r273, %r289, %r290;
	// end inline asm
	add.s32 	%r296, %r265, 2;
	setp.gt.s32 	%p29, %r296, %r289;
	selp.b32 	%r297, 0, %r271, %p29;
	add.s32 	%r277, %r272, %r297;
	mov.b32 	%r278, 4;
	// begin inline asm
	shfl.sync.down.b32 %r276, %r277, %r278, %r289, %r290;
	// end inline asm
	add.s32 	%r298, %r265, 4;
	setp.gt.s32 	%p30, %r298, %r289;
	selp.b32 	%r299, 0, %r276, %p30;
	add.s32 	%r282, %r277, %r299;
	mov.b32 	%r283, 8;
	// begin inline asm
	shfl.sync.down.b32 %r281, %r282, %r283, %r289, %r290;
	// end inline asm
	add.s32 	%r300, %r265, 8;
	setp.gt.s32 	%p31, %r300, %r289;
	selp.b32 	%r301, 0, %r281, %p31;
	add.s32 	%r287, %r282, %r301;
	mov.b32 	%r288, 16;
	// begin inline asm
	shfl.sync.down.b32 %r286, %r287, %r288, %r289, %r290;
	// end inline asm
	add.s32 	%r302, %r265, 16;
	setp.gt.s32 	%p32, %r302, %r289;
	selp.b32 	%r303, 0, %r286, %p32;
	add.s32 	%r686, %r287, %r303;
	setp.ne.s32 	%p33, %r265, 0;
	@%p33 bra 	$L__BB5_54;
	shr.u32 	%r304, %r60, 3;
	and.b32  	%r305, %r304, 124;
	mov.u32 	%r306, _ZZN3cub18CUB_300001_SM_10006detail6reduce28DeviceReduceSingleTileKernelINS2_10policy_hubIijN4cuda3std3__44plusIiEEE10Policy1000EPiSC_iS9_iiNS7_10__identityEEEvT0_T1_T2_T3_T4_T6_E12temp_storage;
	add.s32 	%r307, %r306, %r305;
	st.shared.u32 	[%r307+8], %r686;
$L__BB5_54:
	bar.sync 	0;
	setp.ne.s32 	%p34, %r60, 0;
	@%p34 bra 	$L__BB5_72;
	setp.gt.s32 	%p35, %r120, 32;
	ld.shared.u32 	%r308, [_ZZN3cub18CUB_300001_SM_10006detail6reduce28DeviceReduceSingleTileKernelINS2_10policy_hubIijN4cuda3std3__44plusIiEEE10Policy1000EPiSC_iS9_iiNS7_10__identityEEEvT0_T1_T2_T3_T4_T6_E12temp_storage+12];
	selp.b32 	%r309, %r308, 0, %p35;
	add.s32 	%r310, %r309, %r686;
	setp.gt.s32 	%p36, %r120, 64;
	ld.shared.u32 	%r311, [_ZZN3cub18CUB_300001_SM_10006detail6reduce28DeviceReduceSingleTileKernelINS2_10policy_hubIijN4cuda3std3__44plusIiEEE10Policy1000EPiSC_iS9_iiNS7_10__identityEEEvT0_T1_T2_T3_T4_T6_E12temp_storage+16];
	selp.b32 	%r312, %r311, 0, %p36;
	add.s32 	%r313, %r310, %r312;
	setp.gt.s32 	%p37, %r120, 96;
	ld.shared.u32 	%r314, [_ZZN3cub18CUB_300001_SM_10006detail6reduce28DeviceReduceSingleTileKernelINS2_10policy_hubIijN4cuda3std3__44plusIiEEE10Policy1000EPiSC_iS9_iiNS7_10__identityEEEvT0_T1_T2_T3_T4_T6_E12temp_storage+20];
	selp.b32 	%r315, %r314, 0, %p37;
	add.s32 	%r316, %r313, %r315;
	setp.gt.s32 	%p38, %r120, 128;
	ld.shared.u32 	%r317, [_ZZN3cub18CUB_300001_SM_10006detail6reduce28DeviceReduceSingleTileKernelINS2_10policy_hubIijN4cuda3std3__44plusIiEEE10Policy1000EPiSC_iS9_iiNS7_10__identityEEEvT0_T1_T2_T3_T4_T6_E12temp_storage+24];
	selp.b32 	%r318, %r317, 0, %p38;
	add.s32 	%r319, %r316, %r318;
	setp.gt.s32 	%p39, %r120, 160;
	ld.shared.u32 	%r320, [_ZZN3cub18CUB_300001_SM_10006detail6reduce28DeviceReduceSingleTileKernelINS2_10policy_hubIijN4cuda3std3__44plusIiEEE10Policy1000EPiSC_iS9_iiNS7_10__identityEEEvT0_T1_T2_T3_T4_T6_E12temp_storage+28];
	selp.b32 	%r321, %r320, 0, %p39;
	add.s32 	%r322, %r319, %r321;
	setp.gt.s32 	%p40, %r120, 192;
	ld.shared.u32 	%r323, [_ZZN3cub18CUB_300001_SM_10006detail6reduce28DeviceReduceSingleTileKernelINS2_10policy_hubIijN4cuda3std3__44plusIiEEE10Policy1000EPiSC_iS9_iiNS7_10__identityEEEvT0_T1_T2_T3_T4_T6_E12temp_storage+32];
	selp.b32 	%r324, %r323, 0, %p40;
	add.s32 	%r325, %r322, %r324;
	setp.gt.s32 	%p41, %r120, 224;
	ld.shared.u32 	%r326, [_ZZN3cub18CUB_300001_SM_10006detail6reduce28DeviceReduceSingleTileKernelINS2_10policy_hubIijN4cuda3std3__44plusIiEEE10Policy1000EPiSC_iS9_iiNS7_10__identityEEEvT0_T1_T2_T3_T4_T6_E12temp_storage+36];
	selp.b32 	%r327, %r326, 0, %p41;
	add.s32 	%r686, %r325, %r327;
	bra.uni 	$L__BB5_72;
$L__BB5_56:
	mov.u32 	%r85, %tid.x;
	mul.wide.u32 	%rd35, %r85, 4;
	add.s64 	%rd19, %rd16, %rd35;
	// begin inline asm
	ld.global.nc.u32 %r122, [%rd19];
	// end inline asm
	add.s64 	%rd20, %rd19, 1024;
	// begin inline asm
	ld.global.nc.u32 %r123, [%rd20];
	// end inline asm
	add.s64 	%rd21, %rd19, 2048;
	// begin inline asm
	ld.global.nc.u32 %r124, [%rd21];
	// end inline asm
	add.s64 	%rd22, %rd19, 3072;
	// begin inline asm
	ld.global.nc.u32 %r125, [%rd22];
	// end inline asm
	add.s64 	%rd23, %rd19, 4096;
	// begin inline asm
	ld.global.nc.u32 %r126, [%rd23];
	// end inline asm
	add.s64 	%rd24, %rd19, 5120;
	// begin inline asm
	ld.global.nc.u32 %r127, [%rd24];
	// end inline asm
	add.s64 	%rd25, %rd19, 6144;
	// begin inline asm
	ld.global.nc.u32 %r128, [%rd25];
	// end inline asm
	add.s64 	%rd26, %rd19, 7168;
	// begin inline asm
	ld.global.nc.u32 %r129, [%rd26];
	// end inline asm
	add.s64 	%rd27, %rd19, 8192;
	// begin inline asm
	ld.global.nc.u32 %r130, [%rd27];
	// end inline asm
	add.s64 	%rd28, %rd19, 9216;
	// begin inline asm
	ld.global.nc.u32 %r131, [%rd28];
	// end inline asm
	add.s64 	%rd29, %rd19, 10240;
	// begin inline asm
	ld.global.nc.u32 %r132, [%rd29];
	// end inline asm
	add.s64 	%rd30, %rd19, 11264;
	// begin inline asm
	ld.global.nc.u32 %r133, [%rd30];
	// end inline asm
	add.s64 	%rd31, %rd19, 12288;
	// begin inline asm
	ld.global.nc.u32 %r134, [%rd31];
	// end inline asm
	add.s64 	%rd32, %rd19, 13312;
	// begin inline asm
	ld.global.nc.u32 %r135, [%rd32];
	// end inline asm
	add.s64 	%rd33, %rd19, 14336;
	// begin inline asm
	ld.global.nc.u32 %r136, [%rd33];
	// end inline asm
	add.s64 	%rd34, %rd19, 15360;
	// begin inline asm
	ld.global.nc.u32 %r137, [%rd34];
	// end inline asm
	add.s32 	%r139, %r123, %r122;
	add.s32 	%r140, %r124, %r139;
	add.s32 	%r141, %r125, %r140;
	add.s32 	%r142, %r126, %r141;
	add.s32 	%r143, %r127, %r142;
	add.s32 	%r144, %r128, %r143;
	add.s32 	%r145, %r129, %r144;
	add.s32 	%r146, %r130, %r145;
	add.s32 	%r147, %r131, %r146;
	add.s32 	%r148, %r132, %r147;
	add.s32 	%r149, %r133, %r148;
	add.s32 	%r150, %r134, %r149;
	add.s32 	%r151, %r135, %r150;
	add.s32 	%r152, %r136, %r151;
	add.s32 	%r685, %r137, %r152;
	setp.lt.u32 	%p4, %r120, 8192;
	mov.b32 	%r674, 4096;
	@%p4 bra 	$L__BB5_60;
	add.s32 	%r87, %r120, -4096;
	mov.b32 	%r674, 4096;
$L__BB5_58:
	mul.wide.s32 	%rd52, %r674, 4;
	add.s64 	%rd36, %rd19, %rd52;
	// begin inline asm
	ld.global.nc.u32 %r154, [%rd36];
	// end inline asm
	add.s64 	%rd37, %rd36, 1024;
	// begin inline asm
	ld.global.nc.u32 %r155, [%rd37];
	// end inline asm
	add.s64 	%rd38, %rd36, 2048;
	// begin inline asm
	ld.global.nc.u32 %r156, [%rd38];
	// end inline asm
	add.s64 	%rd39, %rd36, 3072;
	// begin inline asm
	ld.global.nc.u32 %r157, [%rd39];
	// end inline asm
	add.s64 	%rd40, %rd36, 4096;
	// begin inline asm
	ld.global.nc.u32 %r158, [%rd40];
	// end inline asm
	add.s64 	%rd41, %rd36, 5120;
	// begin inline asm
	ld.global.nc.u32 %r159, [%rd41];
	// end inline asm
	add.s64 	%rd42, %rd36, 6144;
	// begin inline asm
	ld.global.nc.u32 %r160, [%rd42];
	// end inline asm
	add.s64 	%rd43, %rd36, 7168;
	// begin inline asm
	ld.global.nc.u32 %r161, [%rd43];
	// end inline asm
	add.s64 	%rd44, %rd36, 8192;
	// begin inline asm
	ld.global.nc.u32 %r162, [%rd44];
	// end inline asm
	add.s64 	%rd45, %rd36, 9216;
	// begin inline asm
	ld.global.nc.u32 %r163, [%rd45];
	// end inline asm
	add.s64 	%rd46, %rd36, 10240;
	// begin inline asm
	ld.global.nc.u32 %r164, [%rd46];
	// end inline asm
	add.s64 	%rd47, %rd36, 11264;
	// begin inline asm
	ld.global.nc.u32 %r165, [%rd47];
	// end inline asm
	add.s64 	%rd48, %rd36, 12288;
	// begin inline asm
	ld.global.nc.u32 %r166, [%rd48];
	// end inline asm
	add.s64 	%rd49, %rd36, 13312;
	// begin inline asm
	ld.global.nc.u32 %r167, [%rd49];
	// end inline asm
	add.s64 	%rd50, %rd36, 14336;
	// begin inline asm
	ld.global.nc.u32 %r168, [%rd50];
	// end inline asm
	add.s64 	%rd51, %rd36, 15360;
	// begin inline asm
	ld.global.nc.u32 %r169, [%rd51];
	// end inline asm
	add.s32 	%r170, %r154, %r685;
	add.s32 	%r171, %r155, %r170;
	add.s32 	%r172, %r156, %r171;
	add.s32 	%r173, %r157, %r172;
	add.s32 	%r174, %r158, %r173;
	add.s32 	%r175, %r159, %r174;
	add.s32 	%r176, %r160, %r175;
	add.s32 	%r177, %r161, %r176;
	add.s32 	%r178, %r162, %r177;
	add.s32 	%r179, %r163, %r178;
	add.s32 	%r180, %r164, %r179;
	add.s32 	%r181, %r165, %r180;
	add.s32 	%r182, %r166, %r181;
	add.s32 	%r183, %r167, %r182;
	add.s32 	%r184, %r168, %r183;
	add.s32 	%r685, %r169, %r184;
	sub.s32 	%r185, %r120, %r674;
	setp.lt.s32 	%p5, %r185, 4096;
	@%p5 bra 	$L__BB5_68;
	add.s32 	%r674, %r674, 4096;
	setp.le.s32 	%p6, %r674, %r87;
	@%p6 bra 	$L__BB5_58;
$L__BB5_60:
	setp.le.s32 	%p7, %r120, %r674;
	@%p7 bra 	$L__BB5_68;
	sub.s32 	%r94, %r120, %r674;
	setp.ge.s32 	%p8, %r85, %r94;
	@%p8 bra 	$L__BB5_68;
	not.b32 	%r187, %r85;
	add.s32 	%r188, %r120, %r187;
	sub.s32 	%r95, %r188, %r674;
	and.b32  	%r189, %r95, 768;
	setp.eq.s32 	%p9, %r189, 768;
	mov.u32 	%r679, %r85;
	@%p9 bra 	$L__BB5_65;
	add.s32 	%r676, %r85, %r674;
	shr.u32 	%r190, %r95, 8;
	add.s32 	%r191, %r190, 1;
	and.b32  	%r192, %r191, 3;
	neg.s32 	%r675, %r192;
	mov.u32 	%r679, %r85;
$L__BB5_64:
	.pragma "nounroll";
	mul.wide.u32 	%rd54, %r676, 4;
	add.s64 	%rd53, %rd16, %rd54;
	// begin inline asm
	ld.global.nc.u32 %r193, [%rd53];
	// end inline asm
	add.s32 	%r685, %r193, %r685;
	add.s32 	%r679, %r679, 256;
	add.s32 	%r676, %r676, 256;
	add.s32 	%r675, %r675, 1;
	setp.ne.s32 	%p10, %r675, 0;
	@%p10 bra 	$L__BB5_64;
$L__BB5_65:
	setp.lt.u32 	%p11, %r95, 768;
	@%p11 bra 	$L__BB5_68;
	cvt.u64.u32 	%rd55, %r679;
	cvt.u64.u32 	%rd56, %r674;
	add.s64 	%rd57, %rd55, %rd56;
	shl.b64 	%rd58, %rd57, 2;
	add.s64 	%rd59, %rd58, %rd16;
	add.s64 	%rd124, %rd59, 2048;
	add.s32 	%r682, %r679, %r674;
$L__BB5_67:
	mul.wide.u32 	%rd64, %r682, 4;
	add.s64 	%rd60, %rd16, %rd64;
	// begin inline asm
	ld.global.nc.u32 %r194, [%rd60];
	// end inline asm
	add.s32 	%r198, %r194, %r685;
	add.s64 	%rd61, %rd124, -1024;
	// begin inline asm
	ld.global.nc.u32 %r195, [%rd61];
	// end inline asm
	add.s32 	%r199, %r195, %r198;
	// begin inline asm
	ld.global.nc.u32 %r196, [%rd124];
	// end inline asm
	add.s32 	%r200, %r196, %r199;
	add.s64 	%rd63, %rd124, 1024;
	// begin inline asm
	ld.global.nc.u32 %r197, [%rd63];
	// end inline asm
	add.s32 	%r685, %r197, %r200;
	add.s32 	%r679, %r679, 1024;
	add.s64 	%rd124, %rd124, 4096;
	add.s32 	%r682, %r682, 1024;
	setp.lt.s32 	%p12, %r679, %r94;
	@%p12 bra 	$L__BB5_67;
$L__BB5_68:
	// begin inline asm
	mov.u32 %r201, %laneid;
	// end inline asm
	mov.b32 	%r204, 1;
	mov.b32 	%r225, 31;
	mov.b32 	%r226, -1;
	// begin inline asm
	shfl.sync.down.b32 %r202, %r685, %r204, %r225, %r226;
	// end inline asm
	setp.gt.s32 	%p13, %r201, 30;
	selp.b32 	%r227, 0, %r202, %p13;
	add.s32 	%r208, %r227, %r685;
	mov.b32 	%r209, 2;
	// begin inline asm
	shfl.sync.down.b32 %r207, %r208, %r209, %r225, %r226;
	// end inline asm
	setp.gt.s32 	%p14, %r201, 29;
	selp.b32 	%r228, 0, %r207, %p14;
	add.s32 	%r213, %r208, %r228;
	mov.b32 	%r214, 4;
	// begin inline asm
	shfl.sync.down.b32 %r212, %r213, %r214, %r225, %r226;
	// end inline asm
	setp.gt.s32 	%p15, %r201, 27;
	selp.b32 	%r229, 0, %r212, %p15;
	add.s32 	%r218, %r213, %r229;
	mov.b32 	%r219, 8;
	// begin inline asm
	shfl.sync.down.b32 %r217, %r218, %r219, %r225, %r226;
	// end inline asm
	setp.gt.s32 	%p16, %r201, 23;
	selp.b32 	%r230, 0, %r217, %p16;
	add.s32 	%r223, %r218, %r230;
	mov.b32 	%r224, 16;
	// begin inline asm
	shfl.sync.down.b32 %r222, %r223, %r224, %r225, %r226;
	// end inline asm
	setp.gt.s32 	%p17, %r201, 15;
	selp.b32 	%r231, 0, %r222, %p17;
	add.s32 	%r686, %r223, %r231;
	setp.ne.s32 	%p18, %r201, 0;
	@%p18 bra 	$L__BB5_70;
	shr.u32 	%r232, %r85, 3;
	and.b32  	%r233, %r232, 124;
	mov.u32 	%r234, _ZZN3cub18CUB_300001_SM_10006detail6reduce28DeviceReduceSingleTileKernelINS2_10policy_hubIijN4cuda3std3__44plusIiEEE10Policy1000EPiSC_iS9_iiNS7_10__identityEEEvT0_T1_T2_T3_T4_T6_E12temp_storage;
	add.s32 	%r235, %r234, %r233;
	st.shared.u32 	[%r235+8], %r686;
$L__BB5_70:
	bar.sync 	0;
	setp.ne.s32 	%p19, %r85, 0;
	@%p19 bra 	$L__BB5_72;
	ld.shared.u32 	%r236, [_ZZN3cub18CUB_300001_SM_10006detail6reduce28DeviceReduceSingleTileKernelINS2_10policy_hubIijN4cuda3std3__44plusIiEEE10Policy1000EPiSC_iS9_iiNS7_10__identityEEEvT0_T1_T2_T3_T4_T6_E12temp_storage+12];
	add.s32 	%r237, %r236, %r686;
	ld.shared.u32 	%r238, [_ZZN3cub18CUB_300001_SM_10006detail6reduce28DeviceReduceSingleTileKernelINS2_10policy_hubIijN4cuda3std3__44plusIiEEE10Policy1000EPiSC_iS9_iiNS7_10__identityEEEvT0_T1_T2_T3_T4_T6_E12temp_storage+16];
	add.s32 	%r239, %r237, %r238;
	ld.shared.u32 	%r240, [_ZZN3cub18CUB_300001_SM_10006detail6reduce28DeviceReduceSingleTileKernelINS2_10policy_hubIijN4cuda3std3__44plusIiEEE10Policy1000EPiSC_iS9_iiNS7_10__identityEEEvT0_T1_T2_T3_T4_T6_E12temp_storage+20];
	add.s32 	%r241, %r239, %r240;
	ld.shared.u32 	%r242, [_ZZN3cub18CUB_300001_SM_10006detail6reduce28DeviceReduceSingleTileKernelINS2_10policy_hubIijN4cuda3std3__44plusIiEEE10Policy1000EPiSC_iS9_iiNS7_10__identityEEEvT0_T1_T2_T3_T4_T6_E12temp_storage+24];
	add.s32 	%r243, %r241, %r242;
	ld.shared.u32 	%r244, [_ZZN3cub18CUB_300001_SM_10006detail6reduce28DeviceReduceSingleTileKernelINS2_10policy_hubIijN4cuda3std3__44plusIiEEE10Policy1000EPiSC_iS9_iiNS7_10__identityEEEvT0_T1_T2_T3_T4_T6_E12temp_storage+28];
	add.s32 	%r245, %r243, %r244;
	ld.shared.u32 	%r246, [_ZZN3cub18CUB_300001_SM_10006detail6reduce28DeviceReduceSingleTileKernelINS2_10policy_hubIijN4cuda3std3__44plusIiEEE10Policy1000EPiSC_iS9_iiNS7_10__identityEEEvT0_T1_T2_T3_T4_T6_E12temp_storage+32];
	add.s32 	%r247, %r245, %r246;
	ld.shared.u32 	%r248, [_ZZN3cub18CUB_300001_SM_10006detail6reduce28DeviceReduceSingleTileKernelINS2_10policy_hubIijN4cuda3std3__44plusIiEEE10Policy1000EPiSC_iS9_iiNS7_10__identityEEEvT0_T1_T2_T3_T4_T6_E12temp_storage+36];
	add.s32 	%r686, %r247, %r248;
$L__BB5_72:
	mov.u32 	%r631, %tid.x;
	setp.ne.s32 	%p95, %r631, 0;
	@%p95 bra 	$L__BB5_74;
	add.s32 	%r632, %r686, %r121;
	st.global.u32 	[%rd1], %r632;
$L__BB5_74:
	ret;

}
	// .globl	_ZN3cub18CUB_300001_SM_10006detail6reduce28DeviceReduceSingleTileKernelINS2_10policy_hubIiyN4cuda3std3__44plusIiEEE10Policy1000EN6thrust24THRUST_300001_SM_1000_NS6detail15normal_iteratorINSD_10device_ptrIiEEEEPiyS9_iiNS7_10__identityEEEvT0_T1_T2_T3_T4_T6_
.visible .entry _ZN3cub18CUB_300001_SM_10006detail6reduce28DeviceReduceSingleTileKernelINS2_10policy_hubIiyN4cuda3std3__44plusIiEEE10Policy1000EN6thrust24THRUST_300001_SM_1000_NS6detail15normal_iteratorINSD_10device_ptrIiEEEEPiyS9_iiNS7_10__identityEEEvT0_T1_T2_T3_T4_T6_(
	.param .align 8 .b8 _ZN3cub18CUB_300001_SM_10006detail6reduce28DeviceReduceSingleTileKernelINS2_10policy_hubIiyN4cuda3std3__44plusIiEEE10Policy1000EN6thrust24THRUST_300001_SM_1000_NS6detail15normal_iteratorINSD_10device_ptrIiEEEEPiyS9_iiNS7_10__identityEEEvT0_T1_T2_T3_T4_T6__param_0[8],
	.param .u64 .ptr .align 1 _ZN3cub18CUB_300001_SM_10006detail6reduce28DeviceReduceSingleTileKernelINS2_10policy_hubIiyN4cuda3std3__44plusIiEEE10Policy1000EN6thrust24THRUST_300001_SM_1000_NS6detail15normal_iteratorINSD_10device_ptrIiEEEEPiyS9_iiNS7_10__identityEEEvT0_T1_T2_T3_T4_T6__param_1,
	.param .u64 _ZN3cub18CUB_300001_SM_10006detail6reduce28DeviceReduceSingleTileKernelINS2_10policy_hubIiyN4cuda3std3__44plusIiEEE10Policy1000EN6thrust24THRUST_300001_SM_1000_NS6detail15normal_iteratorINSD_10device_ptrIiEEEEPiyS9_iiNS7_10__identityEEEvT0_T1_T2_T3_T4_T6__param_2,
	.param .align 1 .b8 _ZN3cub18CUB_300001_SM_10006detail6reduce28DeviceReduceSingleTileKernelINS2_10policy_hubIiyN4cuda3std3__44plusIiEEE10Policy1000EN6thrust24THRUST_300001_SM_1000_NS6detail15normal_iteratorINSD_10device_ptrIiEEEEPiyS9_iiNS7_10__identityEEEvT0_T1_T2_T3_T4_T6__param_3[1],
	.param .u32 _ZN3cub18CUB_300001_SM_10006detail6reduce28DeviceReduceSingleTileKernelINS2_10policy_hubIiyN4cuda3std3__44plusIiEEE10Policy1000EN6thrust24THRUST_300001_SM_1000_NS6detail15normal_iteratorINSD_10device_ptrIiEEEEPiyS9_iiNS7_10__identityEEEvT0_T1_T2_T3_T4_T6__param_4,
	.param .align 1 .b8 _ZN3cub18CUB_300001_SM_10006detail6reduce28DeviceReduceSingleTileKernelINS2_10policy_hubIiyN4cuda3std3__44plusIiEEE10Policy1000EN6thrust24THRUST_300001_SM_1000_NS6detail15normal_iteratorINSD_10device_ptrIiEEEEPiyS9_iiNS7_10__identityEEEvT0_T1_T2_T3_T4_T6__param_5[1]
)
.maxntid 256
.minnctapersm 1
{
	.reg .pred 	%p<59>;
	.reg .b32 	%r<471>;
	.reg .b64 	%rd<56>;
	// demoted variable
	.shared .align 4 .b8 _ZZN3cub18CUB_300001_SM_10006detail6reduce28DeviceReduceSingleTileKernelINS2_10policy_hubIiyN4cuda3std3__44plusIiEEE10Policy1000EN6thrust24THRUST_300001_SM_1000_NS6detail15normal_iteratorINSD_10device_ptrIiEEEEPiyS9_iiNS7_10__identityEEEvT0_T1_T2_T3_T4_T6_E12temp_storage[44];
	ld.param.u64 	%rd18, [_ZN3cub18CUB_300001_SM_10006detail6reduce28DeviceReduceSingleTileKernelINS2_10policy_hubIiyN4cuda3std3__44plusIiEEE10Policy1000EN6thrust24THRUST_300001_SM_1000_NS6detail15normal_iteratorINSD_10device_ptrIiEEEEPiyS9_iiNS7_10__identityEEEvT0_T1_T2_T3_T4_T6__param_0];
	ld.param.u64 	%rd20, [_ZN3cub18CUB_300001_SM_10006detail6reduce28DeviceReduceSingleTileKernelINS2_10policy_hubIiyN4cuda3std3__44plusIiEEE10Policy1000EN6thrust24THRUST_300001_SM_1000_NS6detail15normal_iteratorINSD_10device_ptrIiEEEEPiyS9_iiNS7_10__identityEEEvT0_T1_T2_T3_T4_T6__param_1];
	ld.param.u64 	%rd19, [_ZN3cub18CUB_300001_SM_10006detail6reduce28DeviceReduceSingleTileKernelINS2_10policy_hubIiyN4cuda3std3__44plusIiEEE10Policy1000EN6thrust24THRUST_300001_SM_1000_NS6detail15normal_iteratorINSD_10device_ptrIiEEEEPiyS9_iiNS7_10__identityEEEvT0_T1_T2_T3_T4_T6__param_2];
	ld.param.u32 	%r81, [_ZN3cub18CUB_300001_SM_10006detail6reduce28DeviceReduceSingleTileKernelINS2_10policy_hubIiyN4cuda3std3__44plusIiEEE10Policy1000EN6thrust24THRUST_300001_SM_1000_NS6detail15normal_iteratorINSD_10device_ptrIiEEEEPiyS9_iiNS7_10__identityEEEvT0_T1_T2_T3_T4_T6__param_4];
	cvta.to.global.u64 	%rd1, %rd20;
	setp.ne.s64 	%p1, %rd19, 0;
	@%p1 bra 	$L__BB6_3;
	mov.u32 	%r434, %tid.x;
	setp.ne.s32 	%p58, %r434, 0;
	@%p58 bra 	$L__BB6_51;
	st.global.u32 	[%rd1], %r81;
	bra.uni 	$L__BB6_51;
$L__BB6_3:
	cvta.to.global.u64 	%rd2, %rd18;
	setp.gt.u64 	%p2, %rd19, 4095;
	@%p2 bra 	$L__BB6_28;
	cvt.u32.u64 	%r1, %rd19;
	mov.u32 	%r2, %tid.x;
	setp.ge.u32 	%p24, %r2, %r1;
	mov.b32 	%r452, 0;
	mov.u32 	%r441, %r2;
	@%p24 bra 	$L__BB6_6;
	mul.wide.u32 	%rd41, %r2, 4;
	add.s64 	%rd42, %rd2, %rd41;
	ld.global.u32 	%r452, [%rd42];
	add.s32 	%r441, %r2, 256;
$L__BB6_6:
	setp.ge.u32 	%p25, %r441, %r1;
	@%p25 bra 	$L__BB6_19;
	not.b32 	%r261, %r441;
	add.s32 	%r262, %r261, %r1;
	shr.u32 	%r263, %r262, 8;
	add.s32 	%r7, %r263, 1;
	and.b32  	%r8, %r7, 15;
	setp.lt.u32 	%p26, %r262, 3840;
	@%p26 bra 	$L__BB6_10;
	and.b32  	%r264, %r7, 33554416;
	neg.s32 	%r437, %r264;
	mul.wide.u32 	%rd43, %r441, 4;
	add.s64 	%rd44, %rd43, %rd2;
	add.s64 	%rd51, %rd44, 8192;
$L__BB6_9:
	.pragma "nounroll";
	ld.global.u32 	%r265, [%rd51+-8192];
	add.s32 	%r266, %r265, %r452;
	ld.global.u32 	%r267, [%rd51+-7168];
	add.s32 	%r268, %r267, %r266;
	ld.global.u32 	%r269, [%rd51+-6144];
	add.s32 	%r270, %r269, %r268;
	ld.global.u32 	%r271, [%rd51+-5120];
	add.s32 	%r272, %r271, %r270;
	ld.global.u32 	%r273, [%rd51+-4096];
	add.s32 	%r274, %r273, %r272;
	ld.global.u32 	%r275, [%rd51+-3072];
	add.s32 	%r276, %r275, %r274;
	ld.global.u32 	%r277, [%rd51+-2048];
	add.s32 	%r278, %r277, %r276;
	ld.global.u32 	%r279, [%rd51+-1024];
	add.s32 	%r280, %r279, %r278;
	ld.global.u32 	%r281, [%rd51];
	add.s32 	%r282, %r281, %r280;
	ld.global.u32 	%r283, [%rd51+1024];
	add.s32 	%r284, %r283, %r282;
	ld.global.u32 	%r285, [%rd51+2048];
	add.s32 	%r286, %r285, %r284;
	ld.global.u32 	%r287, [%rd51+3072];
	add.s32 	%r288, %r287, %r286;
	ld.global.u32 	%r289, [%rd51+4096];
	add.s32 	%r290, %r289, %r288;
	ld.global.u32 	%r291, [%rd51+5120];
	add.s32 	%r292, %r291, %r290;
	ld.global.u32 	%r293, [%rd51+6144];
	add.s32 	%r294, %r293, %r292;
	ld.global.u32 	%r295, [%rd51+7168];
	add.s32 	%r452, %r295, %r294;
	add.s32 	%r441, %r441, 4096;
	add.s32 	%r437, %r437, 16;
	add.s64 	%rd51, %rd51, 16384;
	setp.ne.s32 	%p27, %r437, 0;
	@%p27 bra 	$L__BB6_9;
$L__BB6_10:
	setp.eq.s32 	%p28, %r8, 0;
	@%p28 bra 	$L__BB6_19;
	and.b32  	%r19, %r7, 7;
	setp.lt.u32 	%p29, %r8, 8;
	@%p29 bra 	$L__BB6_13;
	mul.wide.s32 	%rd45, %r441, 4;
	add.s64 	%rd46, %rd2, %rd45;
	ld.global.u32 	%r297, [%rd46];
	add.s32 	%r298, %r297, %r452;
	ld.global.u32 	%r299, [%rd46+1024];
	add.s32 	%r300, %r299, %r298;
	ld.global.u32 	%r301, [%rd46+2048];
	add.s32 	%r302, %r301, %r300;
	ld.global.u32 	%r303, [%rd46+3072];
	add.s32 	%r304, %r303, %r302;
	ld.global.u32 	%r305, [%rd46+4096];
	add.s32 	%r306, %r305, %r304;
	ld.global.u32 	%r307, [%rd46+5120];
	add.s32 	%r308, %r307, %r306;
	ld.global.u32 	%r309, [%rd46+6144];
	add.s32 	%r310, %r309, %r308;
	ld.global.u32 	%r311, [%rd46+7168];
	add.s32 	%r452, %r311, %r310;
	add.s32 	%r441, %r441, 2048;
$L__BB6_13:
	setp.eq.s32 	%p30, %r19, 0;
	@%p30 bra 	$L__BB6_19;
	and.b32  	%r25, %r7, 3;
	setp.lt.u32 	%p31, %r19, 4;
	@%p31 bra 	$L__BB6_16;
	mul.wide.s32 	%rd47, %r441, 4;
	add.s64 	%rd48, %rd2, %rd47;
	ld.global.u32 	%r313, [%rd48];
	add.s32 	%r314, %r313, %r452;
	ld.global.u32 	%r315, [%rd48+1024];
	add.s32 	%r316, %r315, %r314;
	ld.global.u32 	%r317, [%rd48+2048];
	add.s32 	%r318, %r317, %r316;
	ld.global.u32 	%r319, [%rd48+3072];
	add.s32 	%r452, %r319, %r318;
	add.s32 	%r441, %r441, 1024;
$L__BB6_16:
	setp.eq.s32 	%p32, %r25, 0;
	@%p32 bra 	$L__BB6_19;
	neg.s32 	%r449, %r25;
$L__BB6_18:
	.pragma "nounroll";
	mul.wide.s32 	%rd49, %r441, 4;
	add.s64 	%rd50, %rd2, %rd49;
	ld.global.u32 	%r320, [%rd50];
	add.s32 	%r452, %r320, %r452;
	add.s32 	%r441, %r441, 256;
	add.s32 	%r449, %r449, 1;
	setp.ne.s32 	%p33, %r449, 0;
	@%p33 bra 	$L__BB6_18;
$L__BB6_19:
	setp.lt.u64 	%p34, %rd19, 256;
	@%p34 bra 	$L__BB6_24;
	// begin inline asm
	mov.u32 %r384, %laneid;
	// end inline asm
	mov.b32 	%r387, 1;
	mov.b32 	%r408, 31;
	mov.b32 	%r409, -1;
	// begin inline asm
	shfl.sync.down.b32 %r385, %r452, %r387, %r408, %r409;
	// end inline asm
	setp.gt.s32 	%p50, %r384, 30;
	selp.b32 	%r410, 0, %r385, %p50;
	add.s32 	%r391, %r410, %r452;
	mov.b32 	%r392, 2;
	// begin inline asm
	shfl.sync.down.b32 %r390, %r391, %r392, %r408, %r409;
	// end inline asm
	setp.gt.s32 	%p51, %r384, 29;
	selp.b32 	%r411, 0, %r390, %p51;
	add.s32 	%r396, %r391, %r411;
	mov.b32 	%r397, 4;
	// begin inline asm
	shfl.sync.down.b32 %r395, %r396, %r397, %r408, %r409;
	// end inline asm
	setp.gt.s32 	%p52, %r384, 27;
	selp.b32 	%r412, 0, %r395, %p52;
	add.s32 	%r401, %r396, %r412;
	mov.b32 	%r402, 8;
	// begin inline asm
	shfl.sync.down.b32 %r400, %r401, %r402, %r408, %r409;
	// end inline asm
	setp.gt.s32 	%p53, %r384, 23;
	selp.b32 	%r413, 0, %r400, %p53;
	add.s32 	%r406, %r401, %r413;
	mov.b32 	%r407, 16;
	// begin inline asm
	shfl.sync.down.b32 %r405, %r406, %r407, %r408, %r409;
	// end inline asm
	setp.gt.s32 	%p54, %r384, 15;
	selp.b32 	%r414, 0, %r405, %p54;
	add.s32 	%r470, %r406, %r414;
	setp.ne.s32 	%p55, %r384, 0;
	@%p55 bra 	$L__BB6_22;
	shr.u32 	%r415, %r2, 3;
	and.b32  	%r416, %r415, 124;
	mov.u32 	%r417, _ZZN3cub18CUB_300001_SM_10006detail6reduce28DeviceReduceSingleTileKernelINS2_10policy_hubIiyN4cuda3std3__44plusIiEEE10Policy1000EN6thrust24THRUST_300001_SM_1000_NS6detail15normal_iteratorINSD_10device_ptrIiEEEEPiyS9_iiNS7_10__identityEEEvT0_T1_T2_T3_T4_T6_E12temp_storage;
	add.s32 	%r418, %r417, %r416;
	st.shared.u32 	[%r418+8], %r470;
$L__BB6_22:
	bar.sync 	0;
	setp.ne.s32 	%p56, %r2, 0;
	@%p56 bra 	$L__BB6_49;
	ld.shared.u32 	%r419, [_ZZN3cub18CUB_300001_SM_10006detail6reduce28DeviceReduceSingleTileKernelINS2_10policy_hubIiyN4cuda3std3__44plusIiEEE10Policy1000EN6thrust24THRUST_300001_SM_1000_NS6detail15normal_iteratorINSD_10device_ptrIiEEEEPiyS9_iiNS7_10__identityEEEvT0_T1_T2_T3_T4_T6_E12temp_storage+12];
	add.s32 	%r420, %r419, %r470;
	ld.shared.u32 	%r421, [_ZZN3cub18CUB_300001_SM_10006detail6reduce28DeviceReduceSingleTileKernelINS2_10policy_hubIiyN4cuda3std3__44plusIiEEE10Policy1000EN6thrust24THRUST_300001_SM_1000_NS6detail15normal_iteratorINSD_10device_ptrIiEEEEPiyS9_iiNS7_10__identityEEEvT0_T1_T2_T3_T4_T6_E12temp_storage+16];
	add.s32 	%r422, %r420, %r421;
	ld.shared.u32 	%r423, [_ZZN3cub18CUB_300001_SM_10006detail6reduce28DeviceReduceSingleTileKernelINS2_10policy_hubIiyN4cuda3std3__44plusIiEEE10Policy1000EN6thrust24THRUST_300001_SM_1000_NS6detail15normal_iteratorINSD_10device_ptrIiEEEEPiyS9_iiNS7_10__identityEEEvT0_T1_T2_T3_T4_T6_E12temp_storage+20];
	add.s32 	%r424, %r422, %r423;
	ld.shared.u32 	%r425, [_ZZN3cub18CUB_300001_SM_10006detail6reduce28DeviceReduceSingleTileKernelINS2_10policy_hubIiyN4cuda3std3__44plusIiEEE10Policy1000EN6thrust24THRUST_300001_SM_1000_NS6detail15normal_iteratorINSD_10device_ptrIiEEEEPiyS9_iiNS7_10__identityEEEvT0_T1_T2_T3_T4_T6_E12temp_storage+24];
	add.s32 	%r426, %r424, %r425;
	ld.shared.u32 	%r427, [_ZZN3cub18CUB_300001_SM_10006detail6reduce28DeviceReduceSingleTileKernelINS2_10policy_hubIiyN4cuda3std3__44plusIiEEE10Policy1000EN6thrust24THRUST_300001_SM_1000_NS6detail15normal_iteratorINSD_10device_ptrIiEEEEPiyS9_iiNS7_10__identityEEEvT0_T1_T2_T3_T4_T6_E12temp_storage+28];
	add.s32 	%r428, %r426, %r427;
	ld.shared.u32 	%r429, [_ZZN3cub18CUB_300001_SM_10006detail6reduce28DeviceReduceSingleTileKernelINS2_10policy_hubIiyN4cuda3std3__44plusIiEEE10Policy1000EN6thrust24THRUST_300001_SM_1000_NS6detail15normal_iteratorINSD_10device_ptrIiEEEEPiyS9_iiNS7_10__identityEEEvT0_T1_T2_T3_T4_T6_E12temp_storage+32];
	add.s32 	%r430, %r428, %r429;
	ld.shared.u32 	%r431, [_ZZN3cub18CUB_300001_SM_10006detail6reduce28DeviceReduceSingleTileKernelINS2_10policy_hubIiyN4cuda3std3__44plusIiEEE10Policy1000EN6thrust24THRUST_300001_SM_1000_NS6detail15normal_iteratorINSD_10device_ptrIiEEEEPiyS9_iiNS7_10__identityEEEvT0_T1_T2_T3_T4_T6_E12temp_storage+36];
	add.s32 	%r470, %r430, %r431;
	bra.uni 	$L__BB6_49;
$L__BB6_24:
	// begin inline asm
	mov.u32 %r321, %laneid;
	// end inline asm
	and.b32  	%r347, %r2, 992;
	add.s32 	%r348, %r347, 32;
	setp.gt.u32 	%p35, %r348, %r1;
	not.b32 	%r349, %r347;
	add.s32 	%r350, %r1, %r349;
	selp.b32 	%r345, %r350, 31, %p35;
	mov.b32 	%r324, 1;
	mov.b32 	%r346, -1;
	// begin inline asm
	shfl.sync.down.b32 %r322, %r452, %r324, %r345, %r346;
	// end inline asm
	setp.lt.s32 	%p36, %r321, %r345;
	selp.b32 	%r351, %r322, 0, %p36;
	add.s32 	%r328, %r351, %r452;
	mov.b32 	%r329, 2;
	// begin inline asm
	shfl.sync.down.b32 %r327, %r328, %r329, %r345, %r346;
	// end inline asm
	add.s32 	%r352, %r321, 2;
	setp.gt.s32 	%p37, %r352, %r345;
	selp.b32 	%r353, 0, %r327, %p37;
	add.s32 	%r333, %r328, %r353;
	mov.b32 	%r334, 4;
	// begin inline asm
	shfl.sync.down.b32 %r332, %r333, %r334, %r345, %r346;
	// end inline asm
	add.s32 	%r354, %r321, 4;
	setp.gt.s32 	%p38, %r354, %r345;
	selp.b32 	%r355, 0, %r332, %p38;
	add.s32 	%r338, %r333, %r355;
	mov.b32 	%r339, 8;
	// begin inline asm
	shfl.sync.down.b32 %r337, %r338, %r339, %r345, %r346;
	// end inline asm
	add.s32 	%r356, %r321, 8;
	setp.gt.s32 	%p39, %r356, %r345;
	selp.b32 	%r357, 0, %r337, %p39;
	add.s32 	%r343, %r338, %r357;
	mov.b32 	%r344, 16;
	// begin inline asm
	shfl.sync.down.b32 %r342, %r343, %r344, %r345, %r346;
	// end inline asm
	add.s32 	%r358, %r321, 16;
	setp.gt.s32 	%p40, %r358, %r345;
	selp.b32 	%r359, 0, %r342, %p40;
	add.s32 	%r470, %r343, %r359;
	setp.ne.s32 	%p41, %r321, 0;
	@%p41 bra 	$L__BB6_26;
	shr.u32 	%r360, %r2, 3;
	and.b32  	%r361, %r360, 124;
	mov.u32 	%r362, _ZZN3cub18CUB_300001_SM_10006detail6reduce28DeviceReduceSingleTileKernelINS2_10policy_hubIiyN4cuda3std3__44plusIiEEE10Policy1000EN6thrust24THRUST_300001_SM_1000_NS6detail15normal_iteratorINSD_10device_ptrIiEEEEPiyS9_iiNS7_10__identityEEEvT0_T1_T2_T3_T4_T6_E12temp_storage;
	add.s32 	%r363, %r362, %r361;
	st.shared.u32 	[%r363+8], %r470;
$L__BB6_26:
	bar.sync 	0;
	setp.ne.s32 	%p42, %r2, 0;
	@%p42 bra 	$L__BB6_49;
	setp.gt.u64 	%p43, %rd19, 32;
	ld.shared.u32 	%r364, [_ZZN3cub18CUB_300001_SM_10006detail6reduce28DeviceReduceSingleTileKernelINS2_10policy_hubIiyN4cuda3std3__44plusIiEEE10Policy1000EN6thrust24THRUST_300001_SM_1000_NS6detail15normal_iteratorINSD_10device_ptrIiEEEEPiyS9_iiNS7_10__identityEEEvT0_T1_T2_T3_T4_T6_E12temp_storage+12];
	selp.b32 	%r365, %r364, 0, %p43;
	add.s32 	%r366, %r365, %r470;
	setp.gt.u64 	%p44, %rd19, 64;
	ld.shared.u32 	%r367, [_ZZN3cub18CUB_300001_SM_10006detail6reduce28DeviceReduceSingleTileKernelINS2_10policy_hubIiyN4cuda3std3__44plusIiEEE10Policy1000EN6thrust24THRUST_300001_SM_1000_NS6detail15normal_iteratorINSD_10device_ptrIiEEEEPiyS9_iiNS7_10__identityEEEvT0_T1_T2_T3_T4_T6_E12temp_storage+16];
	selp.b32 	%r368, %r367, 0, %p44;
	add.s32 	%r369, %r366, %r368;
	setp.gt.u64 	%p45, %rd19, 96;
	ld.shared.u32 	%r370, [_ZZN3cub18CUB_300001_SM_10006detail6reduce28DeviceReduceSingleTileKernelINS2_10policy_hubIiyN4cuda3std3__44plusIiEEE10Policy1000EN6thrust24THRUST_300001_SM_1000_NS6detail15normal_iteratorINSD_10device_ptrIiEEEEPiyS9_iiNS7_10__identityEEEvT0_T1_T2_T3_T4_T6_E12temp_storage+20];
	selp.b32 	%r371, %r370, 0, %p45;
	add.s32 	%r372, %r369, %r371;
	setp.gt.u64 	%p46, %rd19, 128;
	ld.shared.u32 	%r373, [_ZZN3cub18CUB_300001_SM_10006detail6reduce28DeviceReduceSingleTileKernelINS2_10policy_hubIiyN4cuda3std3__44plusIiEEE10Policy1000EN6thrust24THRUST_300001_SM_1000_NS6detail15normal_iteratorINSD_10device_ptrIiEEEEPiyS9_iiNS7_10__identityEEEvT0_T1_T2_T3_T4_T6_E12temp_storage+24];
	selp.b32 	%r374, %r373, 0, %p46;
	add.s32 	%r375, %r372, %r374;
	setp.gt.u64 	%p47, %rd19, 160;
	ld.shared.u32 	%r376, [_ZZN3cub18CUB_300001_SM_10006detail6reduce28DeviceReduceSingleTileKernelINS2_10policy_hubIiyN4cuda3std3__44plusIiEEE10Policy1000EN6thrust24THRUST_300001_SM_1000_NS6detail15normal_iteratorINSD_10device_ptrIiEEEEPiyS9_iiNS7_10__identityEEEvT0_T1_T2_T3_T4_T6_E12temp_storage+28];
	selp.b32 	%r377, %r376, 0, %p47;
	add.s32 	%r378, %r375, %r377;
	setp.gt.u64 	%p48, %rd19, 192;
	ld.shared.u32 	%r379, [_ZZN3cub18CUB_300001_SM_10006detail6reduce28DeviceReduceSingleTileKernelINS2_10policy_hubIiyN4cuda3std3__44plusIiEEE10Policy1000EN6thrust24THRUST_300001_SM_1000_NS6detail15normal_iteratorINSD_10device_ptrIiEEEEPiyS9_iiNS7_10__identityEEEvT0_T1_T2_T3_T4_T6_E12temp_storage+32];
	selp.b32 	%r380, %r379, 0, %p48;
	add.s32 	%r381, %r378, %r380;
	setp.gt.u64 	%p49, %rd19, 224;
	ld.shared.u32 	%r382, [_ZZN3cub18CUB_300001_SM_10006detail6reduce28DeviceReduceSingleTileKernelINS2_10policy_hubIiyN4cuda3std3__44plusIiEEE10Policy1000EN6thrust24THRUST_300001_SM_1000_NS6detail15normal_iteratorINSD_10device_ptrIiEEEEPiyS9_iiNS7_10__identityEEEvT0_T1_T2_T3_T4_T6_E12temp_storage+36];
	selp.b32 	%r383, %r382, 0, %p49;
	add.s32 	%r470, %r381, %r383;
	bra.uni 	$L__BB6_49;
$L__BB6_28:
	mov.u32 	%r43, %tid.x;
	cvt.u64.u32 	%rd6, %r43;
	mul.wide.u32 	%rd22, %r43, 4;
	add.s64 	%rd7, %rd2, %rd22;
	ld.global.u32 	%r82, [%rd7];
	ld.global.u32 	%r83, [%rd7+1024];
	ld.global.u32 	%r84, [%rd7+2048];
	ld.global.u32 	%r85, [%rd7+3072];
	ld.global.u32 	%r86, [%rd7+4096];
	ld.global.u32 	%r87, [%rd7+5120];
	ld.global.u32 	%r88, [%rd7+6144];
	ld.global.u32 	%r89, [%rd7+7168];
	ld.global.u32 	%r90, [%rd7+8192];
	ld.global.u32 	%r91, [%rd7+9216];
	ld.global.u32 	%r92, [%rd7+10240];
	ld.global.u32 	%r93, [%rd7+11264];
	ld.global.u32 	%r94, [%rd7+12288];
	ld.global.u32 	%r95, [%rd7+13312];
	ld.global.u32 	%r96, [%rd7+14336];
	ld.global.u32 	%r97, [%rd7+15360];
	add.s32 	%r98, %r83, %r82;
	add.s32 	%r99, %r84, %r98;
	add.s32 	%r100, %r85, %r99;
	add.s32 	%r101, %r86, %r100;
	add.s32 	%r102, %r87, %r101;
	add.s32 	%r103, %r88, %r102;
	add.s32 	%r104, %r89, %r103;
	add.s32 	%r105, %r90, %r104;
	add.s32 	%r106, %r91, %r105;
	add.s32 	%r107, %r92, %r106;
	add.s32 	%r108, %r93, %r107;
	add.s32 	%r109, %r94, %r108;
	add.s32 	%r110, %r95, %r109;
	add.s32 	%r111, %r96, %r110;
	add.s32 	%r469, %r97, %r111;
	add.s64 	%rd8, %rd19, -4096;
	setp.lt.u64 	%p3, %rd8, 4096;
	mov.b64 	%rd53, 4096;
	@%p3 bra 	$L__BB6_32;
	mov.b64 	%rd53, 4096;
$L__BB6_30:
	shl.b64 	%rd24, %rd53, 2;
	add.s64 	%rd25, %rd7, %rd24;
	ld.global.u32 	%r112, [%rd25];
	ld.global.u32 	%r113, [%rd25+1024];
	ld.global.u32 	%r114, [%rd25+2048];
	ld.global.u32 	%r115, [%rd25+3072];
	ld.global.u32 	%r116, [%rd25+4096];
	ld.global.u32 	%r117, [%rd25+5120];
	ld.global.u32 	%r118, [%rd25+6144];
	ld.global.u32 	%r119, [%rd25+7168];
	ld.global.u32 	%r120, [%rd25+8192];
	ld.global.u32 	%r121, [%rd25+9216];
	ld.global.u32 	%r122, [%rd25+10240];
	ld.global.u32 	%r123, [%rd25+11264];
	ld.global.u32 	%r124, [%rd25+12288];
	ld.global.u32 	%r125, [%rd25+13312];
	ld.global.u32 	%r126, [%rd25+14336];
	ld.global.u32 	%r127, [%rd25+15360];
	add.s32 	%r128, %r112, %r469;
	add.s32 	%r129, %r113, %r128;
	add.s32 	%r130, %r114, %r129;
	add.s32 	%r131, %r115, %r130;
	add.s32 	%r132, %r116, %r131;
	add.s32 	%r133, %r117, %r132;
	add.s32 	%r134, %r118, %r133;
	add.s32 	%r135, %r119, %r134;
	add.s32 	%r136, %r120, %r135;
	add.s32 	%r137, %r121, %r136;
	add.s32 	%r138, %r122, %r137;
	add.s32 	%r139, %r123, %r138;
	add.s32 	%r140, %r124, %r139;
	add.s32 	%r141, %r125, %r140;
	add.s32 	%r142, %r126, %r141;
	add.s32 	%r469, %r127, %r142;
	sub.s64 	%rd26, %rd19, %rd53;
	setp.lt.u64 	%p4, %rd26, 4096;
	@%p4 bra 	$L__BB6_45;
	add.s64 	%rd53, %rd53, 4096;
	setp.le.u64 	%p5, %rd53, %rd8;
	@%p5 bra 	$L__BB6_30;
$L__BB6_32:
	setp.le.u64 	%p6, %rd19, %rd53;
	cvt.u32.u64 	%r143, %rd53;
	cvt.u32.u64 	%r144, %rd19;
	sub.s32 	%r145, %r144, %r143;
	setp.ge.s32 	%p7, %r43, %r145;
	or.pred  	%p8, %p6, %p7;
	@%p8 bra 	$L__BB6_45;
	not.b32 	%r149, %r43;
	add.s32 	%r150, %r149, %r144;
	sub.s32 	%r152, %r150, %r143;
	shr.u32 	%r153, %r152, 8;
	add.s32 	%r48, %r153, 1;
	and.b32  	%r49, %r48, 15;
	setp.lt.u32 	%p9, %r152, 3840;
	mov.u32 	%r459, %r43;
	@%p9 bra 	$L__BB6_36;
	and.b32  	%r154, %r48, 33554416;
	neg.s32 	%r455, %r154;
	add.s64 	%rd27, %rd53, %rd6;
	shl.b64 	%rd28, %rd27, 2;
	add.s64 	%rd29, %rd28, %rd2;
	add.s64 	%rd54, %rd29, 8192;
	mov.u32 	%r459, %r43;
$L__BB6_35:
	.pragma "nounroll";
	ld.global.u32 	%r155, [%rd54+-8192];
	add.s32 	%r156, %r155, %r469;
	ld.global.u32 	%r157, [%rd54+-7168];
	add.s32 	%r158, %r157, %r156;
	ld.global.u32 	%r159, [%rd54+-6144];
	add.s32 	%r160, %r159, %r158;
	ld.global.u32 	%r161, [%rd54+-5120];
	add.s32 	%r162, %r161, %r160;
	ld.global.u32 	%r163, [%rd54+-4096];
	add.s32 	%r164, %r163, %r162;
	ld.global.u32 	%r165, [%rd54+-3072];
	add.s32 	%r166, %r165, %r164;
	ld.global.u32 	%r167, [%rd54+-2048];
	add.s32 	%r168, %r167, %r166;
	ld.global.u32 	%r169, [%rd54+-1024];
	add.s32 	%r170, %r169, %r168;
	ld.global.u32 	%r171, [%rd54];
	add.s32 	%r172, %r171, %r170;
	ld.global.u32 	%r173, [%rd54+1024];
	add.s32 	%r174, %r173, %r172;
	ld.global.u32 	%r175, [%rd54+2048];
	add.s32 	%r176, %r175, %r174;
	ld.global.u32 	%r177, [%rd54+3072];
	add.s32 	%r178, %r177, %r176;
	ld.global.u32 	%r179, [%rd54+4096];
	add.s32 	%r180, %r179, %r178;
	ld.global.u32 	%r181, [%rd54+5120];
	add.s32 	%r182, %r181, %r180;
	ld.global.u32 	%r183, [%rd54+6144];
	add.s32 	%r184, %r183, %r182;
	ld.global.u32 	%r185, [%rd54+7168];
	add.s32 	%r469, %r185, %r184;
	add.s32 	%r459, %r459, 4096;
	add.s32 	%r455, %r455, 16;
	add.s64 	%rd54, %rd54, 16384;
	setp.ne.s32 	%p10, %r455, 0;
	@%p10 bra 	$L__BB6_35;
$L__BB6_36:
	setp.eq.s32 	%p11, %r49, 0;
	@%p11 bra 	$L__BB6_45;
	and.b32  	%r60, %r48, 7;
	setp.lt.u32 	%p12, %r49, 8;
	@%p12 bra 	$L__BB6_39;
	cvt.u64.u32 	%rd30, %r459;
	add.s64 	%rd31, %rd53, %rd30;
	shl.b64 	%rd32, %rd31, 2;
	add.s64 	%rd33, %rd2, %rd32;
	ld.global.u32 	%r187, [%rd33];
	add.s32 	%r188, %r187, %r469;
	ld.global.u32 	%r189, [%rd33+1024];
	add.s32 	%r190, %r189, %r188;
	ld.global.u32 	%r191, [%rd33+2048];
	add.s32 	%r192, %r191, %r190;
	ld.global.u32 	%r193, [%rd33+3072];
	add.s32 	%r194, %r193, %r192;
	ld.global.u32 	%r195, [%rd33+4096];
	add.s32 	%r196, %r195, %r194;
	ld.global.u32 	%r197, [%rd33+5120];
	add.s32 	%r198, %r197, %r196;
	ld.global.u32 	%r199, [%rd33+6144];
	add.s32 	%r200, %r199, %r198;
	ld.global.u32 	%r201, [%rd33+7168];
	add.s32 	%r469, %r201, %r200;
	add.s32 	%r459, %r459, 2048;
$L__BB6_39:
	setp.eq.s32 	%p13, %r60, 0;
	@%p13 bra 	$L__BB6_45;
	and.b32  	%r66, %r48, 3;
	setp.lt.u32 	%p14, %r60, 4;
	@%p14 bra 	$L__BB6_42;
	cvt.u64.u32 	%rd34, %r459;
	add.s64 	%rd35, %rd53, %rd34;
	shl.b64 	%rd36, %rd35, 2;
	add.s64 	%rd37, %rd2, %rd36;
	ld.global.u32 	%r203, [%rd37];
	add.s32 	%r204, %r203, %r469;
	ld.global.u32 	%r205, [%rd37+1024];
	add.s32 	%r206, %r205, %r204;
	ld.global.u32 	%r207, [%rd37+2048];
	add.s32 	%r208, %r207, %r206;
	ld.global.u32 	%r209, [%rd37+3072];
	add.s32 	%r469, %r209, %r208;
	add.s32 	%r459, %r459, 1024;
$L__BB6_42:
	setp.eq.s32 	%p15, %r66, 0;
	@%p15 bra 	$L__BB6_45;
	cvt.u64.u32 	%rd38, %r459;
	add.s64 	%rd39, %rd53, %rd38;
	shl.b64 	%rd40, %rd39, 2;
	add.s64 	%rd55, %rd2, %rd40;
	neg.s32 	%r467, %r66;
$L__BB6_44:
	.pragma "nounroll";
	ld.global.u32 	%r210, [%rd55];
	add.s32 	%r469, %r210, %r469;
	add.s64 	%rd55, %rd55, 1024;
	add.s32 	%r467, %r467, 1;
	setp.ne.s32 	%p16, %r467, 0;
	@%p16 bra 	$L__BB6_44;
$L__BB6_45:
	// begin inline asm
	mov.u32 %r211, %laneid;
	// end inline asm
	mov.b32 	%r214, 1;
	mov.b32 	%r235, 31;
	mov.b32 	%r236, -1;
	// begin inline asm
	shfl.sync.down.b32 %r212, %r469, %r214, %r235, %r236;
	// end inline asm
	setp.gt.s32 	%p17, %r211, 30;
	selp.b32 	%r237, 0, %r212, %p17;
	add.s32 	%r218, %r237, %r469;
	mov.b32 	%r219, 2;
	// begin inline asm
	shfl.sync.down.b32 %r217, %r218, %r219, %r235, %r236;
	// end inline asm
	setp.gt.s32 	%p18, %r211, 29;
	selp.b32 	%r238, 0, %r217, %p18;
	add.s32 	%r223, %r218, %r238;
	mov.b32 	%r224, 4;
	// begin inline asm
	shfl.sync.down.b32 %r222, %r223, %r224, %r235, %r236;
	// end inline asm
	setp.gt.s32 	%p19, %r211, 27;
	selp.b32 	%r239, 0, %r222, %p19;
	add.s32 	%r228, %r223, %r239;
	mov.b32 	%r229, 8;
	// begin inline asm
	shfl.sync.down.b32 %r227, %r228, %r229, %r235, %r236;
	// end inline asm
	setp.gt.s32 	%p20, %r211, 23;
	selp.b32 	%r240, 0, %r227, %p20;
	add.s32 	%r233, %r228, %r240;
	mov.b32 	%r234, 16;
	// begin inline asm
	shfl.sync.down.b32 %r232, %r233, %r234, %r235, %r236;
	// end inline asm
	setp.gt.s32 	%p21, %r211, 15;
	selp.b32 	%r241, 0, %r232, %p21;
	add.s32 	%r470, %r233, %r241;
	setp.ne.s32 	%p22, %r211, 0;
	@%p22 bra 	$L__BB6_47;
	shr.u32 	%r242, %r43, 3;
	and.b32  	%r243, %r242, 124;
	mov.u32 	%r244, _ZZN3cub18CUB_300001_SM_10006detail6reduce28DeviceReduceSingleTileKernelINS2_10policy_hubIiyN4cuda3std3__44plusIiEEE10Policy1000EN6thrust24THRUST_300001_SM_1000_NS6detail15normal_iteratorINSD_10device_ptrIiEEEEPiyS9_iiNS7_10__identityEEEvT0_T1_T2_T3_T4_T6_E12temp_storage;
	add.s32 	%r245, %r244, %r243;
	st.shared.u32 	[%r245+8], %r470;
$L__BB6_47:
	bar.sync 	0;
	setp.ne.s32 	%p23, %r43, 0;
	@%p23 bra 	$L__BB6_49;
	ld.shared.u32 	%r246, [_ZZN3cub18CUB_300001_SM_10006detail6reduce28DeviceReduceSingleTileKernelINS2_10policy_hubIiyN4cuda3std3__44plusIiEEE10Policy1000EN6thrust24THRUST_300001_SM_1000_NS6detail15normal_iteratorINSD_10device_ptrIiEEEEPiyS9_iiNS7_10__identityEEEvT0_T1_T2_T3_T4_T6_E12temp_storage+12];
	add.s32 	%r247, %r246, %r470;
	ld.shared.u32 	%r248, [_ZZN3cub18CUB_300001_SM_10006detail6reduce28DeviceReduceSingleTileKernelINS2_10policy_hubIiyN4cuda3std3__44plusIiEEE10Policy1000EN6thrust24THRUST_300001_SM_1000_NS6detail15normal_iteratorINSD_10device_ptrIiEEEEPiyS9_iiNS7_10__identityEEEvT0_T1_T2_T3_T4_T6_E12temp_storage+16];
	add.s32 	%r249, %r247, %r248;
	ld.shared.u32 	%r250, [_ZZN3cub18CUB_300001_SM_10006detail6reduce28DeviceReduceSingleTileKernelINS2_10policy_hubIiyN4cuda3std3__44plusIiEEE10Policy1000EN6thrust24THRUST_300001_SM_1000_NS6detail15normal_iteratorINSD_10device_ptrIiEEEEPiyS9_iiNS7_10__identityEEEvT0_T1_T2_T3_T4_T6_E12temp_storage+20];
	add.s32 	%r251, %r249, %r250;
	ld.shared.u32 	%r252, [_ZZN3cub18CUB_300001_SM_10006detail6reduce28DeviceReduceSingleTileKernelINS2_10policy_hubIiyN4cuda3std3__44plusIiEEE10Policy1000EN6thrust24THRUST_300001_SM_1000_NS6detail15normal_iteratorINSD_10device_ptrIiEEEEPiyS9_iiNS7_10__identityEEEvT0_T1_T2_T3_T4_T6_E12temp_storage+24];
	add.s32 	%r253, %r251, %r252;
	ld.shared.u32 	%r254, [_ZZN3cub18CUB_300001_SM_10006detail6reduce28DeviceReduceSingleTileKernelINS2_10policy_hubIiyN4cuda3std3__44plusIiEEE10Policy1000EN6thrust24THRUST_300001_SM_1000_NS6detail15normal_iteratorINSD_10device_ptrIiEEEEPiyS9_iiNS7_10__identityEEEvT0_T1_T2_T3_T4_T6_E12temp_storage+28];
	add.s32 	%r255, %r253, %r254;
	ld.shared.u32 	%r256, [_ZZN3cub18CUB_300001_SM_10006detail6reduce28DeviceReduceSingleTileKernelINS2_10policy_hubIiyN4cuda3std3__44plusIiEEE10Policy1000EN6thrust24THRUST_300001_SM_1000_NS6detail15normal_iteratorINSD_10device_ptrIiEEEEPiyS9_iiNS7_10__identityEEEvT0_T1_T2_T3_T4_T6_E12temp_storage+32];
	add.s32 	%r257, %r255, %r256;
	ld.shared.u32 	%r258, [_ZZN3cub18CUB_300001_SM_10006detail6reduce28DeviceReduceSingleTileKernelINS2_10policy_hubIiyN4cuda3std3__44plusIiEEE10Policy1000EN6thrust24THRUST_300001_SM_1000_NS6detail15normal_iteratorINSD_10device_ptrIiEEEEPiyS9_iiNS7_10__identityEEEvT0_T1_T2_T3_T4_T6_E12temp_storage+36];
	add.s32 	%r470, %r257, %r258;
$L__BB6_49:
	mov.u32 	%r432, %tid.x;
	setp.ne.s32 	%p57, %r432, 0;
	@%p57 bra 	$L__BB6_51;
	add.s32 	%r433, %r470, %r81;
	st.global.u32 	[%rd1], %r433;
$L__BB6_51:
	ret;

}
	// .globl	_ZN3cub18CUB_300001_SM_10006detail6reduce18DeviceReduceKernelINS2_10policy_hubIiyN4cuda3std3__44plusIiEEE10Policy1000EN6thrust24THRUST_300001_SM_1000_NS6detail15normal_iteratorINSD_10device_ptrIiEEEEyS9_iNS7_10__identityEEEvT0_PT3_T1_NS0_13GridEvenShareISN_EET2_T4_
.visible .entry _ZN3cub18CUB_300001_SM_10006detail6reduce18DeviceReduceKernelINS2_10policy_hubIiyN4cuda3std3__44plusIiEEE10Policy1000EN6thrust24THRUST_300001_SM_1000_NS6detail15normal_iteratorINSD_10device_ptrIiEEEEyS9_iNS7_10__identityEEEvT0_PT3_T1_NS0_13GridEvenShareISN_EET2_T4_(
	.param .align 8 .b8 _ZN3cub18CUB_300001_SM_10006detail6reduce18DeviceReduceKernelINS2_10policy_hubIiyN4cuda3std3__44plusIiEEE10Policy1000EN6thrust24THRUST_300001_SM_1000_NS6detail15normal_iteratorINSD_10device_ptrIiEEEEyS9_iNS7_10__identityEEEvT0_PT3_T1_NS0_13GridEvenShareISN_EET2_T4__param_0[8],
	.param .u64 .ptr .align 1 _ZN3cub18CUB_300001_SM_10006detail6reduce18DeviceReduceKernelINS2_10policy_hubIiyN4cuda3std3__44plusIiEEE10Policy1000EN6thrust24THRUST_300001_SM_1000_NS6detail15normal_iteratorINSD_10device_ptrIiEEEEyS9_iNS7_10__identityEEEvT0_PT3_T1_NS0_13GridEvenShareISN_EET2_T4__param_1,
	.param .u64 _ZN3cub18CUB_300001_SM_10006detail6reduce18DeviceReduceKernelINS2_10policy_hubIiyN4cuda3std3__44plusIiEEE10Policy1000EN6thrust24THRUST_300001_SM_1000_NS6detail15normal_iteratorINSD_10device_ptrIiEEEEyS9_iNS7_10__identityEEEvT0_PT3_T1_NS0_13GridEvenShareISN_EET2_T4__param_2,
	.param .align 8 .b8 _ZN3cub18CUB_300001_SM_10006detail6reduce18DeviceReduceKernelINS2_10policy_hubIiyN4cuda3std3__44plusIiEEE10Policy1000EN6thrust24THRUST_300001_SM_1000_NS6detail15normal_iteratorINSD_10device_ptrIiEEEEyS9_iNS7_10__identityEEEvT0_PT3_T1_NS0_13GridEvenShareISN_EET2_T4__param_3[72],
	.param .align 1 .b8 _ZN3cub18CUB_300001_SM_10006detail6reduce18DeviceReduceKernelINS2_10policy_hubIiyN4cuda3std3__44plusIiEEE10Policy1000EN6thrust24THRUST_300001_SM_1000_NS6detail15normal_iteratorINSD_10device_ptrIiEEEEyS9_iNS7_10__identityEEEvT0_PT3_T1_NS0_13GridEvenShareISN_EET2_T4__param_4[1],
	.param .align 1 .b8 _ZN3cub18CUB_300001_SM_10006detail6reduce18DeviceReduceKernelINS2_10policy_hubIiyN4cuda3std3__44plusIiEEE10Policy1000EN6thrust24THRUST_300001_SM_1000_NS6detail15normal_iteratorINSD_10device_ptrIiEEEEyS9_iNS7_10__identityEEEvT0_PT3_T1_NS0_13GridEvenShareISN_EET2_T4__param_5[1]
)
.maxntid 256
{
	.reg .pred 	%p<57>;
	.reg .b16 	%rs<4>;
	.reg .b32 	%r<502>;
	.reg .b64 	%rd<78>;
	// demoted variable
	.shared .align 4 .b8 _ZZN3cub18CUB_300001_SM_10006detail6reduce18DeviceReduceKernelINS2_10policy_hubIiyN4cuda3std3__44plusIiEEE10Policy1000EN6thrust24THRUST_300001_SM_1000_NS6detail15normal_iteratorINSD_10device_ptrIiEEEEyS9_iNS7_10__identityEEEvT0_PT3_T1_NS0_13GridEvenShareISN_EET2_T4_E12temp_storage[44];
	ld.param.u64 	%rd1, [_ZN3cub18CUB_300001_SM_10006detail6reduce18DeviceReduceKernelINS2_10policy_hubIiyN4cuda3std3__44plusIiEEE10Policy1000EN6thrust24THRUST_300001_SM_1000_NS6detail15normal_iteratorINSD_10device_ptrIiEEEEyS9_iNS7_10__identityEEEvT0_PT3_T1_NS0_13GridEvenShareISN_EET2_T4__param_3+32];
	ld.param.u32 	%r1, [_ZN3cub18CUB_300001_SM_10006detail6reduce18DeviceReduceKernelINS2_10policy_hubIiyN4cuda3std3__44plusIiEEE10Policy1000EN6thrust24THRUST_300001_SM_1000_NS6detail15normal_iteratorINSD_10device_ptrIiEEEEyS9_iNS7_10__identityEEEvT0_PT3_T1_NS0_13GridEvenShareISN_EET2_T4__param_3+40];
	ld.param.u64 	%rd25, [_ZN3cub18CUB_300001_SM_10006detail6reduce18DeviceReduceKernelINS2_10policy_hubIiyN4cuda3std3__44plusIiEEE10Policy1000EN6thrust24THRUST_300001_SM_1000_NS6detail15normal_iteratorINSD_10device_ptrIiEEEEyS9_iNS7_10__identityEEEvT0_PT3_T1_NS0_13GridEvenShareISN_EET2_T4__param_0];
	cvta.to.global.u64 	%rd2, %rd25;
	mov.u32 	%r2, %ctaid.x;
	shl.b32 	%r88, %r1, 12;
	cvt.s64.s32 	%rd3, %r88;
	shl.b32 	%r89, %r2, 12;
	cvt.u64.u32 	%rd4, %r89;
	sub.s64 	%rd5, %rd1, %rd4;
	setp.gt.u64 	%p1, %rd5, 4095;
	@%p1 bra 	$L__BB7_25;
	cvt.u32.u64 	%r287, %rd4;
	cvt.u32.u64 	%r3, %rd1;
	sub.s32 	%r4, %r3, %r287;
	mov.u32 	%r5, %tid.x;
	setp.ge.s32 	%p23, %r5, %r4;
	mov.b32 	%r482, 0;
	mov.u32 	%r471, %r5;
	@%p23 bra 	$L__BB7_3;
	add.s32 	%r289, %r287, %r5;
	mul.wide.u32 	%rd51, %r289, 4;
	add.s64 	%rd52, %rd2, %rd51;
	ld.global.u32 	%r482, [%rd52];
	add.s32 	%r471, %r5, 256;
$L__BB7_3:
	setp.ge.s32 	%p24, %r471, %r4;
	@%p24 bra 	$L__BB7_16;
	not.b32 	%r292, %r471;
	add.s32 	%r293, %r292, %r3;
	sub.s32 	%r294, %r293, %r287;
	shr.u32 	%r295, %r294, 8;
	add.s32 	%r10, %r295, 1;
	and.b32  	%r11, %r10, 15;
	setp.lt.u32 	%p25, %r294, 3840;
	@%p25 bra 	$L__BB7_7;
	and.b32  	%r296, %r10, 33554416;
	neg.s32 	%r467, %r296;
	mul.wide.u32 	%rd53, %r2, 16384;
	mul.wide.u32 	%rd54, %r471, 4;
	or.b64  	%rd55, %rd53, %rd54;
	add.s64 	%rd56, %rd55, %rd2;
	add.s64 	%rd72, %rd56, 8192;
$L__BB7_6:
	.pragma "nounroll";
	ld.global.u32 	%r297, [%rd72+-8192];
	add.s32 	%r298, %r297, %r482;
	ld.global.u32 	%r299, [%rd72+-7168];
	add.s32 	%r300, %r299, %r298;
	ld.global.u32 	%r301, [%rd72+-6144];
	add.s32 	%r302, %r301, %r300;
	ld.global.u32 	%r303, [%rd72+-5120];
	add.s32 	%r304, %r303, %r302;
	ld.global.u32 	%r305, [%rd72+-4096];
	add.s32 	%r306, %r305, %r304;
	ld.global.u32 	%r307, [%rd72+-3072];
	add.s32 	%r308, %r307, %r306;
	ld.global.u32 	%r309, [%rd72+-2048];
	add.s32 	%r310, %r309, %r308;
	ld.global.u32 	%r311, [%rd72+-1024];
	add.s32 	%r312, %r311, %r310;
	ld.global.u32 	%r313, [%rd72];
	add.s32 	%r314, %r313, %r312;
	ld.global.u32 	%r315, [%rd72+1024];
	add.s32 	%r316, %r315, %r314;
	ld.global.u32 	%r317, [%rd72+2048];
	add.s32 	%r318, %r317, %r316;
	ld.global.u32 	%r319, [%rd72+3072];
	add.s32 	%r320, %r319, %r318;
	ld.global.u32 	%r321, [%rd72+4096];
	add.s32 	%r322, %r321, %r320;
	ld.global.u32 	%r323, [%rd72+5120];
	add.s32 	%r324, %r323, %r322;
	ld.global.u32 	%r325, [%rd72+6144];
	add.s32 	%r326, %r325, %r324;
	ld.global.u32 	%r327, [%rd72+7168];
	add.s32 	%r482, %r327, %r326;
	add.s32 	%r471, %r471, 4096;
	add.s32 	%r467, %r467, 16;
	add.s64 	%rd72, %rd72, 16384;
	setp.ne.s32 	%p26, %r467, 0;
	@%p26 bra 	$L__BB7_6;
$L__BB7_7:
	setp.eq.s32 	%p27, %r11, 0;
	@%p27 bra 	$L__BB7_16;
	and.b32  	%r22, %r10, 7;
	setp.lt.u32 	%p28, %r11, 8;
	@%p28 bra 	$L__BB7_10;
	cvt.s64.s32 	%rd57, %r471;
	add.s64 	%rd58, %rd57, %rd4;
	shl.b64 	%rd59, %rd58, 2;
	add.s64 	%rd60, %rd2, %rd59;
	ld.global.u32 	%r329, [%rd60];
	add.s32 	%r330, %r329, %r482;
	ld.global.u32 	%r331, [%rd60+1024];
	add.s32 	%r332, %r331, %r330;
	ld.global.u32 	%r333, [%rd60+2048];
	add.s32 	%r334, %r333, %r332;
	ld.global.u32 	%r335, [%rd60+3072];
	add.s32 	%r336, %r335, %r334;
	ld.global.u32 	%r337, [%rd60+4096];
	add.s32 	%r338, %r337, %r336;
	ld.global.u32 	%r339, [%rd60+5120];
	add.s32 	%r340, %r339, %r338;
	ld.global.u32 	%r341, [%rd60+6144];
	add.s32 	%r342, %r341, %r340;
	ld.global.u32 	%r343, [%rd60+7168];
	add.s32 	%r482, %r343, %r342;
	add.s32 	%r471, %r471, 2048;
$L__BB7_10:
	setp.eq.s32 	%p29, %r22, 0;
	@%p29 bra 	$L__BB7_16;
	and.b32  	%r28, %r10, 3;
	setp.lt.u32 	%p30, %r22, 4;
	@%p30 bra 	$L__BB7_13;
	cvt.s64.s32 	%rd61, %r471;
	add.s64 	%rd62, %rd61, %rd4;
	shl.b64 	%rd63, %rd62, 2;
	add.s64 	%rd64, %rd2, %rd63;
	ld.global.u32 	%r345, [%rd64];
	add.s32 	%r346, %r345, %r482;
	ld.global.u32 	%r347, [%rd64+1024];
	add.s32 	%r348, %r347, %r346;
	ld.global.u32 	%r349, [%rd64+2048];
	add.s32 	%r350, %r349, %r348;
	ld.global.u32 	%r351, [%rd64+3072];
	add.s32 	%r482, %r351, %r350;
	add.s32 	%r471, %r471, 1024;
$L__BB7_13:
	setp.eq.s32 	%p31, %r28, 0;
	@%p31 bra 	$L__BB7_16;
	mul.wide.u32 	%rd65, %r2, 16384;
	add.s64 	%rd9, %rd2, %rd65;
	neg.s32 	%r479, %r28;
$L__BB7_15:
	.pragma "nounroll";
	mul.wide.s32 	%rd66, %r471, 4;
	add.s64 	%rd67, %rd9, %rd66;
	ld.global.u32 	%r352, [%rd67];
	add.s32 	%r482, %r352, %r482;
	add.s32 	%r471, %r471, 256;
	add.s32 	%r479, %r479, 1;
	setp.ne.s32 	%p32, %r479, 0;
	@%p32 bra 	$L__BB7_15;
$L__BB7_16:
	setp.lt.s32 	%p33, %r4, 256;
	@%p33 bra 	$L__BB7_21;
	// begin inline asm
	mov.u32 %r416, %laneid;
	// end inline asm
	mov.b32 	%r419, 1;
	mov.b32 	%r440, 31;
	mov.b32 	%r441, -1;
	// begin inline asm
	shfl.sync.down.b32 %r417, %r482, %r419, %r440, %r441;
	// end inline asm
	setp.gt.s32 	%p49, %r416, 30;
	selp.b32 	%r442, 0, %r417, %p49;
	add.s32 	%r423, %r442, %r482;
	mov.b32 	%r424, 2;
	// begin inline asm
	shfl.sync.down.b32 %r422, %r423, %r424, %r440, %r441;
	// end inline asm
	setp.gt.s32 	%p50, %r416, 29;
	selp.b32 	%r443, 0, %r422, %p50;
	add.s32 	%r428, %r423, %r443;
	mov.b32 	%r429, 4;
	// begin inline asm
	shfl.sync.down.b32 %r427, %r428, %r429, %r440, %r441;
	// end inline asm
	setp.gt.s32 	%p51, %r416, 27;
	selp.b32 	%r444, 0, %r427, %p51;
	add.s32 	%r433, %r428, %r444;
	mov.b32 	%r434, 8;
	// begin inline asm
	shfl.sync.down.b32 %r432, %r433, %r434, %r440, %r441;
	// end inline asm
	setp.gt.s32 	%p52, %r416, 23;
	selp.b32 	%r445, 0, %r432, %p52;
	add.s32 	%r438, %r433, %r445;
	mov.b32 	%r439, 16;
	// begin inline asm
	shfl.sync.down.b32 %r437, %r438, %r439, %r440, %r441;
	// end inline asm
	setp.gt.s32 	%p53, %r416, 15;
	selp.b32 	%r446, 0, %r437, %p53;
	add.s32 	%r501, %r438, %r446;
	setp.ne.s32 	%p54, %r416, 0;
	@%p54 bra 	$L__BB7_19;
	shr.u32 	%r447, %r5, 3;
	and.b32  	%r448, %r447, 124;
	mov.u32 	%r449, _ZZN3cub18CUB_300001_SM_10006detail6reduce18DeviceReduceKernelINS2_10policy_hubIiyN4cuda3std3__44plusIiEEE10Policy1000EN6thrust24THRUST_300001_SM_1000_NS6detail15normal_iteratorINSD_10device_ptrIiEEEEyS9_iNS7_10__identityEEEvT0_PT3_T1_NS0_13GridEvenShareISN_EET2_T4_E12temp_storage;
	add.s32 	%r450, %r449, %r448;
	st.shared.u32 	[%r450+8], %r501;
$L__BB7_19:
	bar.sync 	0;
	setp.ne.s32 	%p55, %r5, 0;
	@%p55 bra 	$L__BB7_46;
	ld.shared.u32 	%r451, [_ZZN3cub18CUB_300001_SM_10006detail6reduce18DeviceReduceKernelINS2_10policy_hubIiyN4cuda3std3__44plusIiEEE10Policy1000EN6thrust24THRUST_300001_SM_1000_NS6detail15normal_iteratorINSD_10device_ptrIiEEEEyS9_iNS7_10__identityEEEvT0_PT3_T1_NS0_13GridEvenShareISN_EET2_T4_E12temp_storage+12];
	add.s32 	%r452, %r451, %r501;
	ld.shared.u32 	%r453, [_ZZN3cub18CUB_300001_SM_10006detail6reduce18DeviceReduceKernelINS2_10policy_hubIiyN4cuda3std3__44plusIiEEE10Policy1000EN6thrust24THRUST_300001_SM_1000_NS6detail15normal_iteratorINSD_10device_ptrIiEEEEyS9_iNS7_10__identityEEEvT0_PT3_T1_NS0_13GridEvenShareISN_EET2_T4_E12temp_storage+16];
	add.s32 	%r454, %r452, %r453;
	ld.shared.u32 	%r455, [_ZZN3cub18CUB_300001_SM_10006detail6reduce18DeviceReduceKernelINS2_10policy_hubIiyN4cuda3std3__44plusIiEEE10Policy1000EN6thrust24THRUST_300001_SM_1000_NS6detail15normal_iteratorINSD_10device_ptrIiEEEEyS9_iNS7_10__identityEEEvT0_PT3_T1_NS0_13GridEvenShareISN_EET2_T4_E12temp_storage+20];
	add.s32 	%r456, %r454, %r455;
	ld.shared.u32 	%r457, [_ZZN3cub18CUB_300001_SM_10006detail6reduce18DeviceReduceKernelINS2_10policy_hubIiyN4cuda3std3__44plusIiEEE10Policy1000EN6thrust24THRUST_300001_SM_1000_NS6detail15normal_iteratorINSD_10device_ptrIiEEEEyS9_iNS7_10__identityEEEvT0_PT3_T1_NS0_13GridEvenShareISN_EET2_T4_E12temp_storage+24];
	add.s32 	%r458, %r456, %r457;
	ld.shared.u32 	%r459, [_ZZN3cub18CUB_300001_SM_10006detail6reduce18DeviceReduceKernelINS2_10policy_hubIiyN4cuda3std3__44plusIiEEE10Policy1000EN6thrust24THRUST_300001_SM_1000_NS6detail15normal_iteratorINSD_10device_ptrIiEEEEyS9_iNS7_10__identityEEEvT0_PT3_T1_NS0_13GridEvenShareISN_EET2_T4_E12temp_storage+28];
	add.s32 	%r460, %r458, %r459;
	ld.shared.u32 	%r461, [_ZZN3cub18CUB_300001_SM_10006detail6reduce18DeviceReduceKernelINS2_10policy_hubIiyN4cuda3std3__44plusIiEEE10Policy1000EN6thrust24THRUST_300001_SM_1000_NS6detail15normal_iteratorINSD_10device_ptrIiEEEEyS9_iNS7_10__identityEEEvT0_PT3_T1_NS0_13GridEvenShareISN_EET2_T4_E12temp_storage+32];
	add.s32 	%r462, %r460, %r461;
	ld.shared.u32 	%r463, [_ZZN3cub18CUB_300001_SM_10006detail6reduce18DeviceReduceKernelINS2_10policy_hubIiyN4cuda3std3__44plusIiEEE10Policy1000EN6thrust24THRUST_300001_SM_1000_NS6detail15normal_iteratorINSD_10device_ptrIiEEEEyS9_iNS7_10__identityEEEvT0_PT3_T1_NS0_13GridEvenShareISN_EET2_T4_E12temp_storage+36];
	add.s32 	%r501, %r462, %r463;
	bra.uni 	$L__BB7_46;
$L__BB7_21:
	// begin inline asm
	mov.u32 %r353, %laneid;
	// end inline asm
	and.b32  	%r379, %r5, 992;
	add.s32 	%r380, %r379, 32;
	setp.gt.s32 	%p34, %r380, %r4;
	not.b32 	%r381, %r379;
	add.s32 	%r382, %r4, %r381;
	selp.b32 	%r377, %r382, 31, %p34;
	mov.b32 	%r356, 1;
	mov.b32 	%r378, -1;
	// begin inline asm
	shfl.sync.down.b32 %r354, %r482, %r356, %r377, %r378;
	// end inline asm
	setp.lt.s32 	%p35, %r353, %r377;
	selp.b32 	%r383, %r354, 0, %p35;
	add.s32 	%r360, %r383, %r482;
	mov.b32 	%r361, 2;
	// begin inline asm
	shfl.sync.down.b32 %r359, %r360, %r361, %r377, %r378;
	// end inline asm
	add.s32 	%r384, %r353, 2;
	setp.gt.s32 	%p36, %r384, %r377;
	selp.b32 	%r385, 0, %r359, %p36;
	add.s32 	%r365, %r360, %r385;
	mov.b32 	%r366, 4;
	// begin inline asm
	shfl.sync.down.b32 %r364, %r365, %r366, %r377, %r378;
	// end inline asm
	add.s32 	%r386, %r353, 4;
	setp.gt.s32 	%p37, %r386, %r377;
	selp.b32 	%r387, 0, %r364, %p37;
	add.s32 	%r370, %r365, %r387;
	mov.b32 	%r371, 8;
	// begin inline asm
	shfl.sync.down.b32 %r369, %r370, %r371, %r377, %r378;
	// end inline asm
	add.s32 	%r388, %r353, 8;
	setp.gt.s32 	%p38, %r388, %r377;
	selp.b32 	%r389, 0, %r369, %p38;
	add.s32 	%r375, %r370, %r389;
	mov.b32 	%r376, 16;
	// begin inline asm
	shfl.sync.down.b32 %r374, %r375, %r376, %r377, %r378;
	// end inline asm
	add.s32 	%r390, %r353, 16;
	setp.gt.s32 	%p39, %r390, %r377;
	selp.b32 	%r391, 0, %r374, %p39;
	add.s32 	%r501, %r375, %r391;
	setp.ne.s32 	%p40, %r353, 0;
	@%p40 bra 	$L__BB7_23;
	shr.u32 	%r392, %r5, 3;
	and.b32  	%r393, %r392, 124;
	mov.u32 	%r394, _ZZN3cub18CUB_300001_SM_10006detail6reduce18DeviceReduceKernelINS2_10policy_hubIiyN4cuda3std3__44plusIiEEE10Policy1000EN6thrust24THRUST_300001_SM_1000_NS6detail15normal_iteratorINSD_10device_ptrIiEEEEyS9_iNS7_10__identityEEEvT0_PT3_T1_NS0_13GridEvenShareISN_EET2_T4_E12temp_storage;
	add.s32 	%r395, %r394, %r393;
	st.shared.u32 	[%r395+8], %r501;
$L__BB7_23:
	bar.sync 	0;
	setp.ne.s32 	%p41, %r5, 0;
	@%p41 bra 	$L__BB7_46;
	setp.gt.s32 	%p42, %r4, 32;
	ld.shared.u32 	%r396, [_ZZN3cub18CUB_300001_SM_10006detail6reduce18DeviceReduceKernelINS2_10policy_hubIiyN4cuda3std3__44plusIiEEE10Policy1000EN6thrust24THRUST_300001_SM_1000_NS6detail15normal_iteratorINSD_10device_ptrIiEEEEyS9_iNS7_10__identityEEEvT0_PT3_T1_NS0_13GridEvenShareISN_EET2_T4_E12temp_storage+12];
	selp.b32 	%r397, %r396, 0, %p42;
	add.s32 	%r398, %r397, %r501;
	setp.gt.s32 	%p43, %r4, 64;
	ld.shared.u32 	%r399, [_ZZN3cub18CUB_300001_SM_10006detail6reduce18DeviceReduceKernelINS2_10policy_hubIiyN4cuda3std3__44plusIiEEE10Policy1000EN6thrust24THRUST_300001_SM_1000_NS6detail15normal_iteratorINSD_10device_ptrIiEEEEyS9_iNS7_10__identityEEEvT0_PT3_T1_NS0_13GridEvenShareISN_EET2_T4_E12temp_storage+16];
	selp.b32 	%r400, %r399, 0, %p43;
	add.s32 	%r401, %r398, %r400;
	setp.gt.s32 	%p44, %r4, 96;
	ld.shared.u32 	%r402, [_ZZN3cub18CUB_300001_SM_10006detail6reduce18DeviceReduceKernelINS2_10policy_hubIiyN4cuda3std3__44plusIiEEE10Policy1000EN6thrust24THRUST_300001_SM_1000_NS6detail15normal_iteratorINSD_10device_ptrIiEEEEyS9_iNS7_10__identityEEEvT0_PT3_T1_NS0_13GridEvenShareISN_EET2_T4_E12temp_storage+20];
	selp.b32 	%r403, %r402, 0, %p44;
	add.s32 	%r404, %r401, %r403;
	setp.gt.s32 	%p45, %r4, 128;
	ld.shared.u32 	%r405, [_ZZN3cub18CUB_300001_SM_10006detail6reduce18DeviceReduceKernelINS2_10policy_hubIiyN4cuda3std3__44plusIiEEE10Policy1000EN6thrust24THRUST_300001_SM_1000_NS6detail15normal_iteratorINSD_10device_ptrIiEEEEyS9_iNS7_10__identityEEEvT0_PT3_T1_NS0_13GridEvenShareISN_EET2_T4_E12temp_storage+24];
	selp.b32 	%r406, %r405, 0, %p45;
	add.s32 	%r407, %r404, %r406;
	setp.gt.s32 	%p46, %r4, 160;
	ld.shared.u32 	%r408, [_ZZN3cub18CUB_300001_SM_10006detail6reduce18DeviceReduceKernelINS2_10policy_hubIiyN4cuda3std3__44plusIiEEE10Policy1000EN6thrust24THRUST_300001_SM_1000_NS6detail15normal_iteratorINSD_10device_ptrIiEEEEyS9_iNS7_10__identityEEEvT0_PT3_T1_NS0_13GridEvenShareISN_EET2_T4_E12temp_storage+28];
	selp.b32 	%r409, %r408, 0, %p46;
	add.s32 	%r410, %r407, %r409;
	setp.gt.s32 	%p47, %r4, 192;
	ld.shared.u32 	%r411, [_ZZN3cub18CUB_300001_SM_10006detail6reduce18DeviceReduceKernelINS2_10policy_hubIiyN4cuda3std3__44plusIiEEE10Policy1000EN6thrust24THRUST_300001_SM_1000_NS6detail15normal_iteratorINSD_10device_ptrIiEEEEyS9_iNS7_10__identityEEEvT0_PT3_T1_NS0_13GridEvenShareISN_EET2_T4_E12temp_storage+32];
	selp.b32 	%r412, %r411, 0, %p47;
	add.s32 	%r413, %r410, %r412;
	setp.gt.s32 	%p48, %r4, 224;
	ld.shared.u32 	%r414, [_ZZN3cub18CUB_300001_SM_10006detail6reduce18DeviceReduceKernelINS2_10policy_hubIiyN4cuda3std3__44plusIiEEE10Policy1000EN6thrust24THRUST_300001_SM_1000_NS6detail15normal_iteratorINSD_10device_ptrIiEEEEyS9_iNS7_10__identityEEEvT0_PT3_T1_NS0_13GridEvenShareISN_EET2_T4_E12temp_storage+36];
	selp.b32 	%r415, %r414, 0, %p48;
	add.s32 	%r501, %r413, %r415;
	bra.uni 	$L__BB7_46;
$L__BB7_25:
	cvt.u32.u64 	%r90, %rd4;
	mov.u32 	%r46, %tid.x;
	add.s32 	%r91, %r46, %r90;
	mul.wide.u32 	%rd26, %r91, 4;
	add.s64 	%rd27, %rd2, %rd26;
	ld.global.u32 	%r92, [%rd27];
	ld.global.u32 	%r93, [%rd27+1024];
	ld.global.u32 	%r94, [%rd27+2048];
	ld.global.u32 	%r95, [%rd27+3072];
	ld.global.u32 	%r96, [%rd27+4096];
	ld.global.u32 	%r97, [%rd27+5120];
	ld.global.u32 	%r98, [%rd27+6144];
	ld.global.u32 	%r99, [%rd27+7168];
	ld.global.u32 	%r100, [%rd27+8192];
	ld.global.u32 	%r101, [%rd27+9216];
	ld.global.u32 	%r102, [%rd27+10240];
	ld.global.u32 	%r103, [%rd27+11264];
	ld.global.u32 	%r104, [%rd27+12288];
	ld.global.u32 	%r105, [%rd27+13312];
	ld.global.u32 	%r106, [%rd27+14336];
	ld.global.u32 	%r107, [%rd27+15360];
	add.s32 	%r108, %r93, %r92;
	add.s32 	%r109, %r94, %r108;
	add.s32 	%r110, %r95, %r109;
	add.s32 	%r111, %r96, %r110;
	add.s32 	%r112, %r97, %r111;
	add.s32 	%r113, %r98, %r112;
	add.s32 	%r114, %r99, %r113;
	add.s32 	%r115, %r100, %r114;
	add.s32 	%r116, %r101, %r115;
	add.s32 	%r117, %r102, %r116;
	add.s32 	%r118, %r103, %r117;
	add.s32 	%r119, %r104, %r118;
	add.s32 	%r120, %r105, %r119;
	add.s32 	%r121, %r106, %r120;
	add.s32 	%r500, %r107, %r121;
	setp.lt.u64 	%p2, %rd5, %rd3;
	@%p2 bra 	$L__BB7_42;
	cvt.u32.u64 	%r123, %rd3;
	cvt.u64.u32 	%rd28, %r46;
	add.s64 	%rd74, %rd4, %rd3;
	cvt.u32.u64 	%r48, %rd1;
	not.b32 	%r125, %r46;
	add.s32 	%r126, %r125, %r48;
	sub.s32 	%r127, %r126, %r123;
	sub.s32 	%r483, %r127, %r90;
	add.s64 	%rd29, %rd74, %rd28;
	shl.b64 	%rd30, %rd29, 2;
	add.s64 	%rd31, %rd30, %rd2;
	add.s64 	%rd73, %rd31, 8192;
	mov.b32 	%r484, 0;
	shl.b32 	%r128, %r1, 12;
	mov.u64 	%rd75, %rd4;
$L__BB7_27:
	cvt.s64.s32 	%rd15, %r128;
	add.s64 	%rd75, %rd75, %rd15;
	add.s64 	%rd32, %rd1, -4096;
	setp.gt.u64 	%p3, %rd75, %rd32;
	@%p3 bra 	$L__BB7_29;
	shl.b32 	%r129, %r1, 12;
	cvt.s64.s32 	%rd33, %r129;
	cvt.u64.u32 	%rd34, %r46;
	add.s64 	%rd35, %rd75, %rd34;
	shl.b64 	%rd36, %rd35, 2;
	add.s64 	%rd37, %rd2, %rd36;
	ld.global.u32 	%r130, [%rd37];
	ld.global.u32 	%r131, [%rd37+1024];
	ld.global.u32 	%r132, [%rd37+2048];
	ld.global.u32 	%r133, [%rd37+3072];
	ld.global.u32 	%r134, [%rd37+4096];
	ld.global.u32 	%r135, [%rd37+5120];
	ld.global.u32 	%r136, [%rd37+6144];
	ld.global.u32 	%r137, [%rd37+7168];
	ld.global.u32 	%r138, [%rd37+8192];
	ld.global.u32 	%r139, [%rd37+9216];
	ld.global.u32 	%r140, [%rd37+10240];
	ld.global.u32 	%r141, [%rd37+11264];
	ld.global.u32 	%r142, [%rd37+12288];
	ld.global.u32 	%r143, [%rd37+13312];
	ld.global.u32 	%r144, [%rd37+14336];
	ld.global.u32 	%r145, [%rd37+15360];
	add.s32 	%r146, %r130, %r500;
	add.s32 	%r147, %r131, %r146;
	add.s32 	%r148, %r132, %r147;
	add.s32 	%r149, %r133, %r148;
	add.s32 	%r150, %r134, %r149;
	add.s32 	%r151, %r135, %r150;
	add.s32 	%r152, %r136, %r151;
	add.s32 	%r153, %r137, %r152;
	add.s32 	%r154, %r138, %r153;
	add.s32 	%r155, %r139, %r154;
	add.s32 	%r156, %r140, %r155;
	add.s32 	%r157, %r141, %r156;
	add.s32 	%r158, %r142, %r157;
	add.s32 	%r159, %r143, %r158;
	add.s32 	%r160, %r144, %r159;
	add.s32 	%r500, %r145, %r160;
	sub.s64 	%rd38, %rd1, %rd75;
	setp.lt.u64 	%p4, %rd38, %rd33;
	add.s32 	%r484, %r484, 1;
	add.s64 	%rd74, %rd74, %rd33;
	sub.s32 	%r483, %r483, %r129;
	mul.wide.s32 	%rd39, %r129, 4;
	add.s64 	%rd73, %rd73, %rd39;
	@%p4 bra 	$L__BB7_42;
	bra.uni 	$L__BB7_27;
$L__BB7_29:
	setp.le.u64 	%p5, %rd1, %rd75;
	cvt.u32.u64 	%r161, %rd75;
	cvt.u32.u64 	%r162, %rd1;
	sub.s32 	%r163, %r162, %r161;
	setp.ge.s32 	%p6, %r46, %r163;
	or.pred  	%p7, %p5, %p6;
	@%p7 bra 	$L__BB7_42;
	cvt.u32.u64 	%r166, %rd15;
	cvt.u32.u64 	%r167, %rd4;
	not.b32 	%r168, %r46;
	add.s32 	%r169, %r168, %r48;
	add.s32 	%r170, %r166, %r167;
	sub.s32 	%r171, %r169, %r170;
	mul.lo.s32 	%r172, %r1, %r484;
	shl.b32 	%r173, %r172, 12;
	sub.s32 	%r174, %r171, %r173;
	shr.u32 	%r175, %r174, 8;
	add.s32 	%r56, %r175, 1;
	and.b32  	%r57, %r56, 15;
	setp.lt.u32 	%p8, %r174, 3840;
	mov.u32 	%r490, %r46;
	@%p8 bra 	$L__BB7_33;
	shr.u32 	%r176, %r483, 8;
	add.s32 	%r177, %r176, 1;
	and.b32  	%r178, %r177, 33554416;
	neg.s32 	%r486, %r178;
	mov.u32 	%r490, %r46;
$L__BB7_32:
	.pragma "nounroll";
	ld.global.u32 	%r179, [%rd73+-8192];
	add.s32 	%r180, %r179, %r500;
	ld.global.u32 	%r181, [%rd73+-7168];
	add.s32 	%r182, %r181, %r180;
	ld.global.u32 	%r183, [%rd73+-6144];
	add.s32 	%r184, %r183, %r182;
	ld.global.u32 	%r185, [%rd73+-5120];
	add.s32 	%r186, %r185, %r184;
	ld.global.u32 	%r187, [%rd73+-4096];
	add.s32 	%r188, %r187, %r186;
	ld.global.u32 	%r189, [%rd73+-3072];
	add.s32 	%r190, %r189, %r188;
	ld.global.u32 	%r191, [%rd73+-2048];
	add.s32 	%r192, %r191, %r190;
	ld.global.u32 	%r193, [%rd73+-1024];
	add.s32 	%r194, %r193, %r192;
	ld.global.u32 	%r195, [%rd73];
	add.s32 	%r196, %r195, %r194;
	ld.global.u32 	%r197, [%rd73+1024];
	add.s32 	%r198, %r197, %r196;
	ld.global.u32 	%r199, [%rd73+2048];
	add.s32 	%r200, %r199, %r198;
	ld.global.u32 	%r201, [%rd73+3072];
	add.s32 	%r202, %r201, %r200;
	ld.global.u32 	%r203, [%rd73+4096];
	add.s32 	%r204, %r203, %r202;
	ld.global.u32 	%r205, [%rd73+5120];
	add.s32 	%r206, %r205, %r204;
	ld.global.u32 	%r207, [%rd73+6144];
	add.s32 	%r208, %r207, %r206;
	ld.global.u32 	%r209, [%rd73+7168];
	add.s32 	%r500, %r209, %r208;
	add.s32 	%r490, %r490, 4096;
	add.s32 	%r486, %r486, 16;
	add.s64 	%rd73, %rd73, 16384;
	setp.ne.s32 	%p9, %r486, 0;
	@%p9 bra 	$L__BB7_32;
$L__BB7_33:
	setp.eq.s32 	%p10, %r57, 0;
	@%p10 bra 	$L__BB7_42;
	and.b32  	%r68, %r56, 7;
	setp.lt.u32 	%p11, %r57, 8;
	@%p11 bra 	$L__BB7_36;
	cvt.u64.u32 	%rd40, %r490;
	add.s64 	%rd41, %rd75, %rd40;
	shl.b64 	%rd42, %rd41, 2;
	add.s64 	%rd43, %rd2, %rd42;
	ld.global.u32 	%r211, [%rd43];
	add.s32 	%r212, %r211, %r500;
	ld.global.u32 	%r213, [%rd43+1024];
	add.s32 	%r214, %r213, %r212;
	ld.global.u32 	%r215, [%rd43+2048];
	add.s32 	%r216, %r215, %r214;
	ld.global.u32 	%r217, [%rd43+3072];
	add.s32 	%r218, %r217, %r216;
	ld.global.u32 	%r219, [%rd43+4096];
	add.s32 	%r220, %r219, %r218;
	ld.global.u32 	%r221, [%rd43+5120];
	add.s32 	%r222, %r221, %r220;
	ld.global.u32 	%r223, [%rd43+6144];
	add.s32 	%r224, %r223, %r222;
	ld.global.u32 	%r225, [%rd43+7168];
	add.s32 	%r500, %r225, %r224;
	add.s32 	%r490, %r490, 2048;
$L__BB7_36:
	setp.eq.s32 	%p12, %r68, 0;
	@%p12 bra 	$L__BB7_42;
	setp.lt.u32 	%p13, %r68, 4;
	@%p13 bra 	$L__BB7_39;
	cvt.u64.u32 	%rd44, %r490;
	add.s64 	%rd45, %rd75, %rd44;
	shl.b64 	%rd46, %rd45, 2;
	add.s64 	%rd47, %rd2, %rd46;
	ld.global.u32 	%r227, [%rd47];
	add.s32 	%r228, %r227, %r500;
	ld.global.u32 	%r229, [%rd47+1024];
	add.s32 	%r230, %r229, %r228;
	ld.global.u32 	%r231, [%rd47+2048];
	add.s32 	%r232, %r231, %r230;
	ld.global.u32 	%r233, [%rd47+3072];
	add.s32 	%r500, %r233, %r232;
	add.s32 	%r490, %r490, 1024;
$L__BB7_39:
	and.b32  	%r234, %r56, 3;
	setp.eq.s32 	%p14, %r234, 0;
	@%p14 bra 	$L__BB7_42;
	cvt.u64.u32 	%rd48, %r490;
	add.s64 	%rd49, %rd48, %rd74;
	shl.b64 	%rd50, %rd49, 2;
	add.s64 	%rd77, %rd2, %rd50;
	cvt.u16.u32 	%rs1, %r483;
	shr.u16 	%rs2, %rs1, 8;
	add.s16 	%rs3, %rs2, 1;
	cvt.u32.u16 	%r235, %rs3;
	and.b32  	%r236, %r235, 3;
	neg.s32 	%r498, %r236;
$L__BB7_41:
	.pragma "nounroll";
	ld.global.u32 	%r237, [%rd77];
	add.s32 	%r500, %r237, %r500;
	add.s64 	%rd77, %rd77, 1024;
	add.s32 	%r498, %r498, 1;
	setp.ne.s32 	%p15, %r498, 0;
	@%p15 bra 	$L__BB7_41;
$L__BB7_42:
	// begin inline asm
	mov.u32 %r238, %laneid;
	// end inline asm
	mov.b32 	%r241, 1;
	mov.b32 	%r262, 31;
	mov.b32 	%r263, -1;
	// begin inline asm
	shfl.sync.down.b32 %r239, %r500, %r241, %r262, %r263;
	// end inline asm
	setp.gt.s32 	%p16, %r238, 30;
	selp.b32 	%r264, 0, %r239, %p16;
	add.s32 	%r245, %r264, %r500;
	mov.b32 	%r246, 2;
	// begin inline asm
	shfl.sync.down.b32 %r244, %r245, %r246, %r262, %r263;
	// end inline asm
	setp.gt.s32 	%p17, %r238, 29;
	selp.b32 	%r265, 0, %r244, %p17;
	add.s32 	%r250, %r245, %r265;
	mov.b32 	%r251, 4;
	// begin inline asm
	shfl.sync.down.b32 %r249, %r250, %r251, %r262, %r263;
	// end inline asm
	setp.gt.s32 	%p18, %r238, 27;
	selp.b32 	%r266, 0, %r249, %p18;
	add.s32 	%r255, %r250, %r266;
	mov.b32 	%r256, 8;
	// begin inline asm
	shfl.sync.down.b32 %r254, %r255, %r256, %r262, %r263;
	// end inline asm
	setp.gt.s32 	%p19, %r238, 23;
	selp.b32 	%r267, 0, %r254, %p19;
	add.s32 	%r260, %r255, %r267;
	mov.b32 	%r261, 16;
	// begin inline asm
	shfl.sync.down.b32 %r259, %r260, %r261, %r262, %r263;
	// end inline asm
	setp.gt.s32 	%p20, %r238, 15;
	selp.b32 	%r268, 0, %r259, %p20;
	add.s32 	%r501, %r260, %r268;
	setp.ne.s32 	%p21, %r238, 0;
	@%p21 bra 	$L__BB7_44;
	shr.u32 	%r269, %r46, 3;
	and.b32  	%r270, %r269, 124;
	mov.u32 	%r271, _ZZN3cub18CUB_300001_SM_10006detail6reduce18DeviceReduceKernelINS2_10policy_hubIiyN4cuda3std3__44plusIiEEE10Policy1000EN6thrust24THRUST_300001_SM_1000_NS6detail15normal_iteratorINSD_10device_ptrIiEEEEyS9_iNS7_10__identityEEEvT0_PT3_T1_NS0_13GridEvenShareISN_EET2_T4_E12temp_storage;
	add.s32 	%r272, %r271, %r270;
	st.shared.u32 	[%r272+8], %r501;
$L__BB7_44:
	bar.sync 	0;
	setp.ne.s32 	%p22, %r46, 0;
	@%p22 bra 	$L__BB7_46;
	ld.shared.u32 	%r273, [_ZZN3cub18CUB_300001_SM_10006detail6reduce18DeviceReduceKernelINS2_10policy_hubIiyN4cuda3std3__44plusIiEEE10Policy1000EN6thrust24THRUST_300001_SM_1000_NS6detail15normal_iteratorINSD_10device_ptrIiEEEEyS9_iNS7_10__identityEEEvT0_PT3_T1_NS0_13GridEvenShareISN_EET2_T4_E12temp_storage+12];
	add.s32 	%r274, %r273, %r501;
	ld.shared.u32 	%r275, [_ZZN3cub18CUB_300001_SM_10006detail6reduce18DeviceReduceKernelINS2_10policy_hubIiyN4cuda3std3__44plusIiEEE10Policy1000EN6thrust24THRUST_300001_SM_1000_NS6detail15normal_iteratorINSD_10device_ptrIiEEEEyS9_iNS7_10__identityEEEvT0_PT3_T1_NS0_13GridEvenShareISN_EET2_T4_E12temp_storage+16];
	add.s32 	%r276, %r274, %r275;
	ld.shared.u32 	%r277, [_ZZN3cub18CUB_300001_SM_10006detail6reduce18DeviceReduceKernelINS2_10policy_hubIiyN4cuda3std3__44plusIiEEE10Policy1000EN6thrust24THRUST_300001_SM_1000_NS6detail15normal_iteratorINSD_10device_ptrIiEEEEyS9_iNS7_10__identityEEEvT0_PT3_T1_NS0_13GridEvenShareISN_EET2_T4_E12temp_storage+20];
	add.s32 	%r278, %r276, %r277;
	ld.shared.u32 	%r279, [_ZZN3cub18CUB_300001_SM_10006detail6reduce18DeviceReduceKernelINS2_10policy_hubIiyN4cuda3std3__44plusIiEEE10Policy1000EN6thrust24THRUST_300001_SM_1000_NS6detail15normal_iteratorINSD_10device_ptrIiEEEEyS9_iNS7_10__identityEEEvT0_PT3_T1_NS0_13GridEvenShareISN_EET2_T4_E12temp_storage+24];
	add.s32 	%r280, %r278, %r279;
	ld.shared.u32 	%r281, [_ZZN3cub18CUB_300001_SM_10006detail6reduce18DeviceReduceKernelINS2_10policy_hubIiyN4cuda3std3__44plusIiEEE10Policy1000EN6thrust24THRUST_300001_SM_1000_NS6detail15normal_iteratorINSD_10device_ptrIiEEEEyS9_iNS7_10__identityEEEvT0_PT3_T1_NS0_13GridEvenShareISN_EET2_T4_E12temp_storage+28];
	add.s32 	%r282, %r280, %r281;
	ld.shared.u32 	%r283, [_ZZN3cub18CUB_300001_SM_10006detail6reduce18DeviceReduceKernelINS2_10policy_hubIiyN4cuda3std3__44plusIiEEE10Policy1000EN6thrust24THRUST_300001_SM_1000_NS6detail15normal_iteratorINSD_10device_ptrIiEEEEyS9_iNS7_10__identityEEEvT0_PT3_T1_NS0_13GridEvenShareISN_EET2_T4_E12temp_storage+32];
	add.s32 	%r284, %r282, %r283;
	ld.shared.u32 	%r285, [_ZZN3cub18CUB_300001_SM_10006detail6reduce18DeviceReduceKernelINS2_10policy_hubIiyN4cuda3std3__44plusIiEEE10Policy1000EN6thrust24THRUST_300001_SM_1000_NS6detail15normal_iteratorINSD_10device_ptrIiEEEEyS9_iNS7_10__identityEEEvT0_PT3_T1_NS0_13GridEvenShareISN_EET2_T4_E12temp_storage+36];
	add.s32 	%r501, %r284, %r285;
$L__BB7_46:
	mov.u32 	%r464, %tid.x;
	setp.ne.s32 	%p56, %r464, 0;
	@%p56 bra 	$L__BB7_48;
	ld.param.u64 	%rd71, [_ZN3cub18CUB_300001_SM_10006detail6reduce18DeviceReduceKernelINS2_10policy_hubIiyN4cuda3std3__44plusIiEEE10Policy1000EN6thrust24THRUST_300001_SM_1000_NS6detail15normal_iteratorINSD_10device_ptrIiEEEEyS9_iNS7_10__identityEEEvT0_PT3_T1_NS0_13GridEvenShareISN_EET2_T4__param_1];
	cvta.to.global.u64 	%rd68, %rd71;
	mul.wide.u32 	%rd69, %r2, 4;
	add.s64 	%rd70, %rd68, %rd69;
	st.global.u32 	[%rd70], %r501;
$L__BB7_48:
	ret;

}
	// .globl	_ZN3cub18CUB_300001_SM_10006detail6reduce28DeviceReduceSingleTileKernelINS2_10policy_hubIiyN4cuda3std3__44plusIiEEE10Policy1000EPiSC_iS9_iiNS7_10__identityEEEvT0_T1_T2_T3_T4_T6_
.visible .entry _ZN3cub18CUB_300001_SM_10006detail6reduce28DeviceReduceSingleTileKernelINS2_10policy_hubIiyN4cuda3std3__44plusIiEEE10Policy1000EPiSC_iS9_iiNS7_10__identityEEEvT0_T1_T2_T3_T4_T6_(
	.param .u64 .ptr .align 1 _ZN3cub18CUB_300001_SM_10006detail6reduce28DeviceReduceSingleTileKernelINS2_10policy_hubIiyN4cuda3std3__44plusIiEEE10Policy1000EPiSC_iS9_iiNS7_10__identityEEEvT0_T1_T2_T3_T4_T6__param_0,
	.param .u64 .ptr .align 1 _ZN3cub18CUB_300001_SM_10006detail6reduce28DeviceReduceSingleTileKernelINS2_10policy_hubIiyN4cuda3std3__44plusIiEEE10Policy1000EPiSC_iS9_iiNS7_10__identityEEEvT0_T1_T2_T3_T4_T6__param_1,
	.param .u32 _ZN3cub18CUB_300001_SM_10006detail6reduce28DeviceReduceSingleTileKernelINS2_10policy_hubIiyN4cuda3std3__44plusIiEEE10Policy1000EPiSC_iS9_iiNS7_10__identityEEEvT0_T1_T2_T3_T4_T6__param_2,
	.param .align 1 .b8 _ZN3cub18CUB_300001_SM_10006detail6reduce28DeviceReduceSingleTileKernelINS2_10policy_hubIiyN4cuda3std3__44plusIiEEE10Policy1000EPiSC_iS9_iiNS7_10__identityEEEvT0_T1_T2_T3_T4_T6__param_3[1],
	.param .u32 _ZN3cub18CUB_300001_SM_10006detail6reduce28DeviceReduceSingleTileKernelINS2_10policy_hubIiyN4cuda3std3__44plusIiEEE10Policy1000EPiSC_iS9_iiNS7_10__identityEEEvT0_T1_T2_T3_T4_T6__param_4,
	.param .align 1 .b8 _ZN3cub18CUB_300001_SM_10006detail6reduce28DeviceReduceSingleTileKernelINS2_10policy_hubIiyN4cuda3std3__44plusIiEEE10Policy1000EPiSC_iS9_iiNS7_10__identityEEEvT0_T1_T2_T3_T4_T6__param_5[1]
)
.maxntid 256
.minnctapersm 1
{
	.reg .pred 	%p<97>;
	.reg .b32 	%r<687>;
	.reg .b64 	%rd<125>;
	// demoted variable
	.shared .align 4 .b8 _ZZN3cub18CUB_300001_SM_10006detail6reduce28DeviceReduceSingleTileKernelINS2_10policy_hubIiyN4cuda3std3__44plusIiEEE10Policy1000EPiSC_iS9_iiNS7_10__identityEEEvT0_T1_T2_T3_T4_T6_E12temp_storage[44];
	ld.param.u64 	%rd16, [_ZN3cub18CUB_300001_SM_10006detail6reduce28DeviceReduceSingleTileKernelINS2_10policy_hubIiyN4cuda3std3__44plusIiEEE10Policy1000EPiSC_iS9_iiNS7_10__identityEEEvT0_T1_T2_T3_T4_T6__param_0];
	ld.param.u64 	%rd17, [_ZN3cub18CUB_300001_SM_10006detail6reduce28DeviceReduceSingleTileKernelINS2_10policy_hubIiyN4cuda3std3__44plusIiEEE10Policy1000EPiSC_iS9_iiNS7_10__identityEEEvT0_T1_T2_T3_T4_T6__param_1];
	ld.param.u32 	%r120, [_ZN3cub18CUB_300001_SM_10006detail6reduce28DeviceReduceSingleTileKernelINS2_10policy_hubIiyN4cuda3std3__44plusIiEEE10Policy1000EPiSC_iS9_iiNS7_10__identityEEEvT0_T1_T2_T3_T4_T6__param_2];
	ld.param.u32 	%r121, [_ZN3cub18CUB_300001_SM_10006detail6reduce28DeviceReduceSingleTileKernelINS2_10policy_hubIiyN4cuda3std3__44plusIiEEE10Policy1000EPiSC_iS9_iiNS7_10__identityEEEvT0_T1_T2_T3_T4_T6__param_4];
	cvta.to.global.u64 	%rd1, %rd17;
	setp.ne.s32 	%p1, %r120, 0;
	@%p1 bra 	$L__BB8_3;
	mov.u32 	%r633, %tid.x;
	setp.ne.s32 	%p96, %r633, 0;
	@%p96 bra 	$L__BB8_74;
	st.global.u32 	[%rd1], %r121;
	bra.uni 	$L__BB8_74;
$L__BB8_3:
	and.b64  	%rd18, %rd16, 15;
	setp.ne.s64 	%p2, %rd18, 0;
	@%p2 bra 	$L__BB8_38;
	setp.gt.s32 	%p49, %r120, 4095;
	@%p49 bra 	$L__BB8_22;
	mov.u32 	%r1, %tid.x;
	setp.ge.s32 	%p66, %r1, %r120;
	mov.b32 	%r644, 0;
	mov.u32 	%r639, %r1;
	@%p66 bra 	$L__BB8_7;
	mul.wide.u32 	%rd113, %r1, 4;
	add.s64 	%rd112, %rd16, %rd113;
	// begin inline asm
	ld.global.nc.u32 %r644, [%rd112];
	// end inline asm
	add.s32 	%r639, %r1, 256;
$L__BB8_7:
	setp.ge.s32 	%p67, %r639, %r120;
	@%p67 bra 	$L__BB8_13;
	not.b32 	%r507, %r639;
	add.s32 	%r6, %r120, %r507;
	and.b32  	%r508, %r6, 768;
	setp.eq.s32 	%p68, %r508, 768;
	@%p68 bra 	$L__BB8_11;
	mul.wide.u32 	%rd114, %r639, 4;
	add.s64 	%rd121, %rd16, %rd114;
	shr.u32 	%r509, %r6, 8;
	add.s32 	%r510, %r509, 1;
	and.b32  	%r511, %r510, 3;
	neg.s32 	%r636, %r511;
$L__BB8_10:
	.pragma "nounroll";
	// begin inline asm
	ld.global.nc.u32 %r512, [%rd121];
	// end inline asm
	add.s32 	%r644, %r512, %r644;
	add.s32 	%r639, %r639, 256;
	add.s64 	%rd121, %rd121, 1024;
	add.s32 	%r636, %r636, 1;
	setp.ne.s32 	%p69, %r636, 0;
	@%p69 bra 	$L__BB8_10;
$L__BB8_11:
	setp.lt.u32 	%p70, %r6, 768;
	@%p70 bra 	$L__BB8_13;
$L__BB8_12:
	mul.wide.s32 	%rd120, %r639, 4;
	add.s64 	%rd116, %rd16, %rd120;
	// begin inline asm
	ld.global.nc.u32 %r513, [%rd116];
	// end inline asm
	add.s32 	%r517, %r513, %r644;
	add.s64 	%rd117, %rd116, 1024;
	// begin inline asm
	ld.global.nc.u32 %r514, [%rd117];
	// end inline asm
	add.s32 	%r518, %r514, %r517;
	add.s64 	%rd118, %rd116, 2048;
	// begin inline asm
	ld.global.nc.u32 %r515, [%rd118];
	// end inline asm
	add.s32 	%r519, %r515, %r518;
	add.s64 	%rd119, %rd116, 3072;
	// begin inline asm
	ld.global.nc.u32 %r516, [%rd119];
	// end inline asm
	add.s32 	%r644, %r516, %r519;
	add.s32 	%r639, %r639, 1024;
	setp.lt.s32 	%p71, %r639, %r120;
	@%p71 bra 	$L__BB8_12;
$L__BB8_13:
	setp.lt.s32 	%p72, %r120, 256;
	@%p72 bra 	$L__BB8_18;
	// begin inline asm
	mov.u32 %r583, %laneid;
	// end inline asm
	mov.b32 	%r586, 1;
	mov.b32 	%r607, 31;
	mov.b32 	%r608, -1;
	// begin inline asm
	shfl.sync.down.b32 %r584, %r644, %r586, %r607, %r608;
	// end inline asm
	setp.gt.s32 	%p88, %r583, 30;
	selp.b32 	%r609, 0, %r584, %p88;
	add.s32 	%r590, %r609, %r644;
	mov.b32 	%r591, 2;
	// begin inline asm
	shfl.sync.down.b32 %r589, %r590, %r591, %r607, %r608;
	// end inline asm
	setp.gt.s32 	%p89, %r583, 29;
	selp.b32 	%r610, 0, %r589, %p89;
	add.s32 	%r595, %r590, %r610;
	mov.b32 	%r596, 4;
	// begin inline asm
	shfl.sync.down.b32 %r594, %r595, %r596, %r607, %r608;
	// end inline asm
	setp.gt.s32 	%p90, %r583, 27;
	selp.b32 	%r611, 0, %r594, %p90;
	add.s32 	%r600, %r595, %r611;
	mov.b32 	%r601, 8;
	// begin inline asm
	shfl.sync.down.b32 %r599, %r600, %r601, %r607, %r608;
	// end inline asm
	setp.gt.s32 	%p91, %r583, 23;
	selp.b32 	%r612, 0, %r599, %p91;
	add.s32 	%r605, %r600, %r612;
	mov.b32 	%r606, 16;
	// begin inline asm
	shfl.sync.down.b32 %r604, %r605, %r606, %r607, %r608;
	// end inline asm
	setp.gt.s32 	%p92, %r583, 15;
	selp.b32 	%r613, 0, %r604, %p92;
	add.s32 	%r686, %r605, %r613;
	setp.ne.s32 	%p93, %r583, 0;
	@%p93 bra 	$L__BB8_16;
	shr.u32 	%r614, %r1, 3;
	and.b32  	%r615, %r614, 124;
	mov.u32 	%r616, _ZZN3cub18CUB_300001_SM_10006detail6reduce28DeviceReduceSingleTileKernelINS2_10policy_hubIiyN4cuda3std3__44plusIiEEE10Policy1000EPiSC_iS9_iiNS7_10__identityEEEvT0_T1_T2_T3_T4_T6_E12temp_storage;
	add.s32 	%r617, %r616, %r615;
	st.shared.u32 	[%r617+8], %r686;
$L__BB8_16:
	bar.sync 	0;
	setp.ne.s32 	%p94, %r1, 0;
	@%p94 bra 	$L__BB8_72;
	ld.shared.u32 	%r618, [_ZZN3cub18CUB_300001_SM_10006detail6reduce28DeviceReduceSingleTileKernelINS2_10policy_hubIiyN4cuda3std3__44plusIiEEE10Policy1000EPiSC_iS9_iiNS7_10__identityEEEvT0_T1_T2_T3_T4_T6_E12temp_storage+12];
	add.s32 	%r619, %r618, %r686;
	ld.shared.u32 	%r620, [_ZZN3cub18CUB_300001_SM_10006detail6reduce28DeviceReduceSingleTileKernelINS2_10policy_hubIiyN4cuda3std3__44plusIiEEE10Policy1000EPiSC_iS9_iiNS7_10__identityEEEvT0_T1_T2_T3_T4_T6_E12temp_storage+16];
	add.s32 	%r621, %r619, %r620;
	ld.shared.u32 	%r622, [_ZZN3cub18CUB_300001_SM_10006detail6reduce28DeviceReduceSingleTileKernelINS2_10policy_hubIiyN4cuda3std3__44plusIiEEE10Policy1000EPiSC_iS9_iiNS7_10__identityEEEvT0_T1_T2_T3_T4_T6_E12temp_storage+20];
	add.s32 	%r623, %r621, %r622;
	ld.shared.u32 	%r624, [_ZZN3cub18CUB_300001_SM_10006detail6reduce28DeviceReduceSingleTileKernelINS2_10policy_hubIiyN4cuda3std3__44plusIiEEE10Policy1000EPiSC_iS9_iiNS7_10__identityEEEvT0_T1_T2_T3_T4_T6_E12temp_storage+24];
	add.s32 	%r625, %r623, %r624;
	ld.shared.u32 	%r626, [_ZZN3cub18CUB_300001_SM_10006detail6reduce28DeviceReduceSingleTileKernelINS2_10policy_hubIiyN4cuda3std3__44plusIiEEE10Policy1000EPiSC_iS9_iiNS7_10__identityEEEvT0_T1_T2_T3_T4_T6_E12temp_storage+28];
	add.s32 	%r627, %r625, %r626;
	ld.shared.u32 	%r628, [_ZZN3cub18CUB_300001_SM_10006detail6reduce28DeviceReduceSingleTileKernelINS2_10policy_hubIiyN4cuda3std3__44plusIiEEE10Policy1000EPiSC_iS9_iiNS7_10__identityEEEvT0_T1_T2_T3_T4_T6_E12temp_storage+32];
	add.s32 	%r629, %r627, %r628;
	ld.shared.u32 	%r630, [_ZZN3cub18CUB_300001_SM_10006detail6reduce28DeviceReduceSingleTileKernelINS2_10policy_hubIiyN4cuda3std3__44plusIiEEE10Policy1000EPiSC_iS9_iiNS7_10__identityEEEvT0_T1_T2_T3_T4_T6_E12temp_storage+36];
	add.s32 	%r686, %r629, %r630;
	bra.uni 	$L__BB8_72;
$L__BB8_18:
	// begin inline asm
	mov.u32 %r520, %laneid;
	// end inline asm
	and.b32  	%r546, %r1, 992;
	add.s32 	%r547, %r546, 32;
	setp.gt.s32 	%p73, %r547, %r120;
	not.b32 	%r548, %r546;
	add.s32 	%r549, %r120, %r548;
	selp.b32 	%r544, %r549, 31, %p73;
	mov.b32 	%r523, 1;
	mov.b32 	%r545, -1;
	// begin inline asm
	shfl.sync.down.b32 %r521, %r644, %r523, %r544, %r545;
	// end inline asm
	setp.lt.s32 	%p74, %r520, %r544;
	selp.b32 	%r550, %r521, 0, %p74;
	add.s32 	%r527, %r550, %r644;
	mov.b32 	%r528, 2;
	// begin inline asm
	shfl.sync.down.b32 %r526, %r527, %r528, %r544, %r545;
	// end inline asm
	add.s32 	%r551, %r520, 2;
	setp.gt.s32 	%p75, %r551, %r544;
	selp.b32 	%r552, 0, %r526, %p75;
	add.s32 	%r532, %r527, %r552;
	mov.b32 	%r533, 4;
	// begin inline asm
	shfl.sync.down.b32 %r531, %r532, %r533, %r544, %r545;
	// end inline asm
	add.s32 	%r553, %r520, 4;
	setp.gt.s32 	%p76, %r553, %r544;
	selp.b32 	%r554, 0, %r531, %p76;
	add.s32 	%r537, %r532, %r554;
	mov.b32 	%r538, 8;
	// begin inline asm
	shfl.sync.down.b32 %r536, %r537, %r538, %r544, %r545;
	// end inline asm
	add.s32 	%r555, %r520, 8;
	setp.gt.s32 	%p77, %r555, %r544;
	selp.b32 	%r556, 0, %r536, %p77;
	add.s32 	%r542, %r537, %r556;
	mov.b32 	%r543, 16;
	// begin inline asm
	shfl.sync.down.b32 %r541, %r542, %r543, %r544, %r545;
	// end inline asm
	add.s32 	%r557, %r520, 16;
	setp.gt.s32 	%p78, %r557, %r544;
	selp.b32 	%r558, 0, %r541, %p78;
	add.s32 	%r686, %r542, %r558;
	setp.ne.s32 	%p79, %r520, 0;
	@%p79 bra 	$L__BB8_20;
	shr.u32 	%r559, %r1, 3;
	and.b32  	%r560, %r559, 124;
	mov.u32 	%r561, _ZZN3cub18CUB_300001_SM_10006detail6reduce28DeviceReduceSingleTileKernelINS2_10policy_hubIiyN4cuda3std3__44plusIiEEE10Policy1000EPiSC_iS9_iiNS7_10__identityEEEvT0_T1_T2_T3_T4_T6_E12temp_storage;
	add.s32 	%r562, %r561, %r560;
	st.shared.u32 	[%r562+8], %r686;
$L__BB8_20:
	bar.sync 	0;
	setp.ne.s32 	%p80, %r1, 0;
	@%p80 bra 	$L__BB8_72;
	setp.gt.s32 	%p81, %r120, 32;
	ld.shared.u32 	%r563, [_ZZN3cub18CUB_300001_SM_10006detail6reduce28DeviceReduceSingleTileKernelINS2_10policy_hubIiyN4cuda3std3__44plusIiEEE10Policy1000EPiSC_iS9_iiNS7_10__identityEEEvT0_T1_T2_T3_T4_T6_E12temp_storage+12];
	selp.b32 	%r564, %r563, 0, %p81;
	add.s32 	%r565, %r564, %r686;
	setp.gt.s32 	%p82, %r120, 64;
	ld.shared.u32 	%r566, [_ZZN3cub18CUB_300001_SM_10006detail6reduce28DeviceReduceSingleTileKernelINS2_10policy_hubIiyN4cuda3std3__44plusIiEEE10Policy1000EPiSC_iS9_iiNS7_10__identityEEEvT0_T1_T2_T3_T4_T6_E12temp_storage+16];
	selp.b32 	%r567, %r566, 0, %p82;
	add.s32 	%r568, %r565, %r567;
	setp.gt.s32 	%p83, %r120, 96;
	ld.shared.u32 	%r569, [_ZZN3cub18CUB_300001_SM_10006detail6reduce28DeviceReduceSingleTileKernelINS2_10policy_hubIiyN4cuda3std3__44plusIiEEE10Policy1000EPiSC_iS9_iiNS7_10__identityEEEvT0_T1_T2_T3_T4_T6_E12temp_storage+20];
	selp.b32 	%r570, %r569, 0, %p83;
	add.s32 	%r571, %r568, %r570;
	setp.gt.s32 	%p84, %r120, 128;
	ld.shared.u32 	%r572, [_ZZN3cub18CUB_300001_SM_10006detail6reduce28DeviceReduceSingleTileKernelINS2_10policy_hubIiyN4cuda3std3__44plusIiEEE10Policy1000EPiSC_iS9_iiNS7_10__identityEEEvT0_T1_T2_T3_T4_T6_E12temp_storage+24];
	selp.b32 	%r573, %r572, 0, %p84;
	add.s32 	%r574, %r571, %r573;
	setp.gt.s32 	%p85, %r120, 160;
	ld.shared.u32 	%r575, [_ZZN3cub18CUB_300001_SM_10006detail6reduce28DeviceReduceSingleTileKernelINS2_10policy_hubIiyN4cuda3std3__44plusIiEEE10Policy1000EPiSC_iS9_iiNS7_10__identityEEEvT0_T1_T2_T3_T4_T6_E12temp_storage+28];
	selp.b32 	%r576, %r575, 0, %p85;
	add.s32 	%r577, %r574, %r576;
	setp.gt.s32 	%p86, %r120, 192;
	ld.shared.u32 	%r578, [_ZZN3cub18CUB_300001_SM_10006detail6reduce28DeviceReduceSingleTileKernelINS2_10policy_hubIiyN4cuda3std3__44plusIiEEE10Policy1000EPiSC_iS9_iiNS7_10__identityEEEvT0_T1_T2_T3_T4_T6_E12temp_storage+32];
	selp.b32 	%r579, %r578, 0, %p86;
	add.s32 	%r580, %r577, %r579;
	setp.gt.s32 	%p87, %r120, 224;
	ld.shared.u32 	%r581, [_ZZN3cub18CUB_300001_SM_10006detail6reduce28DeviceReduceSingleTileKernelINS2_10policy_hubIiyN4cuda3std3__44plusIiEEE10Policy1000EPiSC_iS9_iiNS7_10__identityEEEvT0_T1_T2_T3_T4_T6_E12temp_storage+36];
	selp.b32 	%r582, %r581, 0, %p87;
	add.s32 	%r686, %r580, %r582;
	bra.uni 	$L__BB8_72;
$L__BB8_22:
	mov.u32 	%r26, %tid.x;
	shl.b32 	%r377, %r26, 2;
	mul.wide.u32 	%rd86, %r377, 4;
	add.s64 	%rd76, %rd16, %rd86;
	// begin inline asm
	ld.global.nc.v2.u64 {%rd74, %rd75}, [%rd76];
	// end inline asm
	mov.b64 	{%r378, %r379}, %rd75;
	mov.b64 	{%r380, %r381}, %rd74;
	add.s64 	%rd79, %rd76, 4096;
	// begin inline asm
	ld.global.nc.v2.u64 {%rd77, %rd78}, [%rd79];
	// end inline asm
	mov.b64 	{%r382, %r383}, %rd78;
	mov.b64 	{%r384, %r385}, %rd77;
	add.s64 	%rd82, %rd76, 8192;
	// begin inline asm
	ld.global.nc.v2.u64 {%rd80, %rd81}, [%rd82];
	// end inline asm
	mov.b64 	{%r386, %r387}, %rd81;
	mov.b64 	{%r388, %r389}, %rd80;
	add.s64 	%rd85, %rd76, 12288;
	// begin inline asm
	ld.global.nc.v2.u64 {%rd83, %rd84}, [%rd85];
	// end inline asm
	mov.b64 	{%r390, %r391}, %rd84;
	mov.b64 	{%r392, %r393}, %rd83;
	add.s32 	%r394, %r381, %r380;
	add.s32 	%r395, %r378, %r394;
	add.s32 	%r396, %r379, %r395;
	add.s32 	%r397, %r384, %r396;
	add.s32 	%r398, %r385, %r397;
	add.s32 	%r399, %r382, %r398;
	add.s32 	%r400, %r383, %r399;
	add.s32 	%r401, %r388, %r400;
	add.s32 	%r402, %r389, %r401;
	add.s32 	%r403, %r386, %r402;
	add.s32 	%r404, %r387, %r403;
	add.s32 	%r405, %r392, %r404;
	add.s32 	%r406, %r393, %r405;
	add.s32 	%r407, %r390, %r406;
	add.s32 	%r659, %r391, %r407;
	setp.lt.u32 	%p50, %r120, 8192;
	mov.b32 	%r648, 4096;
	@%p50 bra 	$L__BB8_26;
	add.s32 	%r28, %r120, -4096;
	mov.b32 	%r648, 4096;
$L__BB8_24:
	mul.wide.s32 	%rd99, %r648, 4;
	add.s64 	%rd89, %rd76, %rd99;
	// begin inline asm
	ld.global.nc.v2.u64 {%rd87, %rd88}, [%rd89];
	// end inline asm
	mov.b64 	{%r409, %r410}, %rd88;
	mov.b64 	{%r411, %r412}, %rd87;
	add.s64 	%rd92, %rd89, 4096;
	// begin inline asm
	ld.global.nc.v2.u64 {%rd90, %rd91}, [%rd92];
	// end inline asm
	mov.b64 	{%r413, %r414}, %rd91;
	mov.b64 	{%r415, %r416}, %rd90;
	add.s64 	%rd95, %rd89, 8192;
	// begin inline asm
	ld.global.nc.v2.u64 {%rd93, %rd94}, [%rd95];
	// end inline asm
	mov.b64 	{%r417, %r418}, %rd94;
	mov.b64 	{%r419, %r420}, %rd93;
	add.s64 	%rd98, %rd89, 12288;
	// begin inline asm
	ld.global.nc.v2.u64 {%rd96, %rd97}, [%rd98];
	// end inline asm
	mov.b64 	{%r421, %r422}, %rd97;
	mov.b64 	{%r423, %r424}, %rd96;
	add.s32 	%r425, %r411, %r659;
	add.s32 	%r426, %r412, %r425;
	add.s32 	%r427, %r409, %r426;
	add.s32 	%r428, %r410, %r427;
	add.s32 	%r429, %r415, %r428;
	add.s32 	%r430, %r416, %r429;
	add.s32 	%r431, %r413, %r430;
	add.s32 	%r432, %r414, %r431;
	add.s32 	%r433, %r419, %r432;
	add.s32 	%r434, %r420, %r433;
	add.s32 	%r435, %r417, %r434;
	add.s32 	%r436, %r418, %r435;
	add.s32 	%r437, %r423, %r436;
	add.s32 	%r438, %r424, %r437;
	add.s32 	%r439, %r421, %r438;
	add.s32 	%r659, %r422, %r439;
	sub.s32 	%r440, %r120, %r648;
	setp.lt.s32 	%p51, %r440, 4096;
	@%p51 bra 	$L__BB8_34;
	add.s32 	%r648, %r648, 4096;
	setp.le.s32 	%p52, %r648, %r28;
	@%p52 bra 	$L__BB8_24;
$L__BB8_26:
	setp.le.s32 	%p53, %r120, %r648;
	@%p53 bra 	$L__BB8_34;
	sub.s32 	%r35, %r120, %r648;
	setp.ge.s32 	%p54, %r26, %r35;
	@%p54 bra 	$L__BB8_34;
	not.b32 	%r442, %r26;
	add.s32 	%r443, %r120, %r442;
	sub.s32 	%r36, %r443, %r648;
	and.b32  	%r444, %r36, 768;
	setp.eq.s32 	%p55, %r444, 768;
	mov.u32 	%r653, %r26;
	@%p55 bra 	$L__BB8_31;
	add.s32 	%r650, %r26, %r648;
	shr.u32 	%r445, %r36, 8;
	add.s32 	%r446, %r445, 1;
	and.b32  	%r447, %r446, 3;
	neg.s32 	%r649, %r447;
	mov.u32 	%r653, %r26;
$L__BB8_30:
	.pragma "nounroll";
	mul.wide.u32 	%rd101, %r650, 4;
	add.s64 	%rd100, %rd16, %rd101;
	// begin inline asm
	ld.global.nc.u32 %r448, [%rd100];
	// end inline asm
	add.s32 	%r659, %r448, %r659;
	add.s32 	%r653, %r653, 256;
	add.s32 	%r650, %r650, 256;
	add.s32 	%r649, %r649, 1;
	setp.ne.s32 	%p56, %r649, 0;
	@%p56 bra 	$L__BB8_30;
$L__BB8_31:
	setp.lt.u32 	%p57, %r36, 768;
	@%p57 bra 	$L__BB8_34;
	cvt.u64.u32 	%rd102, %r653;
	cvt.u64.u32 	%rd103, %r648;
	add.s64 	%rd104, %rd102, %rd103;
	shl.b64 	%rd105, %rd104, 2;
	add.s64 	%rd106, %rd105, %rd16;
	add.s64 	%rd122, %rd106, 2048;
	add.s32 	%r656, %r653, %r648;
$L__BB8_33:
	mul.wide.u32 	%rd111, %r656, 4;
	add.s64 	%rd107, %rd16, %rd111;
	// begin inline asm
	ld.global.nc.u32 %r449, [%rd107];
	// end inline asm
	add.s32 	%r453, %r449, %r659;
	add.s64 	%rd108, %rd122, -1024;
	// begin inline asm
	ld.global.nc.u32 %r450, [%rd108];
	// end inline asm
	add.s32 	%r454, %r450, %r453;
	// begin inline asm
	ld.global.nc.u32 %r451, [%rd122];
	// end inline asm
	add.s32 	%r455, %r451, %r454;
	add.s64 	%rd110, %rd122, 1024;
	// begin inline asm
	ld.global.nc.u32 %r452, [%rd110];
	// end inline asm
	add.s32 	%r659, %r452, %r455;
	add.s32 	%r653, %r653, 1024;
	add.s64 	%rd122, %rd122, 4096;
	add.s32 	%r656, %r656, 1024;
	setp.lt.s32 	%p58, %r653, %r35;
	@%p58 bra 	$L__BB8_33;
$L__BB8_34:
	// begin inline asm
	mov.u32 %r456, %laneid;
	// end inline asm
	mov.b32 	%r459, 1;
	mov.b32 	%r480, 31;
	mov.b32 	%r481, -1;
	// begin inline asm
	shfl.sync.down.b32 %r457, %r659, %r459, %r480, %r481;
	// end inline asm
	setp.gt.s32 	%p59, %r456, 30;
	selp.b32 	%r482, 0, %r457, %p59;
	add.s32 	%r463, %r482, %r659;
	mov.b32 	%r464, 2;
	// begin inline asm
	shfl.sync.down.b32 %r462, %r463, %r464, %r480, %r481;
	// end inline asm
	setp.gt.s32 	%p60, %r456, 29;
	selp.b32 	%r483, 0, %r462, %p60;
	add.s32 	%r468, %r463, %r483;
	mov.b32 	%r469, 4;
	// begin inline asm
	shfl.sync.down.b32 %r467, %r468, %r469, %r480, %r481;
	// end inline asm
	setp.gt.s32 	%p61, %r456, 27;
	selp.b32 	%r484, 0, %r467, %p61;
	add.s32 	%r473, %r468, %r484;
	mov.b32 	%r474, 8;
	// begin inline asm
	shfl.sync.down.b32 %r472, %r473, %r474, %r480, %r481;
	// end inline asm
	setp.gt.s32 	%p62, %r456, 23;
	selp.b32 	%r485, 0, %r472, %p62;
	add.s32 	%r478, %r473, %r485;
	mov.b32 	%r479, 16;
	// begin inline asm
	shfl.sync.down.b32 %r477, %r478, %r479, %r480, %r481;
	// end inline asm
	setp.gt.s32 	%p63, %r456, 15;
	selp.b32 	%r486, 0, %r477, %p63;
	add.s32 	%r686, %r478, %r486;
	setp.ne.s32 	%p64, %r456, 0;
	@%p64 bra 	$L__BB8_36;
	shr.u32 	%r487, %r26, 3;
	and.b32  	%r488, %r487, 124;
	mov.u32 	%r489, _ZZN3cub18CUB_300001_SM_10006detail6reduce28DeviceReduceSingleTileKernelINS2_10policy_hubIiyN4cuda3std3__44plusIiEEE10Policy1000EPiSC_iS9_iiNS7_10__identityEEEvT0_T1_T2_T3_T4_T6_E12temp_storage;
	add.s32 	%r490, %r489, %r488;
	st.shared.u32 	[%r490+8], %r686;
$L__BB8_36:
	bar.sync 	0;
	setp.ne.s32 	%p65, %r26, 0;
	@%p65 bra 	$L__BB8_72;
	ld.shared.u32 	%r491, [_ZZN3cub18CUB_300001_SM_10006detail6reduce28DeviceReduceSingleTileKernelINS2_10policy_hubIiyN4cuda3std3__44plusIiEEE10Policy1000EPiSC_iS9_iiNS7_10__identityEEEvT0_T1_T2_T3_T4_T6_E12temp_storage+12];
	add.s32 	%r492, %r491, %r686;
	ld.shared.u32 	%r493, [_ZZN3cub18CUB_300001_SM_10006detail6reduce28DeviceReduceSingleTileKernelINS2_10policy_hubIiyN4cuda3std3__44plusIiEEE10Policy1000EPiSC_iS9_iiNS7_10__identityEEEvT0_T1_T2_T3_T4_T6_E12temp_storage+16];
	add.s32 	%r494, %r492, %r493;
	ld.shared.u32 	%r495, [_ZZN3cub18CUB_300001_SM_10006detail6reduce28DeviceReduceSingleTileKernelINS2_10policy_hubIiyN4cuda3std3__44plusIiEEE10Policy1000EPiSC_iS9_iiNS7_10__identityEEEvT0_T1_T2_T3_T4_T6_E12temp_storage+20];
	add.s32 	%r496, %r494, %r495;
	ld.shared.u32 	%r497, [_ZZN3cub18CUB_300001_SM_10006detail6reduce28DeviceReduceSingleTileKernelINS2_10policy_hubIiyN4cuda3std3__44plusIiEEE10Policy1000EPiSC_iS9_iiNS7_10__identityEEEvT0_T1_T2_T3_T4_T6_E12temp_storage+24];
	add.s32 	%r498, %r496, %r497;
	ld.shared.u32 	%r499, [_ZZN3cub18CUB_300001_SM_10006detail6reduce28DeviceReduceSingleTileKernelINS2_10policy_hubIiyN4cuda3std3__44plusIiEEE10Policy1000EPiSC_iS9_iiNS7_10__identityEEEvT0_T1_T2_T3_T4_T6_E12temp_storage+28];
	add.s32 	%r500, %r498, %r499;
	ld.shared.u32 	%r501, [_ZZN3cub18CUB_300001_SM_10006detail6reduce28DeviceReduceSingleTileKernelINS2_10policy_hubIiyN4cuda3std3__44plusIiEEE10Policy1000EPiSC_iS9_iiNS7_10__identityEEEvT0_T1_T2_T3_T4_T6_E12temp_storage+32];
	add.s32 	%r502, %r500, %r501;
	ld.shared.u32 	%r503, [_ZZN3cub18CUB_300001_SM_10006detail6reduce28DeviceReduceSingleTileKernelINS2_10policy_hubIiyN4cuda3std3__44plusIiEEE10Policy1000EPiSC_iS9_iiNS7_10__identityEEEvT0_T1_T2_T3_T4_T6_E12temp_storage+36];
	add.s32 	%r686, %r502, %r503;
	bra.uni 	$L__BB8_72;
$L__BB8_38:
	setp.gt.s32 	%p3, %r120, 4095;
	@%p3 bra 	$L__BB8_56;
	mov.u32 	%r60, %tid.x;
	setp.ge.s32 	%p20, %r60, %r120;
	mov.b32 	%r670, 0;
	mov.u32 	%r665, %r60;
	@%p20 bra 	$L__BB8_41;
	mul.wide.u32 	%rd66, %r60, 4;
	add.s64 	%rd65, %rd16, %rd66;
	// begin inline asm
	ld.global.nc.u32 %r670, [%rd65];
	// end inline asm
	add.s32 	%r665, %r60, 256;
$L__BB8_41:
	setp.ge.s32 	%p21, %r665, %r120;
	@%p21 bra 	$L__BB8_47;
	not.b32 	%r252, %r665;
	add.s32 	%r65, %r120, %r252;
	and.b32  	%r253, %r65, 768;
	setp.eq.s32 	%p22, %r253, 768;
	@%p22 bra 	$L__BB8_45;
	mul.wide.u32 	%rd67, %r665, 4;
	add.s64 	%rd123, %rd16, %rd67;
	shr.u32 	%r254, %r65, 8;
	add.s32 	%r255, %r254, 1;
	and.b32  	%r256, %r255, 3;
	neg.s32 	%r662, %r256;
$L__BB8_44:
	.pragma "nounroll";
	// begin inline asm
	ld.global.nc.u32 %r257, [%rd123];
	// end inline asm
	add.s32 	%r670, %r257, %r670;
	add.s32 	%r665, %r665, 256;
	add.s64 	%rd123, %rd123, 1024;
	add.s32 	%r662, %r662, 1;
	setp.ne.s32 	%p23, %r662, 0;
	@%p23 bra 	$L__BB8_44;
$L__BB8_45:
	setp.lt.u32 	%p24, %r65, 768;
	@%p24 bra 	$L__BB8_47;
$L__BB8_46:
	mul.wide.s32 	%rd73, %r665, 4;
	add.s64 	%rd69, %rd16, %rd73;
	// begin inline asm
	ld.global.nc.u32 %r258, [%rd69];
	// end inline asm
	add.s32 	%r262, %r258, %r670;
	add.s64 	%rd70, %rd69, 1024;
	// begin inline asm
	ld.global.nc.u32 %r259, [%rd70];
	// end inline asm
	add.s32 	%r263, %r259, %r262;
	add.s64 	%rd71, %rd69, 2048;
	// begin inline asm
	ld.global.nc.u32 %r260, [%rd71];
	// end inline asm
	add.s32 	%r264, %r260, %r263;
	add.s64 	%rd72, %rd69, 3072;
	// begin inline asm
	ld.global.nc.u32 %r261, [%rd72];
	// end inline asm
	add.s32 	%r670, %r261, %r264;
	add.s32 	%r665, %r665, 1024;
	setp.lt.s32 	%p25, %r665, %r120;
	@%p25 bra 	$L__BB8_46;
$L__BB8_47:
	setp.lt.s32 	%p26, %r120, 256;
	@%p26 bra 	$L__BB8_52;
	// begin inline asm
	mov.u32 %r328, %laneid;
	// end inline asm
	mov.b32 	%r331, 1;
	mov.b32 	%r352, 31;
	mov.b32 	%r353, -1;
	// begin inline asm
	shfl.sync.down.b32 %r329, %r670, %r331, %r352, %r353;
	// end inline asm
	setp.gt.s32 	%p42, %r328, 30;
	selp.b32 	%r354, 0, %r329, %p42;
	add.s32 	%r335, %r354, %r670;
	mov.b32 	%r336, 2;
	// begin inline asm
	shfl.sync.down.b32 %r334, %r335, %r336, %r352, %r353;
	// end inline asm
	setp.gt.s32 	%p43, %r328, 29;
	selp.b32 	%r355, 0, %r334, %p43;
	add.s32 	%r340, %r335, %r355;
	mov.b32 	%r341, 4;
	// begin inline asm
	shfl.sync.down.b32 %r339, %r340, %r341, %r352, %r353;
	// end inline asm
	setp.gt.s32 	%p44, %r328, 27;
	selp.b32 	%r356, 0, %r339, %p44;
	add.s32 	%r345, %r340, %r356;
	mov.b32 	%r346, 8;
	// begin inline asm
	shfl.sync.down.b32 %r344, %r345, %r346, %r352, %r353;
	// end inline asm
	setp.gt.s32 	%p45, %r328, 23;
	selp.b32 	%r357, 0, %r344, %p45;
	add.s32 	%r350, %r345, %r357;
	mov.b32 	%r351, 16;
	// begin inline asm
	shfl.sync.down.b32 %r349, %r350, %r351, %r352, %r353;
	// end inline asm
	setp.gt.s32 	%p46, %r328, 15;
	selp.b32 	%r358, 0, %r349, %p46;
	add.s32 	%r686, %r350, %r358;
	setp.ne.s32 	%p47, %r328, 0;
	@%p47 bra 	$L__BB8_50;
	shr.u32 	%r359, %r60, 3;
	and.b32  	%r360, %r359, 124;
	mov.u32 	%r361, _ZZN3cub18CUB_300001_SM_10006detail6reduce28DeviceReduceSingleTileKernelINS2_10policy_hubIiyN4cuda3std3__44plusIiEEE10Policy1000EPiSC_iS9_iiNS7_10__identityEEEvT0_T1_T2_T3_T4_T6_E12temp_storage;
	add.s32 	%r362, %r361, %r360;
	st.shared.u32 	[%r362+8], %r686;
$L__BB8_50:
	bar.sync 	0;
	setp.ne.s32 	%p48, %r60, 0;
	@%p48 bra 	$L__BB8_72;
	ld.shared.u32 	%r363, [_ZZN3cub18CUB_300001_SM_10006detail6reduce28DeviceReduceSingleTileKernelINS2_10policy_hubIiyN4cuda3std3__44plusIiEEE10Policy1000EPiSC_iS9_iiNS7_10__identityEEEvT0_T1_T2_T3_T4_T6_E12temp_storage+12];
	add.s32 	%r364, %r363, %r686;
	ld.shared.u32 	%r365, [_ZZN3cub18CUB_300001_SM_10006detail6reduce28DeviceReduceSingleTileKernelINS2_10policy_hubIiyN4cuda3std3__44plusIiEEE10Policy1000EPiSC_iS9_iiNS7_10__identityEEEvT0_T1_T2_T3_T4_T6_E12temp_storage+16];
	add.s32 	%r366, %r364, %r365;
	ld.shared.u32 	%r367, [_ZZN3cub18CUB_300001_SM_10006detail6reduce28DeviceReduceSingleTileKernelINS2_10policy_hubIiyN4cuda3std3__44plusIiEEE10Policy1000EPiSC_iS9_iiNS7_10__identityEEEvT0_T1_T2_T3_T4_T6_E12temp_storage+20];
	add.s32 	%r368, %r366, %r367;
	ld.shared.u32 	%r369, [_ZZN3cub18CUB_300001_SM_10006detail6reduce28DeviceReduceSingleTileKernelINS2_10policy_hubIiyN4cuda3std3__44plusIiEEE10Policy1000EPiSC_iS9_iiNS7_10__identityEEEvT0_T1_T2_T3_T4_T6_E12temp_storage+24];
	add.s32 	%r370, %r368, %r369;
	ld.shared.u32 	%r371, [_ZZN3cub18CUB_300001_SM_10006detail6reduce28DeviceReduceSingleTileKernelINS2_10policy_hubIiyN4cuda3std3__44plusIiEEE10Policy1000EPiSC_iS9_iiNS7_10__identityEEEvT0_T1_T2_T3_T4_T6_E12temp_storage+28];
	add.s32 	%r372, %r370, %r371;
	ld.shared.u32 	%r373, [_ZZN3cub18CUB_300001_SM_10006detail6reduce28DeviceReduceSingleTileKernelINS2_10policy_hubIiyN4cuda3std3__44plusIiEEE10Policy1000EPiSC_iS9_iiNS7_10__identityEEEvT0_T1_T2_T3_T4_T6_E12temp_storage+32];
	add.s32 	%r374, %r372, %r373;
	ld.shared.u32 	%r375, [_ZZN3cub18CUB_300001_SM_10006detail6reduce28DeviceReduceSingleTileKernelINS2_10policy_hubIiyN4cuda3std3__44plusIiEEE10Policy1000EPiSC_iS9_iiNS7_10__identityEEEvT0_T1_T2_T3_T4_T6_E12temp_storage+36];
	add.s32 	%r686, %r374, %r375;
	bra.uni 	$L__BB8_72;
$L__BB8_52:
	// begin inline asm
	mov.u32 %r265, %laneid;
	// end inline asm
	and.b32  	%r291, %r60, 992;
	add.s32 	%r292, %r291, 32;
	setp.gt.s32 	%p27, %r292, %r120;
	not.b32 	%r293, %r291;
	add.s32 	%r294, %r120, %r293;
	selp.b32 	%r289, %r294, 31, %p27;
	mov.b32 	%r268, 1;
	mov.b32 	%r290, -1;
	// begin inline asm
	shfl.sync.down.b32 %r266, %r670, %r268, %r289, %r290;
	// end inline asm
	setp.lt.s32 	%p28, %r265, %r289;
	selp.b32 	%r295, %r266, 0, %p28;
	add.s32 	%r272, %r295, %r670;
	mov.b32 	%r273, 2;
	// begin inline asm
	shfl.sync.down.b32 %r271, %r272, %r273, %r289, %r290;
	// end inline asm
	add.s32 	%r296, %r265, 2;
	setp.gt.s32 	%p29, %r296, %r289;
	selp.b32 	%r297, 0, %r271, %p29;
	add.s32 	%r277, %r272, %r297;
	mov.b32 	%r278, 4;
	// begin inline asm
	shfl.sync.down.b32 %r276, %r277, %r278, %r289, %r290;
	// end inline asm
	add.s32 	%r298, %r265, 4;
	setp.gt.s32 	%p30, %r298, %r289;
	selp.b32 	%r299, 0, %r276, %p30;
	add.s32 	%r282, %r277, %r299;
	mov.b32 	%r283, 8;
	// begin inline asm
	shfl.sync.down.b32 %r281, %r282, %r283, %r289, %r290;
	// end inline asm
	add.s32 	%r300, %r265, 8;
	setp.gt.s32 	%p31, %r300, %r289;
	selp.b32 	%r301, 0, %r281, %p31;
	add.s32 	%r287, %r282, %r301;
	mov.b32 	%r288, 16;
	// begin inline asm
	shfl.sync.down.b32 %r286, %r287, %r288, %r289, %r290;
	// end inline asm
	add.s32 	%r302, %r265, 16;
	setp.gt.s32 	%p32, %r302, %r289;
	selp.b32 	%r303, 0, %r286, %p32;
	add.s32 	%r686, %r287, %r303;
	setp.ne.s32 	%p33, %r265, 0;
	@%p33 bra 	$L__BB8_54;
	shr.u32 	%r304, %r60, 3;
	and.b32  	%r305, %r304, 124;
	mov.u32 	%r306, _ZZN3cub18CUB_300001_SM_10006detail6reduce28DeviceReduceSingleTileKernelINS2_10policy_hubIiyN4cuda3std3__44plusIiEEE10Policy1000EPiSC_iS9_iiNS7_10__identityEEEvT0_T1_T2_T3_T4_T6_E12temp_storage;
	add.s32 	%r307, %r306, %r305;
	st.shared.u32 	[%r307+8], %r686;
$L__BB8_54:
	bar.sync 	0;
	setp.ne.s32 	%p34, %r60, 0;
	@%p34 bra 	$L__BB8_72;
	setp.gt.s32 	%p35, %r120, 32;
	ld.shared.u32 	%r308, [_ZZN3cub18CUB_300001_SM_10006detail6reduce28DeviceReduceSingleTileKernelINS2_10policy_hubIiyN4cuda3std3__44plusIiEEE10Policy1000EPiSC_iS9_iiNS7_10__identityEEEvT0_T1_T2_T3_T4_T6_E12temp_storage+12];
	selp.b32 	%r309, %r308, 0, %p35;
	add.s32 	%r310, %r309, %r686;
	setp.gt.s32 	%p36, %r120, 64;
	ld.shared.u32 	%r311, [_ZZN3cub18CUB_300001_SM_10006detail6reduce28DeviceReduceSingleTileKernelINS2_10policy_hubIiyN4cuda3std3__44plusIiEEE10Policy1000EPiSC_iS9_iiNS7_10__identityEEEvT0_T1_T2_T3_T4_T6_E12temp_storage+16];
	selp.b32 	%r312, %r311, 0, %p36;
	add.s32 	%r313, %r310, %r312;
	setp.gt.s32 	%p37, %r120, 96;
	ld.shared.u32 	%r314, [_ZZN3cub18CUB_300001_SM_10006detail6reduce28DeviceReduceSingleTileKernelINS2_10policy_hubIiyN4cuda3std3__44plusIiEEE10Policy1000EPiSC_iS9_iiNS7_10__identityEEEvT0_T1_T2_T3_T4_T6_E12temp_storage+20];
	selp.b32 	%r315, %r314, 0, %p37;
	add.s32 	%r316, %r313, %r315;
	setp.gt.s32 	%p38, %r120, 128;
	ld.shared.u32 	%r317, [_ZZN3cub18CUB_300001_SM_10006detail6reduce28DeviceReduceSingleTileKernelINS2_10policy_hubIiyN4cuda3std3__44plusIiEEE10Policy1000EPiSC_iS9_iiNS7_10__identityEEEvT0_T1_T2_T3_T4_T6_E12temp_storage+24];
	selp.b32 	%r318, %r317, 0, %p38;
	add.s32 	%r319, %r316, %r318;
	setp.gt.s32 	%p39, %r120, 160;
	ld.shared.u32 	%r320, [_ZZN3cub18CUB_300001_SM_10006detail6reduce28DeviceReduceSingleTileKernelINS2_10policy_hubIiyN4cuda3std3__44plusIiEEE10Policy1000EPiSC_iS9_iiNS7_10__identityEEEvT0_T1_T2_T3_T4_T6_E12temp_storage+28];
	selp.b32 	%r321, %r320, 0, %p39;
	add.s32 	%r322, %r319, %r321;
	setp.gt.s32 	%p40, %r120, 192;
	ld.shared.u32 	%r323, [_ZZN3cub18CUB_300001_SM_10006detail6reduce28DeviceReduceSingleTileKernelINS2_10policy_hubIiyN4cuda3std3__44plusIiEEE10Policy1000EPiSC_iS9_iiNS7_10__identityEEEvT0_T1_T2_T3_T4_T6_E12temp_storage+32];
	selp.b32 	%r324, %r323, 0, %p40;
	add.s32 	%r325, %r322, %r324;
	setp.gt.s32 	%p41, %r120, 224;
	ld.shared.u32 	%r326, [_ZZN3cub18CUB_300001_SM_10006detail6reduce28DeviceReduceSingleTileKernelINS2_10policy_hubIiyN4cuda3std3__44plusIiEEE10Policy1000EPiSC_iS9_iiNS7_10__identityEEEvT0_T1_T2_T3_T4_T6_E12temp_storage+36];
	selp.b32 	%r327, %r326, 0, %p41;
	add.s32 	%r686, %r325, %r327;
	bra.uni 	$L__BB8_72;
$L__BB8_56:
	mov.u32 	%r85, %tid.x;
	mul.wide.u32 	%rd35, %r85, 4;
	add.s64 	%rd19, %rd16, %rd35;
	// begin inline asm
	ld.global.nc.u32 %r122, [%rd19];
	// end inline asm
	add.s64 	%rd20, %rd19, 1024;
	// begin inline asm
	ld.global.nc.u32 %r123, [%rd20];
	// end inline asm
	add.s64 	%rd21, %rd19, 2048;
	// begin inline asm
	ld.global.nc.u32 %r124, [%rd21];
	// end inline asm
	add.s64 	%rd22, %rd19, 3072;
	// begin inline asm
	ld.global.nc.u32 %r125, [%rd22];
	// end inline asm
	add.s64 	%rd23, %rd19, 4096;
	// begin inline asm
	ld.global.nc.u32 %r126, [%rd23];
	// end inline asm
	add.s64 	%rd24, %rd19, 5120;
	// begin inline asm
	ld.global.nc.u32 %r127, [%rd24];
	// end inline asm
	add.s64 	%rd25, %rd19, 6144;
	// begin inline asm
	ld.global.nc.u32 %r128, [%rd25];
	// end inline asm
	add.s64 	%rd26, %rd19, 7168;
	// begin inline asm
	ld.global.nc.u32 %r129, [%rd26];
	// end inline asm
	add.s64 	%rd27, %rd19, 8192;
	// begin inline asm
	ld.global.nc.u32 %r130, [%rd27];
	// end inline asm
	add.s64 	%rd28, %rd19, 9216;
	// begin inline asm
	ld.global.nc.u32 %r131, [%rd28];
	// end inline asm
	add.s64 	%rd29, %rd19, 10240;
	// begin inline asm
	ld.global.nc.u32 %r132, [%rd29];
	// end inline asm
	add.s64 	%rd30, %rd19, 11264;
	// begin inline asm
	ld.global.nc.u32 %r133, [%rd30];
	// end inline asm
	add.s64 	%rd31, %rd19, 12288;
	// begin inline asm
	ld.global.nc.u32 %r134, [%rd31];
	// end inline asm
	add.s64 	%rd32, %rd19, 13312;
	// begin inline asm
	ld.global.nc.u32 %r135, [%rd32];
	// end inline asm
	add.s64 	%rd33, %rd19, 14336;
	// begin inline asm
	ld.global.nc.u32 %r136, [%rd33];
	// end inline asm
	add.s64 	%rd34, %rd19, 15360;
	// begin inline asm
	ld.global.nc.u32 %r137, [%rd34];
	// end inline asm
	add.s32 	%r139, %r123, %r122;
	add.s32 	%r140, %r124, %r139;
	add.s32 	%r141, %r125, %r140;
	add.s32 	%r142, %r126, %r141;
	add.s32 	%r143, %r127, %r142;
	add.s32 	%r144, %r128, %r143;
	add.s32 	%r145, %r129, %r144;
	add.s32 	%r146, %r130, %r145;
	add.s32 	%r147, %r131, %r146;
	add.s32 	%r148, %r132, %r147;
	add.s32 	%r149, %r133, %r148;
	add.s32 	%r150, %r134, %r149;
	add.s32 	%r151, %r135, %r150;
	add.s32 	%r152, %r136, %r151;
	add.s32 	%r685, %r137, %r152;
	setp.lt.u32 	%p4, %r120, 8192;
	mov.b32 	%r674, 4096;
	@%p4 bra 	$L__BB8_60;
	add.s32 	%r87, %r120, -4096;
	mov.b32 	%r674, 4096;
$L__BB8_58:
	mul.wide.s32 	%rd52, %r674, 4;
	add.s64 	%rd36, %rd19, %rd52;
	// begin inline asm
	ld.global.nc.u32 %r154, [%rd36];
	// end inline asm
	add.s64 	%rd37, %rd36, 1024;
	// begin inline asm
	ld.global.nc.u32 %r155, [%rd37];
	// end inline asm
	add.s64 	%rd38, %rd36, 2048;
	// begin inline asm
	ld.global.nc.u32 %r156, [%rd38];
	// end inline asm
	add.s64 	%rd39, %rd36, 3072;
	// begin inline asm
	ld.global.nc.u32 %r157, [%rd39];
	// end inline asm
	add.s64 	%rd40, %rd36, 4096;
	// begin inline asm
	ld.global.nc.u32 %r158, [%rd40];
	// end inline asm
	add.s64 	%rd41, %rd36, 5120;
	// begin inline asm
	ld.global.nc.u32 %r159, [%rd41];
	// end inline asm
	add.s64 	%rd42, %rd36, 6144;
	// begin inline asm
	ld.global.nc.u32 %r160, [%rd42];
	// end inline asm
	add.s64 	%rd43, %rd36, 7168;
	// begin inline asm
	ld.global.nc.u32 %r161, [%rd43];
	// end inline asm
	add.s64 	%rd44, %rd36, 8192;
	// begin inline asm
	ld.global.nc.u32 %r162, [%rd44];
	// end inline asm
	add.s64 	%rd45, %rd36, 9216;
	// begin inline asm
	ld.global.nc.u32 %r163, [%rd45];
	// end inline asm
	add.s64 	%rd46, %rd36, 10240;
	// begin inline asm
	ld.global.nc.u32 %r164, [%rd46];
	// end inline asm
	add.s64 	%rd47, %rd36, 11264;
	// begin inline asm
	ld.global.nc.u32 %r165, [%rd47];
	// end inline asm
	add.s64 	%rd48, %rd36, 12288;
	// begin inline asm
	ld.global.nc.u32 %r166, [%rd48];
	// end inline asm
	add.s64 	%rd49, %rd36, 13312;
	// begin inline asm
	ld.global.nc.u32 %r167, [%rd49];
	// end inline asm
	add.s64 	%rd50, %rd36, 14336;
	// begin inline asm
	ld.global.nc.u32 %r168, [%rd50];
	// end inline asm
	add.s64 	%rd51, %rd36, 15360;
	// begin inline asm
	ld.global.nc.u32 %r169, [%rd51];
	// end inline asm
	add.s32 	%r170, %r154, %r685;
	add.s32 	%r171, %r155, %r170;
	add.s32 	%r172, %r156, %r171;
	add.s32 	%r173, %r157, %r172;
	add.s32 	%r174, %r158, %r173;
	add.s32 	%r175, %r159, %r174;
	add.s32 	%r176, %r160, %r175;
	add.s32 	%r177, %r161, %r176;
	add.s32 	%r178, %r162, %r177;
	add.s32 	%r179, %r163, %r178;
	add.s32 	%r180, %r164, %r179;
	add.s32 	%r181, %r165, %r180;
	add.s32 	%r182, %r166, %r181;
	add.s32 	%r183, %r167, %r182;
	add.s32 	%r184, %r168, %r183;
	add.s32 	%r685, %r169, %r184;
	sub.s32 	%r185, %r120, %r674;
	setp.lt.s32 	%p5, %r185, 4096;
	@%p5 bra 	$L__BB8_68;
	add.s32 	%r674, %r674, 4096;
	setp.le.s32 	%p6, %r674, %r87;
	@%p6 bra 	$L__BB8_58;
$L__BB8_60:
	setp.le.s32 	%p7, %r120, %r674;
	@%p7 bra 	$L__BB8_68;
	sub.s32 	%r94, %r120, %r674;
	setp.ge.s32 	%p8, %r85, %r94;
	@%p8 bra 	$L__BB8_68;
	not.b32 	%r187, %r85;
	add.s32 	%r188, %r120, %r187;
	sub.s32 	%r95, %r188, %r674;
	and.b32  	%r189, %r95, 768;
	setp.eq.s32 	%p9, %r189, 768;
	mov.u32 	%r679, %r85;
	@%p9 bra 	$L__BB8_65;
	add.s32 	%r676, %r85, %r674;
	shr.u32 	%r190, %r95, 8;
	add.s32 	%r191, %r190, 1;
	and.b32  	%r192, %r191, 3;
	neg.s32 	%r675, %r192;
	mov.u32 	%r679, %r85;
$L__BB8_64:
	.pragma "nounroll";
	mul.wide.u32 	%rd54, %r676, 4;
	add.s64 	%rd53, %rd16, %rd54;
	// begin inline asm
	ld.global.nc.u32 %r193, [%rd53];
	// end inline asm
	add.s32 	%r685, %r193, %r685;
	add.s32 	%r679, %r679, 256;
	add.s32 	%r676, %r676, 256;
	add.s32 	%r675, %r675, 1;
	setp.ne.s32 	%p10, %r675, 0;
	@%p10 bra 	$L__BB8_64;
$L__BB8_65:
	setp.lt.u32 	%p11, %r95, 768;
	@%p11 bra 	$L__BB8_68;
	cvt.u64.u32 	%rd55, %r679;
	cvt.u64.u32 	%rd56, %r674;
	add.s64 	%rd57, %rd55, %rd56;
	shl.b64 	%rd58, %rd57, 2;
	add.s64 	%rd59, %rd58, %rd16;
	add.s64 	%rd124, %rd59, 2048;
	add.s32 	%r682, %r679, %r674;
$L__BB8_67:
	mul.wide.u32 	%rd64, %r682, 4;
	add.s64 	%rd60, %rd16, %rd64;
	// begin inline asm
	ld.global.nc.u32 %r194, [%rd60];
	// end inline asm
	add.s32 	%r198, %r194, %r685;
	add.s64 	%rd61, %rd124, -1024;
	// begin inline asm
	ld.global.nc.u32 %r195, [%rd61];
	// end inline asm
	add.s32 	%r199, %r195, %r198;
	// begin inline asm
	ld.global.nc.u32 %r196, [%rd124];
	// end inline asm
	add.s32 	%r200, %r196, %r199;
	add.s64 	%rd63, %rd124, 1024;
	// begin inline asm
	ld.global.nc.u32 %r197, [%rd63];
	// end inline asm
	add.s32 	%r685, %r197, %r200;
	add.s32 	%r679, %r679, 1024;
	add.s64 	%rd124, %rd124, 4096;
	add.s32 	%r682, %r682, 1024;
	setp.lt.s32 	%p12, %r679, %r94;
	@%p12 bra 	$L__BB8_67;
$L__BB8_68:
	// begin inline asm
	mov.u32 %r201, %laneid;
	// end inline asm
	mov.b32 	%r204, 1;
	mov.b32 	%r225, 31;
	mov.b32 	%r226, -1;
	// begin inline asm
	shfl.sync.down.b32 %r202, %r685, %r204, %r225, %r226;
	// end inline asm
	setp.gt.s32 	%p13, %r201, 30;
	selp.b32 	%r227, 0, %r202, %p13;
	add.s32 	%r208, %r227, %r685;
	mov.b32 	%r209, 2;
	// begin inline asm
	shfl.sync.down.b32 %r207, %r208, %r209, %r225, %r226;
	// end inline asm
	setp.gt.s32 	%p14, %r201, 29;
	selp.b32 	%r228, 0, %r207, %p14;
	add.s32 	%r213, %r208, %r228;
	mov.b32 	%r214, 4;
	// begin inline asm
	shfl.sync.down.b32 %r212, %r213, %r214, %r225, %r226;
	// end inline asm
	setp.gt.s32 	%p15, %r201, 27;
	selp.b32 	%r229, 0, %r212, %p15;
	add.s32 	%r218, %r213, %r229;
	mov.b32 	%r219, 8;
	// begin inline asm
	shfl.sync.down.b32 %r217, %r218, %r219, %r225, %r226;
	// end inline asm
	setp.gt.s32 	%p16, %r201, 23;
	selp.b32 	%r230, 0, %r217, %p16;
	add.s32 	%r223, %r218, %r230;
	mov.b32 	%r224, 16;
	// begin inline asm
	shfl.sync.down.b32 %r222, %r223, %r224, %r225, %r226;
	// end inline asm
	setp.gt.s32 	%p17, %r201, 15;
	selp.b32 	%r231, 0, %r222, %p17;
	add.s32 	%r686, %r223, %r231;
	setp.ne.s32 	%p18, %r201, 0;
	@%p18 bra 	$L__BB8_70;
	shr.u32 	%r232, %r85, 3;
	and.b32  	%r233, %r232, 124;
	mov.u32 	%r234, _ZZN3cub18CUB_300001_SM_10006detail6reduce28DeviceReduceSingleTileKernelINS2_10policy_hubIiyN4cuda3std3__44plusIiEEE10Policy1000EPiSC_iS9_iiNS7_10__identityEEEvT0_T1_T2_T3_T4_T6_E12temp_storage;
	add.s32 	%r235, %r234, %r233;
	st.shared.u32 	[%r235+8], %r686;
$L__BB8_70:
	bar.sync 	0;
	setp.ne.s32 	%p19, %r85, 0;
	@%p19 bra 	$L__BB8_72;
	ld.shared.u32 	%r236, [_ZZN3cub18CUB_300001_SM_10006detail6reduce28DeviceReduceSingleTileKernelINS2_10policy_hubIiyN4cuda3std3__44plusIiEEE10Policy1000EPiSC_iS9_iiNS7_10__identityEEEvT0_T1_T2_T3_T4_T6_E12temp_storage+12];
	add.s32 	%r237, %r236, %r686;
	ld.shared.u32 	%r238, [_ZZN3cub18CUB_300001_SM_10006detail6reduce28DeviceReduceSingleTileKernelINS2_10policy_hubIiyN4cuda3std3__44plusIiEEE10Policy1000EPiSC_iS9_iiNS7_10__identityEEEvT0_T1_T2_T3_T4_T6_E12temp_storage+16];
	add.s32 	%r239, %r237, %r238;
	ld.shared.u32 	%r240, [_ZZN3cub18CUB_300001_SM_10006detail6reduce28DeviceReduceSingleTileKernelINS2_10policy_hubIiyN4cuda3std3__44plusIiEEE10Policy1000EPiSC_iS9_iiNS7_10__identityEEEvT0_T1_T2_T3_T4_T6_E12temp_storage+20];
	add.s32 	%r241, %r239, %r240;
	ld.shared.u32 	%r242, [_ZZN3cub18CUB_300001_SM_10006detail6reduce28DeviceReduceSingleTileKernelINS2_10policy_hubIiyN4cuda3std3__44plusIiEEE10Policy1000EPiSC_iS9_iiNS7_10__identityEEEvT0_T1_T2_T3_T4_T6_E12temp_storage+24];
	add.s32 	%r243, %r241, %r242;
	ld.shared.u32 	%r244, [_ZZN3cub18CUB_300001_SM_10006detail6reduce28DeviceReduceSingleTileKernelINS2_10policy_hubIiyN4cuda3std3__44plusIiEEE10Policy1000EPiSC_iS9_iiNS7_10__identityEEEvT0_T1_T2_T3_T4_T6_E12temp_storage+28];
	add.s32 	%r245, %r243, %r244;
	ld.shared.u32 	%r246, [_ZZN3cub18CUB_300001_SM_10006detail6reduce28DeviceReduceSingleTileKernelINS2_10policy_hubIiyN4cuda3std3__44plusIiEEE10Policy1000EPiSC_iS9_iiNS7_10__identityEEEvT0_T1_T2_T3_T4_T6_E12temp_storage+32];
	add.s32 	%r247, %r245, %r246;
	ld.shared.u32 	%r248, [_ZZN3cub18CUB_300001_SM_10006detail6reduce28DeviceReduceSingleTileKernelINS2_10policy_hubIiyN4cuda3std3__44plusIiEEE10Policy1000EPiSC_iS9_iiNS7_10__identityEEEvT0_T1_T2_T3_T4_T6_E12temp_storage+36];
	add.s32 	%r686, %r247, %r248;
$L__BB8_72:
	mov.u32 	%r631, %tid.x;
	setp.ne.s32 	%p95, %r631, 0;
	@%p95 bra 	$L__BB8_74;
	add.s32 	%r632, %r686, %r121;
	st.global.u32 	[%rd1], %r632;
$L__BB8_74:
	ret;

}


// ===== COMPILED SASS (sm_100) =====

	.target	sm_100

	.elftype	@"ET_EXEC"


//--------------------- .note.nv.tkinfo           --------------------------
	.section	.note.nv.tkinfo,"",@"SHT_NOTE"
	.sectionflags	@"SHF_NOTE_NV_TKINFO"
	.tkinfo
        /*0018*/ 	.word	0x00000002
        /*0030*/ 	.string	""
        /*0030*/ 	.string	"ptxas"
        /*0030*/ 	.string	"Cuda compilation tools, release 13.0, V13.0.88"
        /*0030*/ 	.string	"Build cuda_13.0.r13.0/compiler.36424714_0"
        /*0030*/ 	.string	"-arch sm_100 -m 64 "



//--------------------- .note.nv.cuinfo           --------------------------
	.section	.note.nv.cuinfo,"",@"SHT_NOTE"
	.sectionflags	@"SHF_NOTE_NV_CUINFO"
        /*0018*/ 	.short	0x0002
        /*001a*/ 	.short	0x0064
        /*001c*/ 	.short	0x0082
	.zero		2


//--------------------- .nv.info                  --------------------------
	.section	.nv.info,"",@"SHT_CUDA_INFO"
	.align	4


	//----- nvinfo : EIATTR_REGCOUNT
	.align		4
        /*0000*/ 	.byte	0x04, 0x2f
        /*0002*/ 	.short	(.L_44 - .L_43)
	.align		4
.L_43:
        /*0004*/ 	.word	index@(_Z12reduceKernelPKimPi)
        /*0008*/ 	.word	0x0000000f


	//----- nvinfo : EIATTR_FRAME_SIZE
	.align		4
.L_44:
        /*000c*/ 	.byte	0x04, 0x11
        /*000e*/ 	.short	(.L_46 - .L_45)
	.align		4
.L_45:
        /*0010*/ 	.word	index@(_Z12reduceKernelPKimPi)
        /*0014*/ 	.word	0x00000000


	//----- nvinfo : EIATTR_REGCOUNT
	.align		4
.L_46:
        /*0018*/ 	.byte	0x04, 0x2f
        /*001a*/ 	.short	(.L_48 - .L_47)
	.align		4
.L_47:
        /*001c*/ 	.word	index@(_ZN3cub18CUB_300001_SM_10006detail11EmptyKernelIvEEvv)
        /*0020*/ 	.word	0x00000004


	//----- nvinfo : EIATTR_FRAME_SIZE
	.align		4
.L_48:
        /*0024*/ 	.byte	0x04, 0x11
        /*0026*/ 	.short	(.L_50 - .L_49)
	.align		4
.L_49:
        /*0028*/ 	.word	index@(_ZN3cub18CUB_300001_SM_10006detail11EmptyKernelIvEEvv)
        /*002c*/ 	.word	0x00000000


	//----- nvinfo : EIATTR_REGCOUNT
	.align		4
.L_50:
        /*0030*/ 	.byte	0x04, 0x2f
        /*0032*/ 	.short	(.L_52 - .L_51)
	.align		4
.L_51:
        /*0034*/ 	.word	index@(_ZN3cub18CUB_300001_SM_10006detail8for_each13static_kernelINS2_12policy_hub_t12policy_500_tEmN6thrust24THRUST_300001_SM_1000_NS8cuda_cub20__uninitialized_fill7functorINS7_10device_ptrIiEEiEEEEvT0_T1_)
        /*0038*/ 	.word	0x00000008


	//----- nvinfo : EIATTR_FRAME_SIZE
	.align		4
.L_52:
        /*003c*/ 	.byte	0x04, 0x11
        /*003e*/ 	.short	(.L_54 - .L_53)
	.align		4
.L_53:
        /*0040*/ 	.word	index@(_ZN3cub18CUB_300001_SM_10006detail8for_each13static_kernelINS2_12policy_hub_t12policy_500_tEmN6thrust24THRUST_300001_SM_1000_NS8cuda_cub20__uninitialized_fill7functorINS7_10device_ptrIiEEiEEEEvT0_T1_)
        /*0044*/ 	.word	0x00000000


	//----- nvinfo : EIATTR_REGCOUNT
	.align		4
.L_54:
        /*0048*/ 	.byte	0x04, 0x2f
        /*004a*/ 	.short	(.L_56 - .L_55)
	.align		4
.L_55:
        /*004c*/ 	.word	index@(_ZN3cub18CUB_300001_SM_10006detail6reduce28DeviceReduceSingleTileKernelINS2_10policy_hubIijN4cuda3std3__44plusIiEEE10Policy1000EN6thrust24THRUST_300001_SM_1000_NS6detail15normal_iteratorINSD_10device_ptrIiEEEEPijS9_iiNS7_10__identityEEEvT0_T1_T2_T3_T4_T6_)
        /*0050*/ 	.word	0x00000020


	//----- nvinfo : EIATTR_FRAME_SIZE
	.align		4
.L_56:
        /*0054*/ 	.byte	0x04, 0x11
        /*0056*/ 	.short	(.L_58 - .L_57)
	.align		4
.L_57:
        /*0058*/ 	.word	index@(_ZN3cub18CUB_300001_SM_10006detail6reduce28DeviceReduceSingleTileKernelINS2_10policy_hubIijN4cuda3std3__44plusIiEEE10Policy1000EN6thrust24THRUST_300001_SM_1000_NS6detail15normal_iteratorINSD_10device_ptrIiEEEEPijS9_iiNS7_10__identityEEEvT0_T1_T2_T3_T4_T6_)
        /*005c*/ 	.word	0x00000000


	//----- nvinfo : EIATTR_REGCOUNT
	.align		4
.L_58:
        /*0060*/ 	.byte	0x04, 0x2f
        /*0062*/ 	.short	(.L_60 - .L_59)
	.align		4
.L_59:
        /*0064*/ 	.word	index@(_ZN3cub18CUB_300001_SM_10006detail6reduce18DeviceReduceKernelINS2_10policy_hubIijN4cuda3std3__44plusIiEEE10Policy1000EN6thrust24THRUST_300001_SM_1000_NS6detail15normal_iteratorINSD_10device_ptrIiEEEEjS9_iNS7_10__identityEEEvT0_PT3_T1_NS0_13GridEvenShareISN_EET2_T4_)
        /*0068*/ 	.word	0x00000020


	//----- nvinfo : EIATTR_FRAME_SIZE
	.align		4
.L_60:
        /*006c*/ 	.byte	0x04, 0x11
        /*006e*/ 	.short	(.L_62 - .L_61)
	.align		4
.L_61:
        /*0070*/ 	.word	index@(_ZN3cub18CUB_300001_SM_10006detail6reduce18DeviceReduceKernelINS2_10policy_hubIijN4cuda3std3__44plusIiEEE10Policy1000EN6thrust24THRUST_300001_SM_1000_NS6detail15normal_iteratorINSD_10device_ptrIiEEEEjS9_iNS7_10__identityEEEvT0_PT3_T1_NS0_13GridEvenShareISN_EET2_T4_)
        /*0074*/ 	.word	0x00000000


	//----- nvinfo : EIATTR_REGCOUNT
	.align		4
.L_62:
        /*0078*/ 	.byte	0x04, 0x2f
        /*007a*/ 	.short	(.L_64 - .L_63)
	.align		4
.L_63:
        /*007c*/ 	.word	index@(_ZN3cub18CUB_300001_SM_10006detail6reduce28DeviceReduceSingleTileKernelINS2_10policy_hubIijN4cuda3std3__44plusIiEEE10Policy1000EPiSC_iS9_iiNS7_10__identityEEEvT0_T1_T2_T3_T4_T6_)
        /*0080*/ 	.word	0x00000020


	//----- nvinfo : EIATTR_FRAME_SIZE
	.align		4
.L_64:
        /*0084*/ 	.byte	0x04, 0x11
        /*0086*/ 	.short	(.L_66 - .L_65)
	.align		4
.L_65:
        /*0088*/ 	.word	index@(_ZN3cub18CUB_300001_SM_10006detail6reduce28DeviceReduceSingleTileKernelINS2_10policy_hubIijN4cuda3std3__44plusIiEEE10Policy1000EPiSC_iS9_iiNS7_10__identityEEEvT0_T1_T2_T3_T4_T6_)
        /*008c*/ 	.word	0x00000000


	//----- nvinfo : EIATTR_REGCOUNT
	.align		4
.L_66:
        /*0090*/ 	.byte	0x04, 0x2f
        /*0092*/ 	.short	(.L_68 - .L_67)
	.align		4
.L_67:
        /*0094*/ 	.word	index@(_ZN3cub18CUB_300001_SM_10006detail6reduce28DeviceReduceSingleTileKernelINS2_10policy_hubIiyN4cuda3std3__44plusIiEEE10Policy1000EN6thrust24THRUST_300001_SM_1000_NS6detail15normal_iteratorINSD_10device_ptrIiEEEEPiyS9_iiNS7_10__identityEEEvT0_T1_T2_T3_T4_T6_)
        /*0098*/ 	.word	0x0000001f


	//----- nvinfo : EIATTR_FRAME_SIZE
	.align		4
.L_68:
        /*009c*/ 	.byte	0x04, 0x11
        /*009e*/ 	.short	(.L_70 - .L_69)
	.align		4
.L_69:
        /*00a0*/ 	.word	index@(_ZN3cub18CUB_300001_SM_10006detail6reduce28DeviceReduceSingleTileKernelINS2_10policy_hubIiyN4cuda3std3__44plusIiEEE10Policy1000EN6thrust24THRUST_300001_SM_1000_NS6detail15normal_iteratorINSD_10device_ptrIiEEEEPiyS9_iiNS7_10__identityEEEvT0_T1_T2_T3_T4_T6_)
        /*00a4*/ 	.word	0x00000000


	//----- nvinfo : EIATTR_REGCOUNT
	.align		4
.L_70:
        /*00a8*/ 	.byte	0x04, 0x2f
        /*00aa*/ 	.short	(.L_72 - .L_71)
	.align		4
.L_71:
        /*00ac*/ 	.word	index@(_ZN3cub18CUB_300001_SM_10006detail6reduce18DeviceReduceKernelINS2_10policy_hubIiyN4cuda3std3__44plusIiEEE10Policy1000EN6thrust24THRUST_300001_SM_1000_NS6detail15normal_iteratorINSD_10device_ptrIiEEEEyS9_iNS7_10__identityEEEvT0_PT3_T1_NS0_13GridEvenShareISN_EET2_T4_)
        /*00b0*/ 	.word	0x0000001e


	//----- nvinfo : EIATTR_FRAME_SIZE
	.align		4
.L_72:
        /*00b4*/ 	.byte	0x04, 0x11
        /*00b6*/ 	.short	(.L_74 - .L_73)
	.align		4
.L_73:
        /*00b8*/ 	.word	index@(_ZN3cub18CUB_300001_SM_10006detail6reduce18DeviceReduceKernelINS2_10policy_hubIiyN4cuda3std3__44plusIiEEE10Policy1000EN6thrust24THRUST_300001_SM_1000_NS6detail15normal_iteratorINSD_10device_ptrIiEEEEyS9_iNS7_10__identityEEEvT0_PT3_T1_NS0_13GridEvenShareISN_EET2_T4_)
        /*00bc*/ 	.word	0x00000000


	//----- nvinfo : EIATTR_REGCOUNT
	.align		4
.L_74:
        /*00c0*/ 	.byte	0x04, 0x2f
        /*00c2*/ 	.short	(.L_76 - .L_75)
	.align		4
.L_75:
        /*00c4*/ 	.word	index@(_ZN3cub18CUB_300001_SM_10006detail6reduce28DeviceReduceSingleTileKernelINS2_10policy_hubIiyN4cuda3std3__44plusIiEEE10Policy1000EPiSC_iS9_iiNS7_10__identityEEEvT0_T1_T2_T3_T4_T6_)
        /*00c8*/ 	.word	0x00000020


	//----- nvinfo : EIATTR_FRAME_SIZE
	.align		4
.L_76:
        /*00cc*/ 	.byte	0x04, 0x11
        /*00ce*/ 	.short	(.L_78 - .L_77)
	.align		4
.L_77:
        /*00d0*/ 	.word	index@(_ZN3cub18CUB_300001_SM_10006detail6reduce28DeviceReduceSingleTileKernelINS2_10policy_hubIiyN4cuda3std3__44plusIiEEE10Policy1000EPiSC_iS9_iiNS7_10__identityEEEvT0_T1_T2_T3_T4_T6_)
        /*00d4*/ 	.word	0x00000000


	//----- nvinfo : EIATTR_MIN_STACK_SIZE
	.align		4
.L_78:
        /*00d8*/ 	.byte	0x04, 0x12
        /*00da*/ 	.short	(.L_80 - .L_79)
	.align		4
.L_79:
        /*00dc*/ 	.word	index@(_ZN3cub18CUB_300001_SM_10006detail6reduce28DeviceReduceSingleTileKernelINS2_10policy_hubIiyN4cuda3std3__44plusIiEEE10Policy1000EPiSC_iS9_iiNS7_10__identityEEEvT0_T1_T2_T3_T4_T6_)
        /*00e0*/ 	.word	0x00000000


	//----- nvinfo : EIATTR_MIN_STACK_SIZE
	.align		4
.L_80:
        /*00e4*/ 	.byte	0x04, 0x12
        /*00e6*/ 	.short	(.L_82 - .L_81)
	.align		4
.L_81:
        /*00e8*/ 	.word	index@(_ZN3cub18CUB_300001_SM_10006detail6reduce18DeviceReduceKernelINS2_10policy_hubIiyN4cuda3std3__44plusIiEEE10Policy1000EN6thrust24THRUST_300001_SM_1000_NS6detail15normal_iteratorINSD_10device_ptrIiEEEEyS9_iNS7_10__identityEEEvT0_PT3_T1_NS0_13GridEvenShareISN_EET2_T4_)
        /*00ec*/ 	.word	0x00000000


	//----- nvinfo : EIATTR_MIN_STACK_SIZE
	.align		4
.L_82:
        /*00f0*/ 	.byte	0x04, 0x12
        /*00f2*/ 	.short	(.L_84 - .L_83)
	.align		4
.L_83:
        /*00f4*/ 	.word	index@(_ZN3cub18CUB_300001_SM_10006detail6reduce28DeviceReduceSingleTileKernelINS2_10policy_hubIiyN4cuda3std3__44plusIiEEE10Policy1000EN6thrust24THRUST_300001_SM_1000_NS6detail15normal_iteratorINSD_10device_ptrIiEEEEPiyS9_iiNS7_10__identityEEEvT0_T1_T2_T3_T4_T6_)
        /*00f8*/ 	.word	0x00000000


	//----- nvinfo : EIATTR_MIN_STACK_SIZE
	.align		4
.L_84:
        /*00fc*/ 	.byte	0x04, 0x12
        /*00fe*/ 	.short	(.L_86 - .L_85)
	.align		4
.L_85:
        /*0100*/ 	.word	index@(_ZN3cub18CUB_300001_SM_10006detail6reduce28DeviceReduceSingleTileKernelINS2_10policy_hubIijN4cuda3std3__44plusIiEEE10Policy1000EPiSC_iS9_iiNS7_10__identityEEEvT0_T1_T2_T3_T4_T6_)
        /*0104*/ 	.word	0x00000000


	//----- nvinfo : EIATTR_MIN_STACK_SIZE
	.align		4
.L_86:
        /*0108*/ 	.byte	0x04, 0x12
        /*010a*/ 	.short	(.L_88 - .L_87)
	.align		4
.L_87:
        /*010c*/ 	.word	index@(_ZN3cub18CUB_300001_SM_10006detail6reduce18DeviceReduceKernelINS2_10policy_hubIijN4cuda3std3__44plusIiEEE10Policy1000EN6thrust24THRUST_300001_SM_1000_NS6detail15normal_iteratorINSD_10device_ptrIiEEEEjS9_iNS7_10__identityEEEvT0_PT3_T1_NS0_13GridEvenShareISN_EET2_T4_)
        /*0110*/ 	.word	0x00000000


	//----- nvinfo : EIATTR_MIN_STACK_SIZE
	.align		4
.L_88:
        /*0114*/ 	.byte	0x04, 0x12
        /*0116*/ 	.short	(.L_90 - .L_89)
	.align		4
.L_89:
        /*0118*/ 	.word	index@(_ZN3cub18CUB_300001_SM_10006detail6reduce28DeviceReduceSingleTileKernelINS2_10policy_hubIijN4cuda3std3__44plusIiEEE10Policy1000EN6thrust24THRUST_300001_SM_1000_NS6detail15normal_iteratorINSD_10device_ptrIiEEEEPijS9_iiNS7_10__identityEEEvT0_T1_T2_T3_T4_T6_)
        /*011c*/ 	.word	0x00000000


	//----- nvinfo : EIATTR_MIN_STACK_SIZE
	.align		4
.L_90:
        /*0120*/ 	.byte	0x04, 0x12
        /*0122*/ 	.short	(.L_92 - .L_91)
	.align		4
.L_91:
        /*0124*/ 	.word	index@(_ZN3cub18CUB_300001_SM_10006detail8for_each13static_kernelINS2_12policy_hub_t12policy_500_tEmN6thrust24THRUST_300001_SM_1000_NS8cuda_cub20__uninitialized_fill7functorINS7_10device_ptrIiEEiEEEEvT0_T1_)
        /*0128*/ 	.word	0x00000000


	//----- nvinfo : EIATTR_MIN_STACK_SIZE
	.align		4
.L_92:
        /*012c*/ 	.byte	0x04, 0x12
        /*012e*/ 	.short	(.L_94 - .L_93)
	.align		4
.L_93:
        /*0130*/ 	.word	index@(_ZN3cub18CUB_300001_SM_10006detail11EmptyKernelIvEEvv)
        /*0134*/ 	.word	0x00000000


	//----- nvinfo : EIATTR_MIN_STACK_SIZE
	.align		4
.L_94:
        /*0138*/ 	.byte	0x04, 0x12
        /*013a*/ 	.short	(.L_96 - .L_95)
	.align		4
.L_95:
        /*013c*/ 	.word	index@(_Z12reduceKernelPKimPi)
        /*0140*/ 	.word	0x00000000
.L_96:


//--------------------- .nv.compat                --------------------------
	.section	.nv.compat,"",@"SHT_CUDA_COMPAT_INFO"
	.align	4
        /*0000*/ 	.byte	0x02, 0x09, 0x00, 0x00, 0x02, 0x02, 0x01, 0x00, 0x02, 0x05, 0x05, 0x00, 0x03, 0x07, 0x01, 0x01
        /*0010*/ 	.byte	0x02, 0x03, 0x00, 0x00, 0x02, 0x06, 0x01, 0x00, 0x04, 0x0b, 0x08, 0x00, 0x09, 0x00, 0x00, 0x00
        /*0020*/ 	.byte	0x00, 0x00, 0x00, 0x00


//--------------------- .nv.info._ZN3cub18CUB_300001_SM_10006detail6reduce28DeviceReduceSingleTileKernelINS2_10policy_hubIiyN4cuda3std3__44plusIiEEE10Policy1000EPiSC_iS9_iiNS7_10__identityEEEvT0_T1_T2_T3_T4_T6_ --------------------------
	.section	.nv.info._ZN3cub18CUB_300001_SM_10006detail6reduce28DeviceReduceSingleTileKernelINS2_10policy_hubIiyN4cuda3std3__44plusIiEEE10Policy1000EPiSC_iS9_iiNS7_10__identityEEEvT0_T1_T2_T3_T4_T6_,"",@"SHT_CUDA_INFO"
	.sectionflags	@""
	.align	4


	//----- nvinfo : EIATTR_CUDA_API_VERSION
	.align		4
        /*0000*/ 	.byte	0x04, 0x37
        /*0002*/ 	.short	(.L_98 - .L_97)
.L_97:
        /*0004*/ 	.word	0x00000082


	//----- nvinfo : EIATTR_KPARAM_INFO
	.align		4
.L_98:
        /*0008*/ 	.byte	0x04, 0x17
        /*000a*/ 	.short	(.L_100 - .L_99)
.L_99:
        /*000c*/ 	.word	0x00000000
        /*0010*/ 	.short	0x0005
        /*0012*/ 	.short	0x001c
        /*0014*/ 	.byte	0x00, 0xf0, 0x05, 0x00


	//----- nvinfo : EIATTR_KPARAM_INFO
	.align		4
.L_100:
        /*0018*/ 	.byte	0x04, 0x17
        /*001a*/ 	.short	(.L_102 - .L_101)
.L_101:
        /*001c*/ 	.word	0x00000000
        /*0020*/ 	.short	0x0004
        /*0022*/ 	.short	0x0018
        /*0024*/ 	.byte	0x00, 0xf0, 0x11, 0x00


	//----- nvinfo : EIATTR_KPARAM_INFO
	.align		4
.L_102:
        /*0028*/ 	.byte	0x04, 0x17
        /*002a*/ 	.short	(.L_104 - .L_103)
.L_103:
        /*002c*/ 	.word	0x00000000
        /*0030*/ 	.short	0x0003
        /*0032*/ 	.short	0x0014
        /*0034*/ 	.byte	0x00, 0xf0, 0x05, 0x00


	//----- nvinfo : EIATTR_KPARAM_INFO
	.align		4
.L_104:
        /*0038*/ 	.byte	0x04, 0x17
        /*003a*/ 	.short	(.L_106 - .L_105)
.L_105:
        /*003c*/ 	.word	0x00000000
        /*0040*/ 	.short	0x0002
        /*0042*/ 	.short	0x0010
        /*0044*/ 	.byte	0x00, 0xf0, 0x11, 0x00


	//----- nvinfo : EIATTR_KPARAM_INFO
	.align		4
.L_106:
        /*0048*/ 	.byte	0x04, 0x17
        /*004a*/ 	.short	(.L_108 - .L_107)
.L_107:
        /*004c*/ 	.word	0x00000000
        /*0050*/ 	.short	0x0001
        /*0052*/ 	.short	0x0008
        /*0054*/ 	.byte	0x00, 0xf5, 0x21, 0x00


	//----- nvinfo : EIATTR_KPARAM_INFO
	.align		4
.L_108:
        /*0058*/ 	.byte	0x04, 0x17
        /*005a*/ 	.short	(.L_110 - .L_109)
.L_109:
        /*005c*/ 	.word	0x00000000
        /*0060*/ 	.short	0x0000
        /*0062*/ 	.short	0x0000
        /*0064*/ 	.byte	0x00, 0xf5, 0x21, 0x00


	//----- nvinfo : EIATTR_SPARSE_MMA_MASK
	.align		4
.L_110:
        /*0068*/ 	.byte	0x03, 0x50
        /*006a*/ 	.short	0x0000


	//----- nvinfo : EIATTR_MAXREG_COUNT
	.align		4
        /*006c*/ 	.byte	0x03, 0x1b
        /*006e*/ 	.short	0x00ff


	//----- nvinfo : EIATTR_NUM_BARRIERS
	.align		4
        /*0070*/ 	.byte	0x02, 0x4c
        /*0072*/ 	.byte	0x01
	.zero		1


	//----- nvinfo : EIATTR_MERCURY_ISA_VERSION
	.align		4
        /*0074*/ 	.byte	0x03, 0x5f
        /*0076*/ 	.short	0x0101


	//----- nvinfo : EIATTR_COOP_GROUP_MASK_REGIDS
	.align		4
        /*0078*/ 	.byte	0x04, 0x29
        /*007a*/ 	.short	(.L_112 - .L_111)


	//   ....[0]....
.L_111:
        /*007c*/ 	.word	0xffffffff


	//   ....[1]....
        /*0080*/ 	.word	0xffffffff


	//   ....[2]....
        /*0084*/ 	.word	0xffffffff


	//   ....[3]....
        /*0088*/ 	.word	0xffffffff


	//   ....[4]....
        /*008c*/ 	.word	0xffffffff


	//   ....[5]....
        /*0090*/ 	.word	0xffffffff


	//   ....[6]....
        /*0094*/ 	.word	0xffffffff


	//   ....[7]....
        /*0098*/ 	.word	0xffffffff


	//   ....[8]....
        /*009c*/ 	.word	0xffffffff


	//   ....[9]....
        /*00a0*/ 	.word	0xffffffff


	//   ....[10]....
        /*00a4*/ 	.word	0xffffffff


	//   ....[11]....
        /*00a8*/ 	.word	0xffffffff


	//   ....[12]....
        /*00ac*/ 	.word	0xffffffff


	//   ....[13]....
        /*00b0*/ 	.word	0xffffffff


	//   ....[14]....
        /*00b4*/ 	.word	0xffffffff


	//   ....[15]....
        /*00b8*/ 	.word	0xffffffff


	//   ....[16]....
        /*00bc*/ 	.word	0xffffffff


	//   ....[17]....
        /*00c0*/ 	.word	0xffffffff


	//   ....[18]....
        /*00c4*/ 	.word	0xffffffff


	//   ....[19]....
        /*00c8*/ 	.word	0xffffffff


	//   ....[20]....
        /*00cc*/ 	.word	0xffffffff


	//   ....[21]....
        /*00d0*/ 	.word	0xffffffff


	//   ....[22]....
        /*00d4*/ 	.word	0xffffffff


	//   ....[23]....
        /*00d8*/ 	.word	0xffffffff


	//   ....[24]....
        /*00dc*/ 	.word	0xffffffff


	//   ....[25]....
        /*00e0*/ 	.word	0xffffffff


	//   ....[26]....
        /*00e4*/ 	.word	0xffffffff


	//   ....[27]....
        /*00e8*/ 	.word	0xffffffff


	//   ....[28]....
        /*00ec*/ 	.word	0xffffffff


	//   ....[29]....
        /*00f0*/ 	.word	0xffffffff


	//----- nvinfo : EIATTR_COOP_GROUP_INSTR_OFFSETS
	.align		4
.L_112:
        /*00f4*/ 	.byte	0x04, 0x28
        /*00f6*/ 	.short	(.L_114 - .L_113)


	//   ....[0]....
.L_113:
        /*00f8*/ 	.word	0x00000890


	//   ....[1]....
        /*00fc*/ 	.word	0x000008f0


	//   ....[2]....
        /*0100*/ 	.word	0x00000940


	//   ....[3]....
        /*0104*/ 	.word	0x000009b0


	//   ....[4]....
        /*0108*/ 	.word	0x00000a10


	//   ....[5]....
        /*010c*/ 	.word	0x00000ba0


	//   ....[6]....
        /*0110*/ 	.word	0x00000c40


	//   ....[7]....
        /*0114*/ 	.word	0x00000cc0


	//   ....[8]....
        /*0118*/ 	.word	0x00000d20


	//   ....[9]....
        /*011c*/ 	.word	0x00000d60


	//   ....[10]....
        /*0120*/ 	.word	0x000019d0


	//   ....[11]....
        /*0124*/ 	.word	0x00001a30


	//   ....[12]....
        /*0128*/ 	.word	0x00001a90


	//   ....[13]....
        /*012c*/ 	.word	0x00001af0


	//   ....[14]....
        /*0130*/ 	.word	0x00001b50


	//   ....[15]....
        /*0134*/ 	.word	0x000023f0


	//   ....[16]....
        /*0138*/ 	.word	0x00002450


	//   ....[17]....
        /*013c*/ 	.word	0x000024a0


	//   ....[18]....
        /*0140*/ 	.word	0x00002510


	//   ....[19]....
        /*0144*/ 	.word	0x00002570


	//   ....[20]....
        /*0148*/ 	.word	0x00002700


	//   ....[21]....
        /*014c*/ 	.word	0x00002790


	//   ....[22]....
        /*0150*/ 	.word	0x000027e0


	//   ....[23]....
        /*0154*/ 	.word	0x00002850


	//   ....[24]....
        /*0158*/ 	.word	0x000028c0


	//   ....[25]....
        /*015c*/ 	.word	0x000036a0


	//   ....[26]....
        /*0160*/ 	.word	0x00003700


	//   ....[27]....
        /*0164*/ 	.word	0x00003760


	//   ....[28]....
        /*0168*/ 	.word	0x000037c0


	//   ....[29]....
        /*016c*/ 	.word	0x00003820


	//----- nvinfo : EIATTR_VRC_CTA_INIT_COUNT
	.align		4
.L_114:
        /*0170*/ 	.byte	0x02, 0x4a
	.zero		1
	.zero		1


	//----- nvinfo : EIATTR_EXIT_INSTR_OFFSETS
	.align		4
        /*0174*/ 	.byte	0x04, 0x1c
        /*0176*/ 	.short	(.L_116 - .L_115)


	//   ....[0]....
.L_115:
        /*0178*/ 	.word	0x00000080


	//   ....[1]....
        /*017c*/ 	.word	0x000000c0


	//   ....[2]....
        /*0180*/ 	.word	0x00003940


	//   ....[3]....
        /*0184*/ 	.word	0x00003990


	//----- nvinfo : EIATTR_MAX_THREADS
	.align		4
.L_116:
        /*0188*/ 	.byte	0x04, 0x05
        /*018a*/ 	.short	(.L_118 - .L_117)
.L_117:
        /*018c*/ 	.word	0x00000100
        /*0190*/ 	.word	0x00000001
        /*0194*/ 	.word	0x00000001


	//----- nvinfo : EIATTR_CRS_STACK_SIZE
	.align		4
.L_118:
        /*0198*/ 	.byte	0x04, 0x1e
        /*019a*/ 	.short	(.L_120 - .L_119)
.L_119:
        /*019c*/ 	.word	0x00000000


	//----- nvinfo : EIATTR_CBANK_PARAM_SIZE
	.align		4
.L_120:
        /*01a0*/ 	.byte	0x03, 0x19
        /*01a2*/ 	.short	0x001d


	//----- nvinfo : EIATTR_PARAM_CBANK
	.align		4
        /*01a4*/ 	.byte	0x04, 0x0a
        /*01a6*/ 	.short	(.L_122 - .L_121)
	.align		4
.L_121:
        /*01a8*/ 	.word	index@(.nv.constant0._ZN3cub18CUB_300001_SM_10006detail6reduce28DeviceReduceSingleTileKernelINS2_10policy_hubIiyN4cuda3std3__44plusIiEEE10Policy1000EPiSC_iS9_iiNS7_10__identityEEEvT0_T1_T2_T3_T4_T6_)
        /*01ac*/ 	.short	0x0380
        /*01ae*/ 	.short	0x001d


	//----- nvinfo : EIATTR_SW_WAR
	.align		4
.L_122:
        /*01b0*/ 	.byte	0x04, 0x36
        /*01b2*/ 	.short	(.L_124 - .L_123)
.L_123:
        /*01b4*/ 	.word	0x00000008
.L_124:


//--------------------- .nv.info._ZN3cub18CUB_300001_SM_10006detail6reduce18DeviceReduceKernelINS2_10policy_hubIiyN4cuda3std3__44plusIiEEE10Policy1000EN6thrust24THRUST_300001_SM_1000_NS6detail15normal_iteratorINSD_10device_ptrIiEEEEyS9_iNS7_10__identityEEEvT0_PT3_T1_NS0_13GridEvenShareISN_EET2_T4_ --------------------------
	.section	.nv.info._ZN3cub18CUB_300001_SM_10006detail6reduce18DeviceReduceKernelINS2_10policy_hubIiyN4cuda3std3__44plusIiEEE10Policy1000EN6thrust24THRUST_300001_SM_1000_NS6detail15normal_iteratorINSD_10device_ptrIiEEEEyS9_iNS7_10__identityEEEvT0_PT3_T1_NS0_13GridEvenShareISN_EET2_T4_,"",@"SHT_CUDA_INFO"
	.sectionflags	@""
	.align	4


	//----- nvinfo : EIATTR_CUDA_API_VERSION
	.align		4
        /*0000*/ 	.byte	0x04, 0x37
        /*0002*/ 	.short	(.L_126 - .L_125)
.L_125:
        /*0004*/ 	.word	0x00000082


	//----- nvinfo : EIATTR_KPARAM_INFO
	.align		4
.L_126:
        /*0008*/ 	.byte	0x04, 0x17
        /*000a*/ 	.short	(.L_128 - .L_127)
.L_127:
        /*000c*/ 	.word	0x00000000
        /*0010*/ 	.short	0x0005
        /*0012*/ 	.short	0x0061
        /*0014*/ 	.byte	0x00, 0xf0, 0x05, 0x00


	//----- nvinfo : EIATTR_KPARAM_INFO
	.align		4
.L_128:
        /*0018*/ 	.byte	0x04, 0x17
        /*001a*/ 	.short	(.L_130 - .L_129)
.L_129:
        /*001c*/ 	.word	0x00000000
        /*0020*/ 	.short	0x0004
        /*0022*/ 	.short	0x0060
        /*0024*/ 	.byte	0x00, 0xf0, 0x05, 0x00


	//----- nvinfo : EIATTR_KPARAM_INFO
	.align		4
.L_130:
        /*0028*/ 	.byte	0x04, 0x17
        /*002a*/ 	.short	(.L_132 - .L_131)
.L_131:
        /*002c*/ 	.word	0x00000000
        /*0030*/ 	.short	0x0003
        /*0032*/ 	.short	0x0018
        /*0034*/ 	.byte	0x00, 0xf0, 0x21, 0x01


	//----- nvinfo : EIATTR_KPARAM_INFO
	.align		4
.L_132:
        /*0038*/ 	.byte	0x04, 0x17
        /*003a*/ 	.short	(.L_134 - .L_133)
.L_133:
        /*003c*/ 	.word	0x00000000
        /*0040*/ 	.short	0x0002
        /*0042*/ 	.short	0x0010
        /*0044*/ 	.byte	0x00, 0xf0, 0x21, 0x00


	//----- nvinfo : EIATTR_KPARAM_INFO
	.align		4
.L_134:
        /*0048*/ 	.byte	0x04, 0x17
        /*004a*/ 	.short	(.L_136 - .L_135)
.L_135:
        /*004c*/ 	.word	0x00000000
        /*0050*/ 	.short	0x0001
        /*0052*/ 	.short	0x0008
        /*0054*/ 	.byte	0x00, 0xf5, 0x21, 0x00


	//----- nvinfo : EIATTR_KPARAM_INFO
	.align		4
.L_136:
        /*0058*/ 	.byte	0x04, 0x17
        /*005a*/ 	.short	(.L_138 - .L_137)
.L_137:
        /*005c*/ 	.word	0x00000000
        /*0060*/ 	.short	0x0000
        /*0062*/ 	.short	0x0000
        /*0064*/ 	.byte	0x00, 0xf0, 0x21, 0x00


	//----- nvinfo : EIATTR_SPARSE_MMA_MASK
	.align		4
.L_138:
        /*0068*/ 	.byte	0x03, 0x50
        /*006a*/ 	.short	0x0000


	//----- nvinfo : EIATTR_MAXREG_COUNT
	.align		4
        /*006c*/ 	.byte	0x03, 0x1b
        /*006e*/ 	.short	0x00ff


	//----- nvinfo : EIATTR_NUM_BARRIERS
	.align		4
        /*0070*/ 	.byte	0x02, 0x4c
        /*0072*/ 	.byte	0x01
	.zero		1


	//----- nvinfo : EIATTR_MERCURY_ISA_VERSION
	.align		4
        /*0074*/ 	.byte	0x03, 0x5f
        /*0076*/ 	.short	0x0101


	//----- nvinfo : EIATTR_COOP_GROUP_MASK_REGIDS
	.align		4
        /*0078*/ 	.byte	0x04, 0x29
        /*007a*/ 	.short	(.L_140 - .L_139)


	//   ....[0]....
.L_139:
        /*007c*/ 	.word	0xffffffff


	//   ....[1]....
        /*0080*/ 	.word	0xffffffff


	//   ....[2]....
        /*0084*/ 	.word	0xffffffff


	//   ....[3]....
        /*0088*/ 	.word	0xffffffff


	//   ....[4]....
        /*008c*/ 	.word	0xffffffff


	//   ....[5]....
        /*0090*/ 	.word	0xffffffff


	//   ....[6]....
        /*0094*/ 	.word	0xffffffff


	//   ....[7]....
        /*0098*/ 	.word	0xffffffff


	//   ....[8]....
        /*009c*/ 	.word	0xffffffff


	//   ....[9]....
        /*00a0*/ 	.word	0xffffffff


	//   ....[10]....
        /*00a4*/ 	.word	0xffffffff


	//   ....[11]....
        /*00a8*/ 	.word	0xffffffff


	//   ....[12]....
        /*00ac*/ 	.word	0xffffffff


	//   ....[13]....
        /*00b0*/ 	.word	0xffffffff


	//   ....[14]....
        /*00b4*/ 	.word	0xffffffff


	//----- nvinfo : EIATTR_COOP_GROUP_INSTR_OFFSETS
	.align		4
.L_140:
        /*00b8*/ 	.byte	0x04, 0x28
        /*00ba*/ 	.short	(.L_142 - .L_141)


	//   ....[0]....
.L_141:
        /*00bc*/ 	.word	0x000008e0


	//   ....[1]....
        /*00c0*/ 	.word	0x00000940


	//   ....[2]....
        /*00c4*/ 	.word	0x000009a0


	//   ....[3]....
        /*00c8*/ 	.word	0x00000a00


	//   ....[4]....
        /*00cc*/ 	.word	0x00000a60


	//   ....[5]....
        /*00d0*/ 	.word	0x00000bf0


	//   ....[6]....
        /*00d4*/ 	.word	0x00000c90


	//   ....[7]....
        /*00d8*/ 	.word	0x00000d10


	//   ....[8]....
        /*00dc*/ 	.word	0x00000d70


	//   ....[9]....
        /*00e0*/ 	.word	0x00000db0


	//   ....[10]....
        /*00e4*/ 	.word	0x00001db0


	//   ....[11]....
        /*00e8*/ 	.word	0x00001e10


	//   ....[12]....
        /*00ec*/ 	.word	0x00001e70


	//   ....[13]....
        /*00f0*/ 	.word	0x00001ed0


	//   ....[14]....
        /*00f4*/ 	.word	0x00001f30


	//----- nvinfo : EIATTR_VRC_CTA_INIT_COUNT
	.align		4
.L_142:
        /*00f8*/ 	.byte	0x02, 0x4a
	.zero		1
	.zero		1


	//----- nvinfo : EIATTR_EXIT_INSTR_OFFSETS
	.align		4
        /*00fc*/ 	.byte	0x04, 0x1c
        /*00fe*/ 	.short	(.L_144 - .L_143)


	//   ....[0]....
.L_143:
        /*0100*/ 	.word	0x00002050


	//   ....[1]....
        /*0104*/ 	.word	0x000020b0


	//----- nvinfo : EIATTR_MAX_THREADS
	.align		4
.L_144:
        /*0108*/ 	.byte	0x04, 0x05
        /*010a*/ 	.short	(.L_146 - .L_145)
.L_145:
        /*010c*/ 	.word	0x00000100
        /*0110*/ 	.word	0x00000001
        /*0114*/ 	.word	0x00000001


	//----- nvinfo : EIATTR_CRS_STACK_SIZE
	.align		4
.L_146:
        /*0118*/ 	.byte	0x04, 0x1e
        /*011a*/ 	.short	(.L_148 - .L_147)
.L_147:
        /*011c*/ 	.word	0x00000000


	//----- nvinfo : EIATTR_CBANK_PARAM_SIZE
	.align		4
.L_148:
        /*0120*/ 	.byte	0x03, 0x19
        /*0122*/ 	.short	0x0062


	//----- nvinfo : EIATTR_PARAM_CBANK
	.align		4
        /*0124*/ 	.byte	0x04, 0x0a
        /*0126*/ 	.short	(.L_150 - .L_149)
	.align		4
.L_149:
        /*0128*/ 	.word	index@(.nv.constant0._ZN3cub18CUB_300001_SM_10006detail6reduce18DeviceReduceKernelINS2_10policy_hubIiyN4cuda3std3__44plusIiEEE10Policy1000EN6thrust24THRUST_300001_SM_1000_NS6detail15normal_iteratorINSD_10device_ptrIiEEEEyS9_iNS7_10__identityEEEvT0_PT3_T1_NS0_13GridEvenShareISN_EET2_T4_)
        /*012c*/ 	.short	0x0380
        /*012e*/ 	.short	0x0062


	//----- nvinfo : EIATTR_SW_WAR
	.align		4
.L_150:
        /*0130*/ 	.byte	0x04, 0x36
        /*0132*/ 	.short	(.L_152 - .L_151)
.L_151:
        /*0134*/ 	.word	0x00000008
.L_152:


//--------------------- .nv.info._ZN3cub18CUB_300001_SM_10006detail6reduce28DeviceReduceSingleTileKernelINS2_10policy_hubIiyN4cuda3std3__44plusIiEEE10Policy1000EN6thrust24THRUST_300001_SM_1000_NS6detail15normal_iteratorINSD_10device_ptrIiEEEEPiyS9_iiNS7_10__identityEEEvT0_T1_T2_T3_T4_T6_ --------------------------
	.section	.nv.info._ZN3cub18CUB_300001_SM_10006detail6reduce28DeviceReduceSingleTileKernelINS2_10policy_hubIiyN4cuda3std3__44plusIiEEE10Policy1000EN6thrust24THRUST_300001_SM_1000_NS6detail15normal_iteratorINSD_10device_ptrIiEEEEPiyS9_iiNS7_10__identityEEEvT0_T1_T2_T3_T4_T6_,"",@"SHT_CUDA_INFO"
	.sectionflags	@""
	.align	4


	//----- nvinfo : EIATTR_CUDA_API_VERSION
	.align		4
        /*0000*/ 	.byte	0x04, 0x37
        /*0002*/ 	.short	(.L_154 - .L_153)
.L_153:
        /*0004*/ 	.word	0x00000082


	//----- nvinfo : EIATTR_KPARAM_INFO
	.align		4
.L_154:
        /*0008*/ 	.byte	0x04, 0x17
        /*000a*/ 	.short	(.L_156 - .L_155)
.L_155:
        /*000c*/ 	.word	0x00000000
        /*0010*/ 	.short	0x0005
        /*0012*/ 	.short	0x0020
        /*0014*/ 	.byte	0x00, 0xf0, 0x05, 0x00


	//----- nvinfo : EIATTR_KPARAM_INFO
	.align		4
.L_156:
        /*0018*/ 	.byte	0x04, 0x17
        /*001a*/ 	.short	(.L_158 - .L_157)
.L_157:
        /*001c*/ 	.word	0x00000000
        /*0020*/ 	.short	0x0004
        /*0022*/ 	.short	0x001c
        /*0024*/ 	.byte	0x00, 0xf0, 0x11, 0x00


	//----- nvinfo : EIATTR_KPARAM_INFO
	.align		4
.L_158:
        /*0028*/ 	.byte	0x04, 0x17
        /*002a*/ 	.short	(.L_160 - .L_159)
.L_159:
        /*002c*/ 	.word	0x00000000
        /*0030*/ 	.short	0x0003
        /*0032*/ 	.short	0x0018
        /*0034*/ 	.byte	0x00, 0xf0, 0x05, 0x00


	//----- nvinfo : EIATTR_KPARAM_INFO
	.align		4
.L_160:
        /*0038*/ 	.byte	0x04, 0x17
        /*003a*/ 	.short	(.L_162 - .L_161)
.L_161:
        /*003c*/ 	.word	0x00000000
        /*0040*/ 	.short	0x0002
        /*0042*/ 	.short	0x0010
        /*0044*/ 	.byte	0x00, 0xf0, 0x21, 0x00


	//----- nvinfo : EIATTR_KPARAM_INFO
	.align		4
.L_162:
        /*0048*/ 	.byte	0x04, 0x17
        /*004a*/ 	.short	(.L_164 - .L_163)
.L_163:
        /*004c*/ 	.word	0x00000000
        /*0050*/ 	.short	0x0001
        /*0052*/ 	.short	0x0008
        /*0054*/ 	.byte	0x00, 0xf5, 0x21, 0x00


	//----- nvinfo : EIATTR_KPARAM_INFO
	.align		4
.L_164:
        /*0058*/ 	.byte	0x04, 0x17
        /*005a*/ 	.short	(.L_166 - .L_165)
.L_165:
        /*005c*/ 	.word	0x00000000
        /*0060*/ 	.short	0x0000
        /*0062*/ 	.short	0x0000
        /*0064*/ 	.byte	0x00, 0xf0, 0x21, 0x00


	//----- nvinfo : EIATTR_SPARSE_MMA_MASK
	.align		4
.L_166:
        /*0068*/ 	.byte	0x03, 0x50
        /*006a*/ 	.short	0x0000


	//----- nvinfo : EIATTR_MAXREG_COUNT
	.align		4
        /*006c*/ 	.byte	0x03, 0x1b
        /*006e*/ 	.short	0x00ff


	//----- nvinfo : EIATTR_NUM_BARRIERS
	.align		4
        /*0070*/ 	.byte	0x02, 0x4c
        /*0072*/ 	.byte	0x01
	.zero		1


	//----- nvinfo : EIATTR_MERCURY_ISA_VERSION
	.align		4
        /*0074*/ 	.byte	0x03, 0x5f
        /*0076*/ 	.short	0x0101


	//----- nvinfo : EIATTR_COOP_GROUP_MASK_REGIDS
	.align		4
        /*0078*/ 	.byte	0x04, 0x29
        /*007a*/ 	.short	(.L_168 - .L_167)


	//   ....[0]....
.L_167:
        /*007c*/ 	.word	0xffffffff


	//   ....[1]....
        /*0080*/ 	.word	0xffffffff


	//   ....[2]....
        /*0084*/ 	.word	0xffffffff


	//   ....[3]....
        /*0088*/ 	.word	0xffffffff


	//   ....[4]....
        /*008c*/ 	.word	0xffffffff


	//   ....[5]....
        /*0090*/ 	.word	0xffffffff


	//   ....[6]....
        /*0094*/ 	.word	0xffffffff


	//   ....[7]....
        /*0098*/ 	.word	0xffffffff


	//   ....[8]....
        /*009c*/ 	.word	0xffffffff


	//   ....[9]....
        /*00a0*/ 	.word	0xffffffff


	//   ....[10]....
        /*00a4*/ 	.word	0xffffffff


	//   ....[11]....
        /*00a8*/ 	.word	0xffffffff


	//   ....[12]....
        /*00ac*/ 	.word	0xffffffff


	//   ....[13]....
        /*00b0*/ 	.word	0xffffffff


	//   ....[14]....
        /*00b4*/ 	.word	0xffffffff


	//----- nvinfo : EIATTR_COOP_GROUP_INSTR_OFFSETS
	.align		4
.L_168:
        /*00b8*/ 	.byte	0x04, 0x28
        /*00ba*/ 	.short	(.L_170 - .L_169)


	//   ....[0]....
.L_169:
        /*00bc*/ 	.word	0x00000850


	//   ....[1]....
        /*00c0*/ 	.word	0x000008b0


	//   ....[2]....
        /*00c4*/ 	.word	0x00000910


	//   ....[3]....
        /*00c8*/ 	.word	0x00000970


	//   ....[4]....
        /*00cc*/ 	.word	0x000009d0


	//   ....[5]....
        /*00d0*/ 	.word	0x00000b60


	//   ....[6]....
        /*00d4*/ 	.word	0x00000c00


	//   ....[7]....
        /*00d8*/ 	.word	0x00000c80


	//   ....[8]....
        /*00dc*/ 	.word	0x00000ce0


	//   ....[9]....
        /*00e0*/ 	.word	0x00000d20


	//   ....[10]....
        /*00e4*/ 	.word	0x00001b90


	//   ....[11]....
        /*00e8*/ 	.word	0x00001bf0


	//   ....[12]....
        /*00ec*/ 	.word	0x00001c50


	//   ....[13]....
        /*00f0*/ 	.word	0x00001cb0


	//   ....[14]....
        /*00f4*/ 	.word	0x00001d10


	//----- nvinfo : EIATTR_VRC_CTA_INIT_COUNT
	.align		4
.L_170:
        /*00f8*/ 	.byte	0x02, 0x4a
	.zero		1
	.zero		1


	//----- nvinfo : EIATTR_EXIT_INSTR_OFFSETS
	.align		4
        /*00fc*/ 	.byte	0x04, 0x1c
        /*00fe*/ 	.short	(.L_172 - .L_171)


	//   ....[0]....
.L_171:
        /*0100*/ 	.word	0x000000a0


	//   ....[1]....
        /*0104*/ 	.word	0x000000e0


	//   ....[2]....
        /*0108*/ 	.word	0x00001e20


	//   ....[3]....
        /*010c*/ 	.word	0x00001e70


	//----- nvinfo : EIATTR_MAX_THREADS
	.align		4
.L_172:
        /*0110*/ 	.byte	0x04, 0x05
        /*0112*/ 	.short	(.L_174 - .L_173)
.L_173:
        /*0114*/ 	.word	0x00000100
        /*0118*/ 	.word	0x00000001
        /*011c*/ 	.word	0x00000001


	//----- nvinfo : EIATTR_CRS_STACK_SIZE
	.align		4
.L_174:
        /*0120*/ 	.byte	0x04, 0x1e
        /*0122*/ 	.short	(.L_176 - .L_175)
.L_175:
        /*0124*/ 	.word	0x00000000


	//----- nvinfo : EIATTR_CBANK_PARAM_SIZE
	.align		4
.L_176:
        /*0128*/ 	.byte	0x03, 0x19
        /*012a*/ 	.short	0x0021


	//----- nvinfo : EIATTR_PARAM_CBANK
	.align		4
        /*012c*/ 	.byte	0x04, 0x0a
        /*012e*/ 	.short	(.L_178 - .L_177)
	.align		4
.L_177:
        /*0130*/ 	.word	index@(.nv.constant0._ZN3cub18CUB_300001_SM_10006detail6reduce28DeviceReduceSingleTileKernelINS2_10policy_hubIiyN4cuda3std3__44plusIiEEE10Policy1000EN6thrust24THRUST_300001_SM_1000_NS6detail15normal_iteratorINSD_10device_ptrIiEEEEPiyS9_iiNS7_10__identityEEEvT0_T1_T2_T3_T4_T6_)
        /*0134*/ 	.short	0x0380
        /*0136*/ 	.short	0x0021


	//----- nvinfo : EIATTR_SW_WAR
	.align		4
.L_178:
        /*0138*/ 	.byte	0x04, 0x36
        /*013a*/ 	.short	(.L_180 - .L_179)
.L_179:
        /*013c*/ 	.word	0x00000008
.L_180:


//--------------------- .nv.info._ZN3cub18CUB_300001_SM_10006detail6reduce28DeviceReduceSingleTileKernelINS2_10policy_hubIijN4cuda3std3__44plusIiEEE10Policy1000EPiSC_iS9_iiNS7_10__identityEEEvT0_T1_T2_T3_T4_T6_ --------------------------
	.section	.nv.info._ZN3cub18CUB_300001_SM_10006detail6reduce28DeviceReduceSingleTileKernelINS2_10policy_hubIijN4cuda3std3__44plusIiEEE10Policy1000EPiSC_iS9_iiNS7_10__identityEEEvT0_T1_T2_T3_T4_T6_,"",@"SHT_CUDA_INFO"
	.sectionflags	@""
	.align	4


	//----- nvinfo : EIATTR_CUDA_API_VERSION
	.align		4
        /*0000*/ 	.byte	0x04, 0x37
        /*0002*/ 	.short	(.L_182 - .L_181)
.L_181:
        /*0004*/ 	.word	0x00000082


	//----- nvinfo : EIATTR_KPARAM_INFO
	.align		4
.L_182:
        /*0008*/ 	.byte	0x04, 0x17
        /*000a*/ 	.short	(.L_184 - .L_183)
.L_183:
        /*000c*/ 	.word	0x00000000
        /*0010*/ 	.short	0x0005
        /*0012*/ 	.short	0x001c
        /*0014*/ 	.byte	0x00, 0xf0, 0x05, 0x00


	//----- nvinfo : EIATTR_KPARAM_INFO
	.align		4
.L_184:
        /*0018*/ 	.byte	0x04, 0x17
        /*001a*/ 	.short	(.L_186 - .L_185)
.L_185:
        /*001c*/ 	.word	0x00000000
        /*0020*/ 	.short	0x0004
        /*0022*/ 	.short	0x0018
        /*0024*/ 	.byte	0x00, 0xf0, 0x11, 0x00


	//----- nvinfo : EIATTR_KPARAM_INFO
	.align		4
.L_186:
        /*0028*/ 	.byte	0x04, 0x17
        /*002a*/ 	.short	(.L_188 - .L_187)
.L_187:
        /*002c*/ 	.word	0x00000000
        /*0030*/ 	.short	0x0003
        /*0032*/ 	.short	0x0014
        /*0034*/ 	.byte	0x00, 0xf0, 0x05, 0x00


	//----- nvinfo : EIATTR_KPARAM_INFO
	.align		4
.L_188:
        /*0038*/ 	.byte	0x04, 0x17
        /*003a*/ 	.short	(.L_190 - .L_189)
.L_189:
        /*003c*/ 	.word	0x00000000
        /*0040*/ 	.short	0x0002
        /*0042*/ 	.short	0x0010
        /*0044*/ 	.byte	0x00, 0xf0, 0x11, 0x00


	//----- nvinfo : EIATTR_KPARAM_INFO
	.align		4
.L_190:
        /*0048*/ 	.byte	0x04, 0x17
        /*004a*/ 	.short	(.L_192 - .L_191)
.L_191:
        /*004c*/ 	.word	0x00000000
        /*0050*/ 	.short	0x0001
        /*0052*/ 	.short	0x0008
        /*0054*/ 	.byte	0x00, 0xf5, 0x21, 0x00


	//----- nvinfo : EIATTR_KPARAM_INFO
	.align		4
.L_192:
        /*0058*/ 	.byte	0x04, 0x17
        /*005a*/ 	.short	(.L_194 - .L_193)
.L_193:
        /*005c*/ 	.word	0x00000000
        /*0060*/ 	.short	0x0000
        /*0062*/ 	.short	0x0000
        /*0064*/ 	.byte	0x00, 0xf5, 0x21, 0x00


	//----- nvinfo : EIATTR_SPARSE_MMA_MASK
	.align		4
.L_194:
        /*0068*/ 	.byte	0x03, 0x50
        /*006a*/ 	.short	0x0000


	//----- nvinfo : EIATTR_MAXREG_COUNT
	.align		4
        /*006c*/ 	.byte	0x03, 0x1b
        /*006e*/ 	.short	0x00ff


	//----- nvinfo : EIATTR_NUM_BARRIERS
	.align		4
        /*0070*/ 	.byte	0x02, 0x4c
        /*0072*/ 	.byte	0x01
	.zero		1


	//----- nvinfo : EIATTR_MERCURY_ISA_VERSION
	.align		4
        /*0074*/ 	.byte	0x03, 0x5f
        /*0076*/ 	.short	0x0101


	//----- nvinfo : EIATTR_COOP_GROUP_MASK_REGIDS
	.align		4
        /*0078*/ 	.byte	0x04, 0x29
        /*007a*/ 	.short	(.L_196 - .L_195)


	//   ....[0]....
.L_195:
        /*007c*/ 	.word	0xffffffff


	//   ....[1]....
        /*0080*/ 	.word	0xffffffff


	//   ....[2]....
        /*0084*/ 	.word	0xffffffff


	//   ....[3]....
        /*0088*/ 	.word	0xffffffff


	//   ....[4]....
        /*008c*/ 	.word	0xffffffff


	//   ....[5]....
        /*0090*/ 	.word	0xffffffff


	//   ....[6]....
        /*0094*/ 	.word	0xffffffff


	//   ....[7]....
        /*0098*/ 	.word	0xffffffff


	//   ....[8]....
        /*009c*/ 	.word	0xffffffff


	//   ....[9]....
        /*00a0*/ 	.word	0xffffffff


	//   ....[10]....
        /*00a4*/ 	.word	0xffffffff


	//   ....[11]....
        /*00a8*/ 	.word	0xffffffff


	//   ....[12]....
        /*00ac*/ 	.word	0xffffffff


	//   ....[13]....
        /*00b0*/ 	.word	0xffffffff


	//   ....[14]....
        /*00b4*/ 	.word	0xffffffff


	//   ....[15]....
        /*00b8*/ 	.word	0xffffffff


	//   ....[16]....
        /*00bc*/ 	.word	0xffffffff


	//   ....[17]....
        /*00c0*/ 	.word	0xffffffff


	//   ....[18]....
        /*00c4*/ 	.word	0xffffffff


	//   ....[19]....
        /*00c8*/ 	.word	0xffffffff


	//   ....[20]....
        /*00cc*/ 	.word	0xffffffff


	//   ....[21]....
        /*00d0*/ 	.word	0xffffffff


	//   ....[22]....
        /*00d4*/ 	.word	0xffffffff


	//   ....[23]....
        /*00d8*/ 	.word	0xffffffff


	//   ....[24]....
        /*00dc*/ 	.word	0xffffffff


	//   ....[25]....
        /*00e0*/ 	.word	0xffffffff


	//   ....[26]....
        /*00e4*/ 	.word	0xffffffff


	//   ....[27]....
        /*00e8*/ 	.word	0xffffffff


	//   ....[28]....
        /*00ec*/ 	.word	0xffffffff


	//   ....[29]....
        /*00f0*/ 	.word	0xffffffff


	//----- nvinfo : EIATTR_COOP_GROUP_INSTR_OFFSETS
	.align		4
.L_196:
        /*00f4*/ 	.byte	0x04, 0x28
        /*00f6*/ 	.short	(.L_198 - .L_197)


	//   ....[0]....
.L_197:
        /*00f8*/ 	.word	0x00000890


	//   ....[1]....
        /*00fc*/ 	.word	0x000008f0


	//   ....[2]....
        /*0100*/ 	.word	0x00000940


	//   ....[3]....
        /*0104*/ 	.word	0x000009b0


	//   ....[4]....
        /*0108*/ 	.word	0x00000a10


	//   ....[5]....
        /*010c*/ 	.word	0x00000ba0


	//   ....[6]....
        /*0110*/ 	.word	0x00000c40


	//   ....[7]....
        /*0114*/ 	.word	0x00000cc0


	//   ....[8]....
        /*0118*/ 	.word	0x00000d20


	//   ....[9]....
        /*011c*/ 	.word	0x00000d60


	//   ....[10]....
        /*0120*/ 	.word	0x000019d0


	//   ....[11]....
        /*0124*/ 	.word	0x00001a30


	//   ....[12]....
        /*0128*/ 	.word	0x00001a90


	//   ....[13]....
        /*012c*/ 	.word	0x00001af0


	//   ....[14]....
        /*0130*/ 	.word	0x00001b50


	//   ....[15]....
        /*0134*/ 	.word	0x000023f0


	//   ....[16]....
        /*0138*/ 	.word	0x00002450


	//   ....[17]....
        /*013c*/ 	.word	0x000024a0


	//   ....[18]....
        /*0140*/ 	.word	0x00002510


	//   ....[19]....
        /*0144*/ 	.word	0x00002570


	//   ....[20]....
        /*0148*/ 	.word	0x00002700


	//   ....[21]....
        /*014c*/ 	.word	0x00002790


	//   ....[22]....
        /*0150*/ 	.word	0x000027e0


	//   ....[23]....
        /*0154*/ 	.word	0x00002850


	//   ....[24]....
        /*0158*/ 	.word	0x000028c0


	//   ....[25]....
        /*015c*/ 	.word	0x000036a0


	//   ....[26]....
        /*0160*/ 	.word	0x00003700


	//   ....[27]....
        /*0164*/ 	.word	0x00003760


	//   ....[28]....
        /*0168*/ 	.word	0x000037c0


	//   ....[29]....
        /*016c*/ 	.word	0x00003820


	//----- nvinfo : EIATTR_VRC_CTA_INIT_COUNT
	.align		4
.L_198:
        /*0170*/ 	.byte	0x02, 0x4a
	.zero		1
	.zero		1


	//----- nvinfo : EIATTR_EXIT_INSTR_OFFSETS
	.align		4
        /*0174*/ 	.byte	0x04, 0x1c
        /*0176*/ 	.short	(.L_200 - .L_199)


	//   ....[0]....
.L_199:
        /*0178*/ 	.word	0x00000080


	//   ....[1]....
        /*017c*/ 	.word	0x000000c0


	//   ....[2]....
        /*0180*/ 	.word	0x00003940


	//   ....[3]....
        /*0184*/ 	.word	0x00003990


	//----- nvinfo : EIATTR_MAX_THREADS
	.align		4
.L_200:
        /*0188*/ 	.byte	0x04, 0x05
        /*018a*/ 	.short	(.L_202 - .L_201)
.L_201:
        /*018c*/ 	.word	0x00000100
        /*0190*/ 	.word	0x00000001
        /*0194*/ 	.word	0x00000001


	//----- nvinfo : EIATTR_CRS_STACK_SIZE
	.align		4
.L_202:
        /*0198*/ 	.byte	0x04, 0x1e
        /*019a*/ 	.short	(.L_204 - .L_203)
.L_203:
        /*019c*/ 	.word	0x00000000


	//----- nvinfo : EIATTR_CBANK_PARAM_SIZE
	.align		4
.L_204:
        /*01a0*/ 	.byte	0x03, 0x19
        /*01a2*/ 	.short	0x001d


	//----- nvinfo : EIATTR_PARAM_CBANK
	.align		4
        /*01a4*/ 	.byte	0x04, 0x0a
        /*01a6*/ 	.short	(.L_206 - .L_205)
	.align		4
.L_205:
        /*01a8*/ 	.word	index@(.nv.constant0._ZN3cub18CUB_300001_SM_10006detail6reduce28DeviceReduceSingleTileKernelINS2_10policy_hubIijN4cuda3std3__44plusIiEEE10Policy1000EPiSC_iS9_iiNS7_10__identityEEEvT0_T1_T2_T3_T4_T6_)
        /*01ac*/ 	.short	0x0380
        /*01ae*/ 	.short	0x001d


	//----- nvinfo : EIATTR_SW_WAR
	.align		4
.L_206:
        /*01b0*/ 	.byte	0x04, 0x36
        /*01b2*/ 	.short	(.L_208 - .L_207)
.L_207:
        /*01b4*/ 	.word	0x00000008
.L_208:


//--------------------- .nv.info._ZN3cub18CUB_300001_SM_10006detail6reduce18DeviceReduceKernelINS2_10policy_hubIijN4cuda3std3__44plusIiEEE10Policy1000EN6thrust24THRUST_300001_SM_1000_NS6detail15normal_iteratorINSD_10device_ptrIiEEEEjS9_iNS7_10__identityEEEvT0_PT3_T1_NS0_13GridEvenShareISN_EET2_T4_ --------------------------
	.section	.nv.info._ZN3cub18CUB_300001_SM_10006detail6reduce18DeviceReduceKernelINS2_10policy_hubIijN4cuda3std3__44plusIiEEE10Policy1000EN6thrust24THRUST_300001_SM_1000_NS6detail15normal_iteratorINSD_10device_ptrIiEEEEjS9_iNS7_10__identityEEEvT0_PT3_T1_NS0_13GridEvenShareISN_EET2_T4_,"",@"SHT_CUDA_INFO"
	.sectionflags	@""
	.align	4


	//----- nvinfo : EIATTR_CUDA_API_VERSION
	.align		4
        /*0000*/ 	.byte	0x04, 0x37
        /*0002*/ 	.short	(.L_210 - .L_209)
.L_209:
        /*0004*/ 	.word	0x00000082


	//----- nvinfo : EIATTR_KPARAM_INFO
	.align		4
.L_210:
        /*0008*/ 	.byte	0x04, 0x17
        /*000a*/ 	.short	(.L_212 - .L_211)
.L_211:
        /*000c*/ 	.word	0x00000000
        /*0010*/ 	.short	0x0005
        /*0012*/ 	.short	0x003d
        /*0014*/ 	.byte	0x00, 0xf0, 0x05, 0x00


	//----- nvinfo : EIATTR_KPARAM_INFO
	.align		4
.L_212:
        /*0018*/ 	.byte	0x04, 0x17
        /*001a*/ 	.short	(.L_214 - .L_213)
.L_213:
        /*001c*/ 	.word	0x00000000
        /*0020*/ 	.short	0x0004
        /*0022*/ 	.short	0x003c
        /*0024*/ 	.byte	0x00, 0xf0, 0x05, 0x00


	//----- nvinfo : EIATTR_KPARAM_INFO
	.align		4
.L_214:
        /*0028*/ 	.byte	0x04, 0x17
        /*002a*/ 	.short	(.L_216 - .L_215)
.L_215:
        /*002c*/ 	.word	0x00000000
        /*0030*/ 	.short	0x0003
        /*0032*/ 	.short	0x0014
        /*0034*/ 	.byte	0x00, 0xf0, 0xa1, 0x00


	//----- nvinfo : EIATTR_KPARAM_INFO
	.align		4
.L_216:
        /*0038*/ 	.byte	0x04, 0x17
        /*003a*/ 	.short	(.L_218 - .L_217)
.L_217:
        /*003c*/ 	.word	0x00000000
        /*0040*/ 	.short	0x0002
        /*0042*/ 	.short	0x0010
        /*0044*/ 	.byte	0x00, 0xf0, 0x11, 0x00


	//----- nvinfo : EIATTR_KPARAM_INFO
	.align		4
.L_218:
        /*0048*/ 	.byte	0x04, 0x17
        /*004a*/ 	.short	(.L_220 - .L_219)
.L_219:
        /*004c*/ 	.word	0x00000000
        /*0050*/ 	.short	0x0001
        /*0052*/ 	.short	0x0008
        /*0054*/ 	.byte	0x00, 0xf5, 0x21, 0x00


	//----- nvinfo : EIATTR_KPARAM_INFO
	.align		4
.L_220:
        /*0058*/ 	.byte	0x04, 0x17
        /*005a*/ 	.short	(.L_222 - .L_221)
.L_221:
        /*005c*/ 	.word	0x00000000
        /*0060*/ 	.short	0x0000
        /*0062*/ 	.short	0x0000
        /*0064*/ 	.byte	0x00, 0xf0, 0x21, 0x00


	//----- nvinfo : EIATTR_SPARSE_MMA_MASK
	.align		4
.L_222:
        /*0068*/ 	.byte	0x03, 0x50
        /*006a*/ 	.short	0x0000


	//----- nvinfo : EIATTR_MAXREG_COUNT
	.align		4
        /*006c*/ 	.byte	0x03, 0x1b
        /*006e*/ 	.short	0x00ff


	//----- nvinfo : EIATTR_NUM_BARRIERS
	.align		4
        /*0070*/ 	.byte	0x02, 0x4c
        /*0072*/ 	.byte	0x01
	.zero		1


	//----- nvinfo : EIATTR_MERCURY_ISA_VERSION
	.align		4
        /*0074*/ 	.byte	0x03, 0x5f
        /*0076*/ 	.short	0x0101


	//----- nvinfo : EIATTR_COOP_GROUP_MASK_REGIDS
	.align		4
        /*0078*/ 	.byte	0x04, 0x29
        /*007a*/ 	.short	(.L_224 - .L_223)


	//   ....[0]....
.L_223:
        /*007c*/ 	.word	0xffffffff


	//   ....[1]....
        /*0080*/ 	.word	0xffffffff


	//   ....[2]....
        /*0084*/ 	.word	0xffffffff


	//   ....[3]....
        /*0088*/ 	.word	0xffffffff


	//   ....[4]....
        /*008c*/ 	.word	0xffffffff


	//   ....[5]....
        /*0090*/ 	.word	0xffffffff


	//   ....[6]....
        /*0094*/ 	.word	0xffffffff


	//   ....[7]....
        /*0098*/ 	.word	0xffffffff


	//   ....[8]....
        /*009c*/ 	.word	0xffffffff


	//   ....[9]....
        /*00a0*/ 	.word	0xffffffff


	//   ....[10]....
        /*00a4*/ 	.word	0xffffffff


	//   ....[11]....
        /*00a8*/ 	.word	0xffffffff


	//   ....[12]....
        /*00ac*/ 	.word	0xffffffff


	//   ....[13]....
        /*00b0*/ 	.word	0xffffffff


	//   ....[14]....
        /*00b4*/ 	.word	0xffffffff


	//----- nvinfo : EIATTR_COOP_GROUP_INSTR_OFFSETS
	.align		4
.L_224:
        /*00b8*/ 	.byte	0x04, 0x28
        /*00ba*/ 	.short	(.L_226 - .L_225)


	//   ....[0]....
.L_225:
        /*00bc*/ 	.word	0x00000b10


	//   ....[1]....
        /*00c0*/ 	.word	0x00000b70


	//   ....[2]....
        /*00c4*/ 	.word	0x00000bd0


	//   ....[3]....
        /*00c8*/ 	.word	0x00000c30


	//   ....[4]....
        /*00cc*/ 	.word	0x00000c90


	//   ....[5]....
        /*00d0*/ 	.word	0x00000e20


	//   ....[6]....
        /*00d4*/ 	.word	0x00000ec0


	//   ....[7]....
        /*00d8*/ 	.word	0x00000f20


	//   ....[8]....
        /*00dc*/ 	.word	0x00000f80


	//   ....[9]....
        /*00e0*/ 	.word	0x00000fe0


	//   ....[10]....
        /*00e4*/ 	.word	0x00002100


	//   ....[11]....
        /*00e8*/ 	.word	0x00002170


	//   ....[12]....
        /*00ec*/ 	.word	0x000021c0


	//   ....[13]....
        /*00f0*/ 	.word	0x00002210


	//   ....[14]....
        /*00f4*/ 	.word	0x00002280


	//----- nvinfo : EIATTR_VRC_CTA_INIT_COUNT
	.align		4
.L_226:
        /*00f8*/ 	.byte	0x02, 0x4a
	.zero		1
	.zero		1


	//----- nvinfo : EIATTR_EXIT_INSTR_OFFSETS
	.align		4
        /*00fc*/ 	.byte	0x04, 0x1c
        /*00fe*/ 	.short	(.L_228 - .L_227)


	//   ....[0]....
.L_227:
        /*0100*/ 	.word	0x000023b0


	//   ....[1]....
        /*0104*/ 	.word	0x000023f0


	//----- nvinfo : EIATTR_MAX_THREADS
	.align		4
.L_228:
        /*0108*/ 	.byte	0x04, 0x05
        /*010a*/ 	.short	(.L_230 - .L_229)
.L_229:
        /*010c*/ 	.word	0x00000100
        /*0110*/ 	.word	0x00000001
        /*0114*/ 	.word	0x00000001


	//----- nvinfo : EIATTR_CRS_STACK_SIZE
	.align		4
.L_230:
        /*0118*/ 	.byte	0x04, 0x1e
        /*011a*/ 	.short	(.L_232 - .L_231)
.L_231:
        /*011c*/ 	.word	0x00000000


	//----- nvinfo : EIATTR_CBANK_PARAM_SIZE
	.align		4
.L_232:
        /*0120*/ 	.byte	0x03, 0x19
        /*0122*/ 	.short	0x003e


	//----- nvinfo : EIATTR_PARAM_CBANK
	.align		4
        /*0124*/ 	.byte	0x04, 0x0a
        /*0126*/ 	.short	(.L_234 - .L_233)
	.align		4
.L_233:
        /*0128*/ 	.word	index@(.nv.constant0._ZN3cub18CUB_300001_SM_10006detail6reduce18DeviceReduceKernelINS2_10policy_hubIijN4cuda3std3__44plusIiEEE10Policy1000EN6thrust24THRUST_300001_SM_1000_NS6detail15normal_iteratorINSD_10device_ptrIiEEEEjS9_iNS7_10__identityEEEvT0_PT3_T1_NS0_13GridEvenShareISN_EET2_T4_)
        /*012c*/ 	.short	0x0380
        /*012e*/ 	.short	0x003e


	//----- nvinfo : EIATTR_SW_WAR
	.align		4
.L_234:
        /*0130*/ 	.byte	0x04, 0x36
        /*0132*/ 	.short	(.L_236 - .L_235)
.L_235:
        /*0134*/ 	.word	0x00000008
.L_236:


//--------------------- .nv.info._ZN3cub18CUB_300001_SM_10006detail6reduce28DeviceReduceSingleTileKernelINS2_10policy_hubIijN4cuda3std3__44plusIiEEE10Policy1000EN6thrust24THRUST_300001_SM_1000_NS6detail15normal_iteratorINSD_10device_ptrIiEEEEPijS9_iiNS7_10__identityEEEvT0_T1_T2_T3_T4_T6_ --------------------------
	.section	.nv.info._ZN3cub18CUB_300001_SM_10006detail6reduce28DeviceReduceSingleTileKernelINS2_10policy_hubIijN4cuda3std3__44plusIiEEE10Policy1000EN6thrust24THRUST_300001_SM_1000_NS6detail15normal_iteratorINSD_10device_ptrIiEEEEPijS9_iiNS7_10__identityEEEvT0_T1_T2_T3_T4_T6_,"",@"SHT_CUDA_INFO"
	.sectionflags	@""
	.align	4


	//----- nvinfo : EIATTR_CUDA_API_VERSION
	.align		4
        /*0000*/ 	.byte	0x04, 0x37
        /*0002*/ 	.short	(.L_238 - .L_237)
.L_237:
        /*0004*/ 	.word	0x00000082


	//----- nvinfo : EIATTR_KPARAM_INFO
	.align		4
.L_238:
        /*0008*/ 	.byte	0x04, 0x17
        /*000a*/ 	.short	(.L_240 - .L_239)
.L_239:
        /*000c*/ 	.word	0x00000000
        /*0010*/ 	.short	0x0005
        /*0012*/ 	.short	0x001c
        /*0014*/ 	.byte	0x00, 0xf0, 0x05, 0x00


	//----- nvinfo : EIATTR_KPARAM_INFO
	.align		4
.L_240:
        /*0018*/ 	.byte	0x04, 0x17
        /*001a*/ 	.short	(.L_242 - .L_241)
.L_241:
        /*001c*/ 	.word	0x00000000
        /*0020*/ 	.short	0x0004
        /*0022*/ 	.short	0x0018
        /*0024*/ 	.byte	0x00, 0xf0, 0x11, 0x00


	//----- nvinfo : EIATTR_KPARAM_INFO
	.align		4
.L_242:
        /*0028*/ 	.byte	0x04, 0x17
        /*002a*/ 	.short	(.L_244 - .L_243)
.L_243:
        /*002c*/ 	.word	0x00000000
        /*0030*/ 	.short	0x0003
        /*0032*/ 	.short	0x0014
        /*0034*/ 	.byte	0x00, 0xf0, 0x05, 0x00


	//----- nvinfo : EIATTR_KPARAM_INFO
	.align		4
.L_244:
        /*0038*/ 	.byte	0x04, 0x17
        /*003a*/ 	.short	(.L_246 - .L_245)
.L_245:
        /*003c*/ 	.word	0x00000000
        /*0040*/ 	.short	0x0002
        /*0042*/ 	.short	0x0010
        /*0044*/ 	.byte	0x00, 0xf0, 0x11, 0x00


	//----- nvinfo : EIATTR_KPARAM_INFO
	.align		4
.L_246:
        /*0048*/ 	.byte	0x04, 0x17
        /*004a*/ 	.short	(.L_248 - .L_247)
.L_247:
        /*004c*/ 	.word	0x00000000
        /*0050*/ 	.short	0x0001
        /*0052*/ 	.short	0x0008
        /*0054*/ 	.byte	0x00, 0xf5, 0x21, 0x00


	//----- nvinfo : EIATTR_KPARAM_INFO
	.align		4
.L_248:
        /*0058*/ 	.byte	0x04, 0x17
        /*005a*/ 	.short	(.L_250 - .L_249)
.L_249:
        /*005c*/ 	.word	0x00000000
        /*0060*/ 	.short	0x0000
        /*0062*/ 	.short	0x0000
        /*0064*/ 	.byte	0x00, 0xf0, 0x21, 0x00


	//----- nvinfo : EIATTR_SPARSE_MMA_MASK
	.align		4
.L_250:
        /*0068*/ 	.byte	0x03, 0x50
        /*006a*/ 	.short	0x0000


	//----- nvinfo : EIATTR_MAXREG_COUNT
	.align		4
        /*006c*/ 	.byte	0x03, 0x1b
        /*006e*/ 	.short	0x00ff


	//----- nvinfo : EIATTR_NUM_BARRIERS
	.align		4
        /*0070*/ 	.byte	0x02, 0x4c
        /*0072*/ 	.byte	0x01
	.zero		1


	//----- nvinfo : EIATTR_MERCURY_ISA_VERSION
	.align		4
        /*0074*/ 	.byte	0x03, 0x5f
        /*0076*/ 	.short	0x0101


	//----- nvinfo : EIATTR_COOP_GROUP_MASK_REGIDS
	.align		4
        /*0078*/ 	.byte	0x04, 0x29
        /*007a*/ 	.short	(.L_252 - .L_251)


	//   ....[0]....
.L_251:
        /*007c*/ 	.word	0xffffffff


	//   ....[1]....
        /*0080*/ 	.word	0xffffffff


	//   ....[2]....
        /*0084*/ 	.word	0xffffffff


	//   ....[3]....
        /*0088*/ 	.word	0xffffffff


	//   ....[4]....
        /*008c*/ 	.word	0xffffffff


	//   ....[5]....
        /*0090*/ 	.word	0xffffffff


	//   ....[6]....
        /*0094*/ 	.word	0xffffffff


	//   ....[7]....
        /*0098*/ 	.word	0xffffffff


	//   ....[8]....
        /*009c*/ 	.word	0xffffffff


	//   ....[9]....
        /*00a0*/ 	.word	0xffffffff


	//   ....[10]....
        /*00a4*/ 	.word	0xffffffff


	//   ....[11]....
        /*00a8*/ 	.word	0xffffffff


	//   ....[12]....
        /*00ac*/ 	.word	0xffffffff


	//   ....[13]....
        /*00b0*/ 	.word	0xffffffff


	//   ....[14]....
        /*00b4*/ 	.word	0xffffffff


	//----- nvinfo : EIATTR_COOP_GROUP_INSTR_OFFSETS
	.align		4
.L_252:
        /*00b8*/ 	.byte	0x04, 0x28
        /*00ba*/ 	.short	(.L_254 - .L_253)


	//   ....[0]....
.L_253:
        /*00bc*/ 	.word	0x00000830


	//   ....[1]....
        /*00c0*/ 	.word	0x00000890


	//   ....[2]....
        /*00c4*/ 	.word	0x000008f0


	//   ....[3]....
        /*00c8*/ 	.word	0x00000950


	//   ....[4]....
        /*00cc*/ 	.word	0x000009b0


	//   ....[5]....
        /*00d0*/ 	.word	0x00000b40


	//   ....[6]....
        /*00d4*/ 	.word	0x00000be0


	//   ....[7]....
        /*00d8*/ 	.word	0x00000c60


	//   ....[8]....
        /*00dc*/ 	.word	0x00000cc0


	//   ....[9]....
        /*00e0*/ 	.word	0x00000d00


	//   ....[10]....
        /*00e4*/ 	.word	0x00001cc0


	//   ....[11]....
        /*00e8*/ 	.word	0x00001d20


	//   ....[12]....
        /*00ec*/ 	.word	0x00001d80


	//   ....[13]....
        /*00f0*/ 	.word	0x00001de0


	//   ....[14]....
        /*00f4*/ 	.word	0x00001e40


	//----- nvinfo : EIATTR_VRC_CTA_INIT_COUNT
	.align		4
.L_254:
        /*00f8*/ 	.byte	0x02, 0x4a
	.zero		1
	.zero		1


	//----- nvinfo : EIATTR_EXIT_INSTR_OFFSETS
	.align		4
        /*00fc*/ 	.byte	0x04, 0x1c
        /*00fe*/ 	.short	(.L_256 - .L_255)


	//   ....[0]....
.L_255:
        /*0100*/ 	.word	0x00000080


	//   ....[1]....
        /*0104*/ 	.word	0x000000c0


	//   ....[2]....
        /*0108*/ 	.word	0x00001f60


	//   ....[3]....
        /*010c*/ 	.word	0x00001fb0


	//----- nvinfo : EIATTR_MAX_THREADS
	.align		4
.L_256:
        /*0110*/ 	.byte	0x04, 0x05
        /*0112*/ 	.short	(.L_258 - .L_257)
.L_257:
        /*0114*/ 	.word	0x00000100
        /*0118*/ 	.word	0x00000001
        /*011c*/ 	.word	0x00000001


	//----- nvinfo : EIATTR_CRS_STACK_SIZE
	.align		4
.L_258:
        /*0120*/ 	.byte	0x04, 0x1e
        /*0122*/ 	.short	(.L_260 - .L_259)
.L_259:
        /*0124*/ 	.word	0x00000000


	//----- nvinfo : EIATTR_CBANK_PARAM_SIZE
	.align		4
.L_260:
        /*0128*/ 	.byte	0x03, 0x19
        /*012a*/ 	.short	0x001d


	//----- nvinfo : EIATTR_PARAM_CBANK
	.align		4
        /*012c*/ 	.byte	0x04, 0x0a
        /*012e*/ 	.short	(.L_262 - .L_261)
	.align		4
.L_261:
        /*0130*/ 	.word	index@(.nv.constant0._ZN3cub18CUB_300001_SM_10006detail6reduce28DeviceReduceSingleTileKernelINS2_10policy_hubIijN4cuda3std3__44plusIiEEE10Policy1000EN6thrust24THRUST_300001_SM_1000_NS6detail15normal_iteratorINSD_10device_ptrIiEEEEPijS9_iiNS7_10__identityEEEvT0_T1_T2_T3_T4_T6_)
        /*0134*/ 	.short	0x0380
        /*0136*/ 	.short	0x001d


	//----- nvinfo : EIATTR_SW_WAR
	.align		4
.L_262:
        /*0138*/ 	.byte	0x04, 0x36
        /*013a*/ 	.short	(.L_264 - .L_263)
.L_263:
        /*013c*/ 	.word	0x00000008
.L_264:


//--------------------- .nv.info._ZN3cub18CUB_300001_SM_10006detail8for_each13static_kernelINS2_12policy_hub_t12policy_500_tEmN6thrust24THRUST_300001_SM_1000_NS8cuda_cub20__uninitialized_fill7functorINS7_10device_ptrIiEEiEEEEvT0_T1_ --------------------------
	.section	.nv.info._ZN3cub18CUB_300001_SM_10006detail8for_each13static_kernelINS2_12policy_hub_t12policy_500_tEmN6thrust24THRUST_300001_SM_1000_NS8cuda_cub20__uninitialized_fill7functorINS7_10device_ptrIiEEiEEEEvT0_T1_,"",@"SHT_CUDA_INFO"
	.sectionflags	@""
	.align	4


	//----- nvinfo : EIATTR_CUDA_API_VERSION
	.align		4
        /*0000*/ 	.byte	0x04, 0x37
        /*0002*/ 	.short	(.L_266 - .L_265)
.L_265:
        /*0004*/ 	.word	0x00000082


	//----- nvinfo : EIATTR_KPARAM_INFO
	.align		4
.L_266:
        /*0008*/ 	.byte	0x04, 0x17
        /*000a*/ 	.short	(.L_268 - .L_267)
.L_267:
        /*000c*/ 	.word	0x00000000
        /*0010*/ 	.short	0x0001
        /*0012*/ 	.short	0x0008
        /*0014*/ 	.byte	0x00, 0xf0, 0x41, 0x00


	//----- nvinfo : EIATTR_KPARAM_INFO
	.align		4
.L_268:
        /*0018*/ 	.byte	0x04, 0x17
        /*001a*/ 	.short	(.L_270 - .L_269)
.L_269:
        /*001c*/ 	.word	0x00000000
        /*0020*/ 	.short	0x0000
        /*0022*/ 	.short	0x0000
        /*0024*/ 	.byte	0x00, 0xf0, 0x21, 0x00


	//----- nvinfo : EIATTR_SPARSE_MMA_MASK
	.align		4
.L_270:
        /*0028*/ 	.byte	0x03, 0x50
        /*002a*/ 	.short	0x0000


	//----- nvinfo : EIATTR_MAXREG_COUNT
	.align		4
        /*002c*/ 	.byte	0x03, 0x1b
        /*002e*/ 	.short	0x00ff


	//----- nvinfo : EIATTR_MERCURY_ISA_VERSION
	.align		4
        /*0030*/ 	.byte	0x03, 0x5f
        /*0032*/ 	.short	0x0101


	//----- nvinfo : EIATTR_VRC_CTA_INIT_COUNT
	.align		4
        /*0034*/ 	.byte	0x02, 0x4a
	.zero		1
	.zero		1


	//----- nvinfo : EIATTR_EXIT_INSTR_OFFSETS
	.align		4
        /*0038*/ 	.byte	0x04, 0x1c
        /*003a*/ 	.short	(.L_272 - .L_271)


	//   ....[0]....
.L_271:
        /*003c*/ 	.word	0x00000130


	//   ....[1]....
        /*0040*/ 	.word	0x00000230


	//   ....[2]....
        /*0044*/ 	.word	0x00000260


	//----- nvinfo : EIATTR_MAX_THREADS
	.align		4
.L_272:
        /*0048*/ 	.byte	0x04, 0x05
        /*004a*/ 	.short	(.L_274 - .L_273)
.L_273:
        /*004c*/ 	.word	0x00000100
        /*0050*/ 	.word	0x00000001
        /*0054*/ 	.word	0x00000001


	//----- nvinfo : EIATTR_CBANK_PARAM_SIZE
	.align		4
.L_274:
        /*0058*/ 	.byte	0x03, 0x19
        /*005a*/ 	.short	0x0018


	//----- nvinfo : EIATTR_PARAM_CBANK
	.align		4
        /*005c*/ 	.byte	0x04, 0x0a
        /*005e*/ 	.short	(.L_276 - .L_275)
	.align		4
.L_275:
        /*0060*/ 	.word	index@(.nv.constant0._ZN3cub18CUB_300001_SM_10006detail8for_each13static_kernelINS2_12policy_hub_t12policy_500_tEmN6thrust24THRUST_300001_SM_1000_NS8cuda_cub20__uninitialized_fill7functorINS7_10device_ptrIiEEiEEEEvT0_T1_)
        /*0064*/ 	.short	0x0380
        /*0066*/ 	.short	0x0018


	//----- nvinfo : EIATTR_SW_WAR
	.align		4
.L_276:
        /*0068*/ 	.byte	0x04, 0x36
        /*006a*/ 	.short	(.L_278 - .L_277)
.L_277:
        /*006c*/ 	.word	0x00000008
.L_278:


//--------------------- .nv.info._ZN3cub18CUB_300001_SM_10006detail11EmptyKernelIvEEvv --------------------------
	.section	.nv.info._ZN3cub18CUB_300001_SM_10006detail11EmptyKernelIvEEvv,"",@"SHT_CUDA_INFO"
	.sectionflags	@""
	.align	4


	//----- nvinfo : EIATTR_CUDA_API_VERSION
	.align		4
        /*0000*/ 	.byte	0x04, 0x37
        /*0002*/ 	.short	(.L_280 - .L_279)
.L_279:
        /*0004*/ 	.word	0x00000082


	//----- nvinfo : EIATTR_SPARSE_MMA_MASK
	.align		4
.L_280:
        /*0008*/ 	.byte	0x03, 0x50
        /*000a*/ 	.short	0x0000


	//----- nvinfo : EIATTR_MAXREG_COUNT
	.align		4
        /*000c*/ 	.byte	0x03, 0x1b
        /*000e*/ 	.short	0x00ff


	//----- nvinfo : EIATTR_MERCURY_ISA_VERSION
	.align		4
        /*0010*/ 	.byte	0x03, 0x5f
        /*0012*/ 	.short	0x0101


	//----- nvinfo : EIATTR_VRC_CTA_INIT_COUNT
	.align		4
        /*0014*/ 	.byte	0x02, 0x4a
	.zero		1
	.zero		1


	//----- nvinfo : EIATTR_EXIT_INSTR_OFFSETS
	.align		4
        /*0018*/ 	.byte	0x04, 0x1c
        /*001a*/ 	.short	(.L_282 - .L_281)


	//   ....[0]....
.L_281:
        /*001c*/ 	.word	0x00000010


	//----- nvinfo : EIATTR_SW_WAR
	.align		4
.L_282:
        /*0020*/ 	.byte	0x04, 0x36
        /*0022*/ 	.short	(.L_284 - .L_283)
.L_283:
        /*0024*/ 	.word	0x00000008
.L_284:


//--------------------- .nv.info._Z12reduceKernelPKimPi --------------------------
	.section	.nv.info._Z12reduceKernelPKimPi,"",@"SHT_CUDA_INFO"
	.sectionflags	@""
	.align	4


	//----- nvinfo : EIATTR_CUDA_API_VERSION
	.align		4
        /*0000*/ 	.byte	0x04, 0x37
        /*0002*/ 	.short	(.L_286 - .L_285)
.L_285:
        /*0004*/ 	.word	0x00000082


	//----- nvinfo : EIATTR_KPARAM_INFO
	.align		4
.L_286:
        /*0008*/ 	.byte	0x04, 0x17
        /*000a*/ 	.short	(.L_288 - .L_287)
.L_287:
        /*000c*/ 	.word	0x00000000
        /*0010*/ 	.short	0x0002
        /*0012*/ 	.short	0x0010
        /*0014*/ 	.byte	0x00, 0xf5, 0x21, 0x00


	//----- nvinfo : EIATTR_KPARAM_INFO
	.align		4
.L_288:
        /*0018*/ 	.byte	0x04, 0x17
        /*001a*/ 	.short	(.L_290 - .L_289)
.L_289:
        /*001c*/ 	.word	0x00000000
        /*0020*/ 	.short	0x0001
        /*0022*/ 	.short	0x0008
        /*0024*/ 	.byte	0x00, 0xf0, 0x21, 0x00


	//----- nvinfo : EIATTR_KPARAM_INFO
	.align		4
.L_290:
        /*0028*/ 	.byte	0x04, 0x17
        /*002a*/ 	.short	(.L_292 - .L_291)
.L_291:
        /*002c*/ 	.word	0x00000000
        /*0030*/ 	.short	0x0000
        /*0032*/ 	.short	0x0000
        /*0034*/ 	.byte	0x00, 0xf5, 0x21, 0x00


	//----- nvinfo : EIATTR_SPARSE_MMA_MASK
	.align		4
.L_292:
        /*0038*/ 	.byte	0x03, 0x50
        /*003a*/ 	.short	0x0000


	//----- nvinfo : EIATTR_MAXREG_COUNT
	.align		4
        /*003c*/ 	.byte	0x03, 0x1b
        /*003e*/ 	.short	0x00ff


	//----- nvinfo : EIATTR_NUM_BARRIERS
	.align		4
        /*0040*/ 	.byte	0x02, 0x4c
        /*0042*/ 	.byte	0x01
	.zero		1


	//----- nvinfo : EIATTR_MERCURY_ISA_VERSION
	.align		4
        /*0044*/ 	.byte	0x03, 0x5f
        /*0046*/ 	.short	0x0101


	//----- nvinfo : EIATTR_COOP_GROUP_MASK_REGIDS
	.align		4
        /*0048*/ 	.byte	0x04, 0x29
        /*004a*/ 	.short	(.L_294 - .L_293)


	//   ....[0]....
.L_293:
        /*004c*/ 	.word	0xffffffff


	//   ....[1]....
        /*0050*/ 	.word	0xffffffff


	//   ....[2]....
        /*0054*/ 	.word	0xffffffff


	//   ....[3]....
        /*0058*/ 	.word	0xffffffff


	//   ....[4]....
        /*005c*/ 	.word	0xffffffff


	//   ....[5]....
        /*0060*/ 	.word	0xffffffff


	//   ....[6]....
        /*0064*/ 	.word	0xffffffff


	//   ....[7]....
        /*0068*/ 	.word	0xffffffff


	//   ....[8]....
        /*006c*/ 	.word	0xffffffff


	//   ....[9]....
        /*0070*/ 	.word	0xffffffff


	//----- nvinfo : EIATTR_COOP_GROUP_INSTR_OFFSETS
	.align		4
.L_294:
        /*0074*/ 	.byte	0x04, 0x28
        /*0076*/ 	.short	(.L_296 - .L_295)


	//   ....[0]....
.L_295:
        /*0078*/ 	.word	0x00000180


	//   ....[1]....
        /*007c*/ 	.word	0x000001a0


	//   ....[2]....
        /*0080*/ 	.word	0x000001d0


	//   ....[3]....
        /*0084*/ 	.word	0x00000240


	//   ....[4]....
        /*0088*/ 	.word	0x00000280


	//   ....[5]....
        /*008c*/ 	.word	0x00000360


	//   ....[6]....
        /*0090*/ 	.word	0x00000380


	//   ....[7]....
        /*0094*/ 	.word	0x000003a0


	//   ....[8]....
        /*0098*/ 	.word	0x000003c0


	//   ....[9]....
        /*009c*/ 	.word	0x000003e0


	//----- nvinfo : EIATTR_VRC_CTA_INIT_COUNT
	.align		4
.L_296:
        /*00a0*/ 	.byte	0x02, 0x4a
	.zero		1
	.zero		1


	//----- nvinfo : EIATTR_EXIT_INSTR_OFFSETS
	.align		4
        /*00a4*/ 	.byte	0x04, 0x1c
        /*00a6*/ 	.short	(.L_298 - .L_297)


	//   ....[0]....
.L_297:
        /*00a8*/ 	.word	0x000002b0


	//   ....[1]....
        /*00ac*/ 	.word	0x000003f0


	//   ....[2]....
        /*00b0*/ 	.word	0x00000440


	//----- nvinfo : EIATTR_CBANK_PARAM_SIZE
	.align		4
.L_298:
        /*00b4*/ 	.byte	0x03, 0x19
        /*00b6*/ 	.short	0x0018


	//----- nvinfo : EIATTR_PARAM_CBANK
	.align		4
        /*00b8*/ 	.byte	0x04, 0x0a
        /*00ba*/ 	.short	(.L_300 - .L_299)
	.align		4
.L_299:
        /*00bc*/ 	.word	index@(.nv.constant0._Z12reduceKernelPKimPi)
        /*00c0*/ 	.short	0x0380
        /*00c2*/ 	.short	0x0018


	//----- nvinfo : EIATTR_SW_WAR
	.align		4
.L_300:
        /*00c4*/ 	.byte	0x04, 0x36
        /*00c6*/ 	.short	(.L_302 - .L_301)
.L_301:
        /*00c8*/ 	.word	0x00000008
.L_302:


//--------------------- .nv.callgraph             --------------------------
	.section	.nv.callgraph,"",@"SHT_CUDA_CALLGRAPH"
	.align	4
	.sectionentsize	8
	.align		4
        /*0000*/ 	.word	0x00000000
	.align		4
        /*0004*/ 	.word	0xffffffff
	.align		4
        /*0008*/ 	.word	0x00000000
	.align		4
        /*000c*/ 	.word	0xfffffffe
	.align		4
        /*0010*/ 	.word	0x00000000
	.align		4
        /*0014*/ 	.word	0xfffffffd
	.align		4
        /*0018*/ 	.word	0x00000000
	.align		4
        /*001c*/ 	.word	0xfffffffc


//--------------------- .nv.constant4             --------------------------
	.section	.nv.constant4,"a",@progbits
	.align	8
	.align		8
.nv.constant4:
        /*0000*/ 	.dword	_ZN34_INTERNAL_624cb6f8_4_k_cu_be0195c24cuda3std3__45__cpo5beginE
	.align		8
        /*0008*/ 	.dword	_ZN34_INTERNAL_624cb6f8_4_k_cu_be0195c24cuda3std3__45__cpo3endE
	.align		8
        /*0010*/ 	.dword	_ZN34_INTERNAL_624cb6f8_4_k_cu_be0195c24cuda3std3__45__cpo6cbeginE
	.align		8
        /*0018*/ 	.dword	_ZN34_INTERNAL_624cb6f8_4_k_cu_be0195c24cuda3std3__45__cpo4cendE
	.align		8
        /*0020*/ 	.dword	_ZN34_INTERNAL_624cb6f8_4_k_cu_be0195c24cuda3std3__45__cpo6rbeginE
	.align		8
        /*0028*/ 	.dword	_ZN34_INTERNAL_624cb6f8_4_k_cu_be0195c24cuda3std3__45__cpo4rendE
	.align		8
        /*0030*/ 	.dword	_ZN34_INTERNAL_624cb6f8_4_k_cu_be0195c24cuda3std3__45__cpo7crbeginE
	.align		8
        /*0038*/ 	.dword	_ZN34_INTERNAL_624cb6f8_4_k_cu_be0195c24cuda3std3__45__cpo5crendE
	.align		8
        /*0040*/ 	.dword	_ZN34_INTERNAL_624cb6f8_4_k_cu_be0195c24cuda3std3__436_GLOBAL__N__624cb6f8_4_k_cu_be0195c26ignoreE
	.align		8
        /*0048*/ 	.dword	_ZN34_INTERNAL_624cb6f8_4_k_cu_be0195c24cuda3std3__419piecewise_constructE
	.align		8
        /*0050*/ 	.dword	_ZN34_INTERNAL_624cb6f8_4_k_cu_be0195c24cuda3std3__48in_placeE
	.align		8
        /*0058*/ 	.dword	_ZN34_INTERNAL_624cb6f8_4_k_cu_be0195c24cuda3std3__420unreachable_sentinelE
	.align		8
        /*0060*/ 	.dword	_ZN34_INTERNAL_624cb6f8_4_k_cu_be0195c24cuda3std3__47nulloptE
	.align		8
        /*0068*/ 	.dword	_ZN34_INTERNAL_624cb6f8_4_k_cu_be0195c24cuda3std3__48unexpectE
	.align		8
        /*0070*/ 	.dword	_ZN34_INTERNAL_624cb6f8_4_k_cu_be0195c24cuda3std6ranges3__45__cpo4swapE
	.align		8
        /*0078*/ 	.dword	_ZN34_INTERNAL_624cb6f8_4_k_cu_be0195c24cuda3std6ranges3__45__cpo9iter_moveE
	.align		8
        /*0080*/ 	.dword	_ZN34_INTERNAL_624cb6f8_4_k_cu_be0195c24cuda3std6ranges3__45__cpo5beginE
	.align		8
        /*0088*/ 	.dword	_ZN34_INTERNAL_624cb6f8_4_k_cu_be0195c24cuda3std6ranges3__45__cpo3endE
	.align		8
        /*0090*/ 	.dword	_ZN34_INTERNAL_624cb6f8_4_k_cu_be0195c24cuda3std6ranges3__45__cpo6cbeginE
	.align		8
        /*0098*/ 	.dword	_ZN34_INTERNAL_624cb6f8_4_k_cu_be0195c24cuda3std6ranges3__45__cpo4cendE
	.align		8
        /*00a0*/ 	.dword	_ZN34_INTERNAL_624cb6f8_4_k_cu_be0195c24cuda3std6ranges3__45__cpo7advanceE
	.align		8
        /*00a8*/ 	.dword	_ZN34_INTERNAL_624cb6f8_4_k_cu_be0195c24cuda3std6ranges3__45__cpo9iter_swapE
	.align		8
        /*00b0*/ 	.dword	_ZN34_INTERNAL_624cb6f8_4_k_cu_be0195c24cuda3std6ranges3__45__cpo4nextE
	.align		8
        /*00b8*/ 	.dword	_ZN34_INTERNAL_624cb6f8_4_k_cu_be0195c24cuda3std6ranges3__45__cpo4prevE
	.align		8
        /*00c0*/ 	.dword	_ZN34_INTERNAL_624cb6f8_4_k_cu_be0195c24cuda3std6ranges3__45__cpo4dataE
	.align		8
        /*00c8*/ 	.dword	_ZN34_INTERNAL_624cb6f8_4_k_cu_be0195c24cuda3std6ranges3__45__cpo5cdataE
	.align		8
        /*00d0*/ 	.dword	_ZN34_INTERNAL_624cb6f8_4_k_cu_be0195c24cuda3std6ranges3__45__cpo4sizeE
	.align		8
        /*00d8*/ 	.dword	_ZN34_INTERNAL_624cb6f8_4_k_cu_be0195c24cuda3std6ranges3__45__cpo5ssizeE
	.align		8
        /*00e0*/ 	.dword	_ZN34_INTERNAL_624cb6f8_4_k_cu_be0195c24cuda3std6ranges3__45__cpo8distanceE
	.align		8
        /*00e8*/ 	.dword	_ZN34_INTERNAL_624cb6f8_4_k_cu_be0195c26thrust24THRUST_300001_SM_1000_NS8cuda_cub3parE
	.align		8
        /*00f0*/ 	.dword	_ZN34_INTERNAL_624cb6f8_4_k_cu_be0195c26thrust24THRUST_300001_SM_1000_NS8cuda_cub10par_nosyncE
	.align		8
        /*00f8*/ 	.dword	_ZN34_INTERNAL_624cb6f8_4_k_cu_be0195c26thrust24THRUST_300001_SM_1000_NS6system6detail10sequential3seqE
	.align		8
        /*0100*/ 	.dword	_ZN34_INTERNAL_624cb6f8_4_k_cu_be0195c26thrust24THRUST_300001_SM_1000_NS12placeholders2_1E
	.align		8
        /*0108*/ 	.dword	_ZN34_INTERNAL_624cb6f8_4_k_cu_be0195c26thrust24THRUST_300001_SM_1000_NS12placeholders2_2E
	.align		8
        /*0110*/ 	.dword	_ZN34_INTERNAL_624cb6f8_4_k_cu_be0195c26thrust24THRUST_300001_SM_1000_NS12placeholders2_3E
	.align		8
        /*0118*/ 	.dword	_ZN34_INTERNAL_624cb6f8_4_k_cu_be0195c26thrust24THRUST_300001_SM_1000_NS12placeholders2_4E
	.align		8
        /*0120*/ 	.dword	_ZN34_INTERNAL_624cb6f8_4_k_cu_be0195c26thrust24THRUST_300001_SM_1000_NS12placeholders2_5E
	.align		8
        /*0128*/ 	.dword	_ZN34_INTERNAL_624cb6f8_4_k_cu_be0195c26thrust24THRUST_300001_SM_1000_NS12placeholders2_6E
	.align		8
        /*0130*/ 	.dword	_ZN34_INTERNAL_624cb6f8_4_k_cu_be0195c26thrust24THRUST_300001_SM_1000_NS12placeholders2_7E
	.align		8
        /*0138*/ 	.dword	_ZN34_INTERNAL_624cb6f8_4_k_cu_be0195c26thrust24THRUST_300001_SM_1000_NS12placeholders2_8E
	.align		8
        /*0140*/ 	.dword	_ZN34_INTERNAL_624cb6f8_4_k_cu_be0195c26thrust24THRUST_300001_SM_1000_NS12placeholders2_9E
	.align		8
        /*0148*/ 	.dword	_ZN34_INTERNAL_624cb6f8_4_k_cu_be0195c26thrust24THRUST_300001_SM_1000_NS12placeholders3_10E
	.align		8
        /*0150*/ 	.dword	_ZN34_INTERNAL_624cb6f8_4_k_cu_be0195c26thrust24THRUST_300001_SM_1000_NS3seqE


//--------------------- .text._ZN3cub18CUB_300001_SM_10006detail6reduce28DeviceReduceSingleTileKernelINS2_10policy_hubIiyN4cuda3std3__44plusIiEEE10Policy1000EPiSC_iS9_iiNS7_10__identityEEEvT0_T1_T2_T3_T4_T6_ --------------------------
	.section	.text._ZN3cub18CUB_300001_SM_10006detail6reduce28DeviceReduceSingleTileKernelINS2_10policy_hubIiyN4cuda3std3__44plusIiEEE10Policy1000EPiSC_iS9_iiNS7_10__identityEEEvT0_T1_T2_T3_T4_T6_,"ax",@progbits
	.align	128
        .global         _ZN3cub18CUB_300001_SM_10006detail6reduce28DeviceReduceSingleTileKernelINS2_10policy_hubIiyN4cuda3std3__44plusIiEEE10Policy1000EPiSC_iS9_iiNS7_10__identityEEEvT0_T1_T2_T3_T4_T6_
        .type           _ZN3cub18CUB_300001_SM_10006detail6reduce28DeviceReduceSingleTileKernelINS2_10policy_hubIiyN4cuda3std3__44plusIiEEE10Policy1000EPiSC_iS9_iiNS7_10__identityEEEvT0_T1_T2_T3_T4_T6_,@function
        .size           _ZN3cub18CUB_300001_SM_10006detail6reduce28DeviceReduceSingleTileKernelINS2_10policy_hubIiyN4cuda3std3__44plusIiEEE10Policy1000EPiSC_iS9_iiNS7_10__identityEEEvT0_T1_T2_T3_T4_T6_,(.L_x_239 - _ZN3cub18CUB_300001_SM_10006detail6reduce28DeviceReduceSingleTileKernelINS2_10policy_hubIiyN4cuda3std3__44plusIiEEE10Policy1000EPiSC_iS9_iiNS7_10__identityEEEvT0_T1_T2_T3_T4_T6_)
        .other          _ZN3cub18CUB_300001_SM_10006detail6reduce28DeviceReduceSingleTileKernelINS2_10policy_hubIiyN4cuda3std3__44plusIiEEE10Policy1000EPiSC_iS9_iiNS7_10__identityEEEvT0_T1_T2_T3_T4_T6_,@"STO_CUDA_ENTRY STV_DEFAULT"
_ZN3cub18CUB_300001_SM_10006detail6reduce28DeviceReduceSingleTileKernelINS2_10policy_hubIiyN4cuda3std3__44plusIiEEE10Policy1000EPiSC_iS9_iiNS7_10__identityEEEvT0_T1_T2_T3_T4_T6_:
.text._ZN3cub18CUB_300001_SM_10006detail6reduce28DeviceReduceSingleTileKernelINS2_10policy_hubIiyN4cuda3std3__44plusIiEEE10Policy1000EPiSC_iS9_iiNS7_10__identityEEEvT0_T1_T2_T3_T4_T6_:
[----:B------:R-:W-:Y:S01]  /*0000*/  LDC R1, c[0x0][0x37c] ;  /* 0x0000df00ff017b82 */ /* 0x000fe20000000800 */
[----:B------:R-:W0:Y:S01]  /*0010*/  LDCU UR4, c[0x0][0x390] ;  /* 0x00007200ff0477ac */ /* 0x000e220008000800 */
[----:B------:R-:W1:Y:S01]  /*0020*/  LDCU.64 UR6, c[0x0][0x358] ;  /* 0x00006b00ff0677ac */ /* 0x000e620008000a00 */
[----:B0-----:R-:W-:-:S05]  /*0030*/  IMAD.U32 R20, RZ, RZ, UR4 ;  /* 0x00000004ff147e24 */ /* 0x001fca000f8e00ff */
[----:B------:R-:W-:-:S13]  /*0040*/  ISETP.NE.AND P0, PT, R20, RZ, PT ;  /* 0x000000ff1400720c */ /* 0x000fda0003f05270 */
[----:B-1----:R-:W-:Y:S05]  /*0050*/  @P0 BRA `(.L_x_0) ;  /* 0x00000000001c0947 */ /* 0x002fea0003800000 */
[----:B------:R-:W0:Y:S02]  /*0060*/  S2R R0, SR_TID.X ;  /* 0x0000000000007919 */ /* 0x000e240000002100 */
[----:B0-----:R-:W-:-:S13]  /*0070*/  ISETP.NE.AND P0, PT, R0, RZ, PT ;  /* 0x000000ff0000720c */ /* 0x001fda0003f05270 */
[----:B------:R-:W-:Y:S05]  /*0080*/  @P0 EXIT ;  /* 0x000000000000094d */ /* 0x000fea0003800000 */
[----:B------:R-:W0:Y:S08]  /*0090*/  LDC R5, c[0x0][0x398] ;  /* 0x0000e600ff057b82 */ /* 0x000e300000000800 */
[----:B------:R-:W0:Y:S02]  /*00a0*/  LDC.64 R2, c[0x0][0x388] ;  /* 0x0000e200ff027b82 */ /* 0x000e240000000a00 */
[----:B0-----:R-:W-:Y:S01]  /*00b0*/  STG.E desc[UR6][R2.64], R5 ;  /* 0x0000000502007986 */ /* 0x001fe2000c101906 */
[----:B------:R-:W-:Y:S05]  /*00c0*/  EXIT ;  /* 0x000000000000794d */ /* 0x000fea0003800000 */
.L_x_0:
[----:B------:R-:W0:Y:S01]  /*00d0*/  LDCU UR4, c[0x0][0x380] ;  /* 0x00007000ff0477ac */ /* 0x000e220008000800 */
[----:B------:R-:W-:Y:S01]  /*00e0*/  BSSY.RECONVERGENT B0, `(.L_x_1) ;  /* 0x0000385000007945 */ /* 0x000fe20003800200 */
[----:B0-----:R-:W-:-:S09]  /*00f0*/  ULOP3.LUT UP0, URZ, UR4, 0xf, URZ, 0xc0, !UPT ;  /* 0x0000000f04ff7892 */ /* 0x001fd2000f80c0ff */
[----:B------:R-:W-:Y:S05]  /*0100*/  BRA.U UP0, `(.L_x_2) ;  /* 0x0000001900d87547 */ /* 0x000fea000b800000 */
[----:B------:R-:W-:-:S13]  /*0110*/  ISETP.GT.AND P0, PT, R20, 0xfff, PT ;  /* 0x00000fff1400780c */ /* 0x000fda0003f04270 */
[----:B------:R-:W-:Y:S05]  /*0120*/  @P0 BRA `(.L_x_3) ;  /* 0x0000000c008c0947 */ /* 0x000fea0003800000 */
[----:B------:R-:W0:Y:S01]  /*0130*/  S2R R9, SR_TID.X ;  /* 0x0000000000097919 */ /* 0x000e220000002100 */
[----:B------:R-:W-:Y:S01]  /*0140*/  BSSY.RECONVERGENT B1, `(.L_x_4) ;  /* 0x0000009000017945 */ /* 0x000fe20003800200 */
[----:B------:R-:W-:Y:S01]  /*0150*/  IMAD.MOV.U32 R0, RZ, RZ, RZ ;  /* 0x000000ffff007224 */ /* 0x000fe200078e00ff */
[----:B0-----:R-:W-:Y:S01]  /*0160*/  ISETP.GE.AND P0, PT, R9, R20, PT ;  /* 0x000000140900720c */ /* 0x001fe20003f06270 */
[----:B------:R-:W-:-:S12]  /*0170*/  IMAD.MOV.U32 R11, RZ, RZ, R9 ;  /* 0x000000ffff0b7224 */ /* 0x000fd800078e0009 */
[----:B------:R-:W-:Y:S05]  /*0180*/  @P0 BRA `(.L_x_5) ;  /* 0x0000000000100947 */ /* 0x000fea0003800000 */
[----:B------:R-:W0:Y:S02]  /*0190*/  LDC.64 R2, c[0x0][0x380] ;  /* 0x0000e000ff027b82 */ /* 0x000e240000000a00 */
[----:B0-----:R-:W-:-:S05]  /*01a0*/  IMAD.WIDE.U32 R2, R9, 0x4, R2 ;  /* 0x0000000409027825 */ /* 0x001fca00078e0002 */
[----:B------:R0:W5:Y:S01]  /*01b0*/  LDG.E.CONSTANT R0, desc[UR6][R2.64] ;  /* 0x0000000602007981 */ /* 0x000162000c1e9900 */
[----:B------:R-:W-:-:S07]  /*01c0*/  VIADD R11, R9, 0x100 ;  /* 0x00000100090b7836 */ /* 0x000fce0000000000 */
.L_x_5:
[----:B------:R-:W-:Y:S05]  /*01d0*/  BSYNC.RECONVERGENT B1 ;  /* 0x0000000000017941 */ /* 0x000fea0003800200 */
.L_x_4:
[----:B------:R-:W-:Y:S01]  /*01e0*/  ISETP.GE.AND P0, PT, R11, R20, PT ;  /* 0x000000140b00720c */ /* 0x000fe20003f06270 */
[----:B------:R-:W-:-:S12]  /*01f0*/  BSSY.RECONVERGENT B1, `(.L_x_6) ;  /* 0x0000066000017945 */ /* 0x000fd80003800200 */
[----:B------:R-:W-:Y:S05]  /*0200*/  @P0 BRA `(.L_x_7) ;  /* 0x0000000400900947 */ /* 0x000fea0003800000 */
[----:B0-----:R-:W-:Y:S01]  /*0210*/  LOP3.LUT R3, RZ, R11, RZ, 0x33, !PT ;  /* 0x0000000bff037212 */ /* 0x001fe200078e33ff */
[----:B------:R-:W-:Y:S04]  /*0220*/  BSSY.RECONVERGENT B2, `(.L_x_8) ;  /* 0x0000015000027945 */ /* 0x000fe80003800200 */
[----:B------:R-:W-:-:S05]  /*0230*/  IMAD.IADD R4, R3, 0x1, R20 ;  /* 0x0000000103047824 */ /* 0x000fca00078e0214 */
[C---:B------:R-:W-:Y:S02]  /*0240*/  LOP3.LUT R2, R4.reuse, 0x300, RZ, 0xc0, !PT ;  /* 0x0000030004027812 */ /* 0x040fe400078ec0ff */
[----:B------:R-:W-:Y:S02]  /*0250*/  ISETP.GE.U32.AND P1, PT, R4, 0x300, PT ;  /* 0x000003000400780c */ /* 0x000fe40003f26070 */
[----:B------:R-:W-:-:S13]  /*0260*/  ISETP.NE.AND P0, PT, R2, 0x300, PT ;  /* 0x000003000200780c */ /* 0x000fda0003f05270 */
[----:B------:R-:W-:Y:S05]  /*0270*/  @!P0 BRA `(.L_x_9) ;  /* 0x00000000003c8947 */ /* 0x000fea0003800000 */
[----:B------:R-:W0:Y:S01]  /*0280*/  LDC.64 R2, c[0x0][0x380] ;  /* 0x0000e000ff027b82 */ /* 0x000e220000000a00 */
[----:B------:R-:W-:-:S04]  /*0290*/  LEA.HI R4, R4, 0x1, RZ, 0x18 ;  /* 0x0000000104047811 */ /* 0x000fc800078fc0ff */
[----:B------:R-:W-:-:S05]  /*02a0*/  LOP3.LUT R4, R4, 0x3, RZ, 0xc0, !PT ;  /* 0x0000000304047812 */ /* 0x000fca00078ec0ff */
[----:B------:R-:W-:Y:S02]  /*02b0*/  IMAD.MOV R4, RZ, RZ, -R4 ;  /* 0x000000ffff047224 */ /* 0x000fe400078e0a04 */
[----:B0-----:R-:W-:-:S04]  /*02c0*/  IMAD.WIDE.U32 R2, R11, 0x4, R2 ;  /* 0x000000040b027825 */ /* 0x001fc800078e0002 */
[----:B------:R-:W-:-:S07]  /*02d0*/  IMAD.MOV.U32 R5, RZ, RZ, R3 ;  /* 0x000000ffff057224 */ /* 0x000fce00078e0003 */
.L_x_10:
[----:B------:R-:W-:-:S06]  /*02e0*/  IMAD.MOV.U32 R3, RZ, RZ, R5 ;  /* 0x000000ffff037224 */ /* 0x000fcc00078e0005 */
[----:B------:R0:W2:Y:S01]  /*02f0*/  LDG.E.CONSTANT R3, desc[UR6][R2.64] ;  /* 0x0000000602037981 */ /* 0x0000a2000c1e9900 */
[----:B------:R-:W-:Y:S02]  /*0300*/  VIADD R4, R4, 0x1 ;  /* 0x0000000104047836 */ /* 0x000fe40000000000 */
[----:B------:R-:W-:-:S03]  /*0310*/  VIADD R11, R11, 0x100 ;  /* 0x000001000b0b7836 */ /* 0x000fc60000000000 */
[----:B------:R-:W-:Y:S02]  /*0320*/  ISETP.NE.AND P0, PT, R4, RZ, PT ;  /* 0x000000ff0400720c */ /* 0x000fe40003f05270 */
[----:B0-----:R-:W-:-:S05]  /*0330*/  IADD3 R2, P2, PT, R2, 0x400, RZ ;  /* 0x0000040002027810 */ /* 0x001fca0007f5e0ff */
[----:B------:R-:W-:Y:S02]  /*0340*/  IMAD.X R5, RZ, RZ, R5, P2 ;  /* 0x000000ffff057224 */ /* 0x000fe400010e0605 */
[----:B--2--5:R-:W-:-:S04]  /*0350*/  IMAD.IADD R0, R3, 0x1, R0 ;  /* 0x0000000103007824 */ /* 0x024fc800078e0200 */
[----:B------:R-:W-:Y:S05]  /*0360*/  @P0 BRA `(.L_x_10) ;  /* 0xfffffffc00dc0947 */ /* 0x000fea000383ffff */
.L_x_9:
[----:B------:R-:W-:Y:S05]  /*0370*/  BSYNC.RECONVERGENT B2 ;  /* 0x0000000000027941 */ /* 0x000fea0003800200 */
.L_x_8:
[----:B------:R-:W-:Y:S05]  /*0380*/  @!P1 BRA `(.L_x_7) ;  /* 0x0000000400309947 */ /* 0x000fea0003800000 */
[----:B------:R-:W-:Y:S01]  /*0390*/  IMAD.IADD R2, R20, 0x1, -R11 ;  /* 0x0000000114027824 */ /* 0x000fe200078e0a0b */
[----:B------:R-:W-:Y:S01]  /*03a0*/  BSSY.RECONVERGENT B2, `(.L_x_11) ;  /* 0x0000029000027945 */ /* 0x000fe20003800200 */
[----:B------:R-:W-:-:S03]  /*03b0*/  PLOP3.LUT P0, PT, PT, PT, PT, 0x80, 0x8 ;  /* 0x000000000008781c */ /* 0x000fc60003f0f070 */
[----:B------:R-:W-:-:S13]  /*03c0*/  ISETP.GT.AND P1, PT, R2, 0xc00, PT ;  /* 0x00000c000200780c */ /* 0x000fda0003f24270 */
[----:B------:R-:W-:Y:S05]  /*03d0*/  @!P1 BRA `(.L_x_12) ;  /* 0x0000000000949947 */ /* 0x000fea0003800000 */
[----:B------:R-:W-:Y:S01]  /*03e0*/  PLOP3.LUT P0, PT, PT, PT, PT, 0x8, 0x80 ;  /* 0x000000000080781c */ /* 0x000fe20003f0e170 */
[----:B------:R-:W-:-:S12]  /*03f0*/  VIADD R8, R20, 0xfffff400 ;  /* 0xfffff40014087836 */ /* 0x000fd80000000000 */
.L_x_13:
[----:B------:R-:W0:Y:S01]  /*0400*/  LDC.64 R4, c[0x0][0x380] ;  /* 0x0000e000ff047b82 */ /* 0x000e220000000a00 */
[C---:B------:R-:W-:Y:S02]  /*0410*/  VIADD R7, R11.reuse, 0x400 ;  /* 0x000004000b077836 */ /* 0x040fe40000000000 */
[C---:B------:R-:W-:Y:S02]  /*0420*/  VIADD R3, R11.reuse, 0x800 ;  /* 0x000008000b037836 */ /* 0x040fe40000000000 */
[----:B0-----:R-:W-:-:S05]  /*0430*/  IMAD.WIDE R22, R11, 0x4, R4 ;  /* 0x000000040b167825 */ /* 0x001fca00078e0204 */
[----:B------:R-:W2:Y:S01]  /*0440*/  LDG.E.CONSTANT R13, desc[UR6][R22.64] ;  /* 0x00000006160d7981 */ /* 0x000ea2000c1e9900 */
[----:B------:R-:W-:-:S03]  /*0450*/  IMAD.WIDE R6, R7, 0x4, R4 ;  /* 0x0000000407067825 */ /* 0x000fc600078e0204 */
[----:B------:R-:W2:Y:S04]  /*0460*/  LDG.E.CONSTANT R10, desc[UR6][R22.64+0x400] ;  /* 0x00040006160a7981 */ /* 0x000ea8000c1e9900 */
[----:B------:R-:W3:Y:S04]  /*0470*/  LDG.E.CONSTANT R12, desc[UR6][R22.64+0x800] ;  /* 0x00080006160c7981 */ /* 0x000ee8000c1e9900 */
[----:B------:R-:W3:Y:S01]  /*0480*/  LDG.E.CONSTANT R19, desc[UR6][R22.64+0xc00] ;  /* 0x000c000616137981 */ /* 0x000ee2000c1e9900 */
[----:B------:R-:W-:-:S03]  /*0490*/  IMAD.WIDE R2, R3, 0x4, R4 ;  /* 0x0000000403027825 */ /* 0x000fc600078e0204 */
[----:B------:R-:W4:Y:S04]  /*04a0*/  LDG.E.CONSTANT R16, desc[UR6][R6.64] ;  /* 0x0000000606107981 */ /* 0x000f28000c1e9900 */
[----:B------:R-:W4:Y:S01]  /*04b0*/  LDG.E.CONSTANT R15, desc[UR6][R6.64+0x400] ;  /* 0x00040006060f7981 */ /* 0x000f22000c1e9900 */
[----:B------:R-:W-:-:S03]  /*04c0*/  VIADD R25, R11, 0xc00 ;  /* 0x00000c000b197836 */ /* 0x000fc60000000000 */
[----:B------:R-:W4:Y:S04]  /*04d0*/  LDG.E.CONSTANT R14, desc[UR6][R6.64+0x800] ;  /* 0x00080006060e7981 */ /* 0x000f28000c1e9900 */
[----:B------:R-:W4:Y:S01]  /*04e0*/  LDG.E.CONSTANT R21, desc[UR6][R6.64+0xc00] ;  /* 0x000c000606157981 */ /* 0x000f22000c1e9900 */
[----:B------:R-:W-:-:S03]  /*04f0*/  IMAD.WIDE R4, R25, 0x4, R4 ;  /* 0x0000000419047825 */ /* 0x000fc600078e0204 */
[----:B------:R-:W4:Y:S04]  /*0500*/  LDG.E.CONSTANT R18, desc[UR6][R2.64] ;  /* 0x0000000602127981 */ /* 0x000f28000c1e9900 */
[----:B------:R-:W4:Y:S04]  /*0510*/  LDG.E.CONSTANT R17, desc[UR6][R2.64+0x400] ;  /* 0x0004000602117981 */ /* 0x000f28000c1e9900 */
[----:B------:R-:W4:Y:S04]  /*0520*/  LDG.E.CONSTANT R23, desc[UR6][R2.64+0x800] ;  /* 0x0008000602177981 */ /* 0x000f28000c1e9900 */
[----:B------:R-:W4:Y:S04]  /*0530*/  LDG.E.CONSTANT R24, desc[UR6][R2.64+0xc00] ;  /* 0x000c000602187981 */ /* 0x000f28000c1e9900 */
[----:B------:R-:W4:Y:S04]  /*0540*/  LDG.E.CONSTANT R25, desc[UR6][R4.64] ;  /* 0x0000000604197981 */ /* 0x000f28000c1e9900 */
[----:B------:R-:W4:Y:S04]  /*0550*/  LDG.E.CONSTANT R26, desc[UR6][R4.64+0x400] ;  /* 0x00040006041a7981 */ /* 0x000f28000c1e9900 */
[----:B------:R-:W4:Y:S04]  /*0560*/  LDG.E.CONSTANT R22, desc[UR6][R4.64+0x800] ;  /* 0x0008000604167981 */ /* 0x000f28000c1e9900 */
[----:B------:R-:W4:Y:S01]  /*0570*/  LDG.E.CONSTANT R27, desc[UR6][R4.64+0xc00] ;  /* 0x000c0006041b7981 */ /* 0x000f22000c1e9900 */
[----:B------:R-:W-:-:S05]  /*0580*/  VIADD R11, R11, 0x1000 ;  /* 0x000010000b0b7836 */ /* 0x000fca0000000000 */
[----:B------:R-:W-:Y:S02]  /*0590*/  ISETP.GE.AND P1, PT, R11, R8, PT ;  /* 0x000000080b00720c */ /* 0x000fe40003f26270 */
[----:B--2--5:R-:W-:-:S04]  /*05a0*/  IADD3 R10, PT, PT, R10, R13, R0 ;  /* 0x0000000d0a0a7210 */ /* 0x024fc80007ffe000 */
[----:B---3--:R-:W-:-:S04]  /*05b0*/  IADD3 R10, PT, PT, R19, R12, R10 ;  /* 0x0000000c130a7210 */ /* 0x008fc80007ffe00a */
[----:B----4-:R-:W-:-:S04]  /*05c0*/  IADD3 R10, PT, PT, R15, R16, R10 ;  /* 0x000000100f0a7210 */ /* 0x010fc80007ffe00a */
[----:B------:R-:W-:-:S04]  /*05d0*/  IADD3 R10, PT, PT, R21, R14, R10 ;  /* 0x0000000e150a7210 */ /* 0x000fc80007ffe00a */
[----:B------:R-:W-:-:S04]  /*05e0*/  IADD3 R10, PT, PT, R17, R18, R10 ;  /* 0x00000012110a7210 */ /* 0x000fc80007ffe00a */
[----:B------:R-:W-:-:S04]  /*05f0*/  IADD3 R10, PT, PT, R24, R23, R10 ;  /* 0x00000017180a7210 */ /* 0x000fc80007ffe00a */
[----:B------:R-:W-:-:S04]  /*0600*/  IADD3 R25, PT, PT, R26, R25, R10 ;  /* 0x000000191a197210 */ /* 0x000fc80007ffe00a */
[----:B------:R-:W-:Y:S01]  /*0610*/  IADD3 R0, PT, PT, R27, R22, R25 ;  /* 0x000000161b007210 */ /* 0x000fe20007ffe019 */
[----:B------:R-:W-:Y:S06]  /*0620*/  @!P1 BRA `(.L_x_13) ;  /* 0xfffffffc00749947 */ /* 0x000fec000383ffff */
.L_x_12:
[----:B------:R-:W-:Y:S05]  /*0630*/  BSYNC.RECONVERGENT B2 ;  /* 0x0000000000027941 */ /* 0x000fea0003800200 */
.L_x_11:
[----:B------:R-:W-:Y:S01]  /*0640*/  IMAD.IADD R2, R20, 0x1, -R11 ;  /* 0x0000000114027824 */ /* 0x000fe200078e0a0b */
[----:B------:R-:W-:Y:S04]  /*0650*/  BSSY.RECONVERGENT B2, `(.L_x_14) ;  /* 0x0000015000027945 */ /* 0x000fe80003800200 */
[----:B------:R-:W-:-:S13]  /*0660*/  ISETP.GT.AND P1, PT, R2, 0x400, PT ;  /* 0x000004000200780c */ /* 0x000fda0003f24270 */
[----:B------:R-:W-:Y:S05]  /*0670*/  @!P1 BRA `(.L_x_15) ;  /* 0x0000000000489947 */ /* 0x000fea0003800000 */
[----:B------:R-:W0:Y:S01]  /*0680*/  LDC.64 R4, c[0x0][0x380] ;  /* 0x0000e000ff047b82 */ /* 0x000e220000000a00 */
[C---:B------:R-:W-:Y:S02]  /*0690*/  VIADD R13, R11.reuse, 0x400 ;  /* 0x000004000b0d7836 */ /* 0x040fe40000000000 */
[----:B0-----:R-:W-:-:S05]  /*06a0*/  IMAD.WIDE R2, R11, 0x4, R4 ;  /* 0x000000040b027825 */ /* 0x001fca00078e0204 */
[----:B------:R-:W2:Y:S01]  /*06b0*/  LDG.E.CONSTANT R7, desc[UR6][R2.64] ;  /* 0x0000000602077981 */ /* 0x000ea2000c1e9900 */
[----:B------:R-:W-:-:S03]  /*06c0*/  IMAD.WIDE R4, R13, 0x4, R4 ;  /* 0x000000040d047825 */ /* 0x000fc600078e0204 */
[----:B------:R-:W2:Y:S04]  /*06d0*/  LDG.E.CONSTANT R6, desc[UR6][R2.64+0x400] ;  /* 0x0004000602067981 */ /* 0x000ea8000c1e9900 */
[----:B------:R-:W3:Y:S04]  /*06e0*/  LDG.E.CONSTANT R13, desc[UR6][R2.64+0x800] ;  /* 0x00080006020d7981 */ /* 0x000ee8000c1e9900 */
[----:B------:R-:W3:Y:S04]  /*06f0*/  LDG.E.CONSTANT R8, desc[UR6][R2.64+0xc00] ;  /* 0x000c000602087981 */ /* 0x000ee8000c1e9900 */
[----:B------:R-:W4:Y:S04]  /*0700*/  LDG.E.CONSTANT R15, desc[UR6][R4.64] ;  /* 0x00000006040f7981 */ /* 0x000f28000c1e9900 */
[----:B------:R-:W4:Y:S04]  /*0710*/  LDG.E.CONSTANT R10, desc[UR6][R4.64+0x400] ;  /* 0x00040006040a7981 */ /* 0x000f28000c1e9900 */
[----:B------:R-:W4:Y:S04]  /*0720*/  LDG.E.CONSTANT R17, desc[UR6][R4.64+0x800] ;  /* 0x0008000604117981 */ /* 0x000f28000c1e9900 */
[----:B------:R-:W4:Y:S01]  /*0730*/  LDG.E.CONSTANT R12, desc[UR6][R4.64+0xc00] ;  /* 0x000c0006040c7981 */ /* 0x000f22000c1e9900 */
[----:B------:R-:W-:Y:S01]  /*0740*/  PLOP3.LUT P0, PT, PT, PT, PT, 0x8, 0x80 ;  /* 0x000000000080781c */ /* 0x000fe20003f0e170 */
[----:B------:R-:W-:Y:S01]  /*0750*/  VIADD R11, R11, 0x800 ;  /* 0x000008000b0b7836 */ /* 0x000fe20000000000 */
[----:B--2--5:R-:W-:-:S04]  /*0760*/  IADD3 R6, PT, PT, R6, R7, R0 ;  /* 0x0000000706067210 */ /* 0x024fc80007ffe000 */
[----:B---3--:R-:W-:-:S04]  /*0770*/  IADD3 R6, PT, PT, R8, R13, R6 ;  /* 0x0000000d08067210 */ /* 0x008fc80007ffe006 */
[----:B----4-:R-:W-:-:S04]  /*0780*/  IADD3 R6, PT, PT, R10, R15, R6 ;  /* 0x0000000f0a067210 */ /* 0x010fc80007ffe006 */
[----:B------:R-:W-:-:S07]  /*0790*/  IADD3 R0, PT, PT, R12, R17, R6 ;  /* 0x000000110c007210 */ /* 0x000fce0007ffe006 */
.L_x_15:
[----:B------:R-:W-:Y:S05]  /*07a0*/  BSYNC.RECONVERGENT B2 ;  /* 0x0000000000027941 */ /* 0x000fea0003800200 */
.L_x_14:
[----:B------:R-:W-:-:S13]  /*07b0*/  ISETP.LT.OR P0, PT, R11, R20, P0 ;  /* 0x000000140b00720c */ /* 0x000fda0000701670 */
[----:B------:R-:W-:Y:S05]  /*07c0*/  @!P0 BRA `(.L_x_7) ;  /* 0x0000000000208947 */ /* 0x000fea0003800000 */
[----:B------:R-:W0:Y:S02]  /*07d0*/  LDC.64 R2, c[0x0][0x380] ;  /* 0x0000e000ff027b82 */ /* 0x000e240000000a00 */
[----:B0-----:R-:W-:-:S05]  /*07e0*/  IMAD.WIDE R2, R11, 0x4, R2 ;  /* 0x000000040b027825 */ /* 0x001fca00078e0202 */
[----:B------:R-:W2:Y:S04]  /*07f0*/  LDG.E.CONSTANT R5, desc[UR6][R2.64] ;  /* 0x0000000602057981 */ /* 0x000ea8000c1e9900 */
[----:B------:R-:W2:Y:S04]  /*0800*/  LDG.E.CONSTANT R4, desc[UR6][R2.64+0x400] ;  /* 0x0004000602047981 */ /* 0x000ea8000c1e9900 */
[----:B------:R-:W3:Y:S04]  /*0810*/  LDG.E.CONSTANT R7, desc[UR6][R2.64+0x800] ;  /* 0x0008000602077981 */ /* 0x000ee8000c1e9900 */
[----:B------:R-:W3:Y:S01]  /*0820*/  LDG.E.CONSTANT R6, desc[UR6][R2.64+0xc00] ;  /* 0x000c000602067981 */ /* 0x000ee2000c1e9900 */
[----:B--2--5:R-:W-:-:S04]  /*0830*/  IADD3 R0, PT, PT, R4, R5, R0 ;  /* 0x0000000504007210 */ /* 0x024fc80007ffe000 */
[----:B---3--:R-:W-:-:S07]  /*0840*/  IADD3 R0, PT, PT, R6, R7, R0 ;  /* 0x0000000706007210 */ /* 0x008fce0007ffe000 */
.L_x_7:
[----:B------:R-:W-:Y:S05]  /*0850*/  BSYNC.RECONVERGENT B1 ;  /* 0x0000000000017941 */ /* 0x000fea0003800200 */
.L_x_6:
[----:B------:R-:W-:-:S13]  /*0860*/  ISETP.GE.AND P0, PT, R20, 0x100, PT ;  /* 0x000001001400780c */ /* 0x000fda0003f06270 */
[----:B------:R-:W-:Y:S05]  /*0870*/  @!P0 BRA `(.L_x_16) ;  /* 0x0000000000ac8947 */ /* 0x000fea0003800000 */
[----:B------:R-:W1:Y:S01]  /*0880*/  S2R R6, SR_LANEID ;  /* 0x0000000000067919 */ /* 0x000e620000000000 */
[----:B0----5:R-:W0:Y:S01]  /*0890*/  SHFL.DOWN PT, R2, R0, 0x1, 0x1f ;  /* 0x08201f0000027f89 */ /* 0x021e2200000e0000 */
[C---:B-1----:R-:W-:Y:S02]  /*08a0*/  ISETP.GT.AND P0, PT, R6.reuse, 0x1e, PT ;  /* 0x0000001e0600780c */ /* 0x042fe40003f04270 */
[----:B------:R-:W-:Y:S02]  /*08b0*/  ISETP.NE.AND P1, PT, R6, RZ, PT ;  /* 0x000000ff0600720c */ /* 0x000fe40003f25270 */
[----:B0-----:R-:W-:Y:S02]  /*08c0*/  SEL R3, R2, RZ, !P0 ;  /* 0x000000ff02037207 */ /* 0x001fe40004000000 */
[----:B------:R-:W-:-:S03]  /*08d0*/  ISETP.GT.AND P0, PT, R6, 0x1d, PT ;  /* 0x0000001d0600780c */ /* 0x000fc60003f04270 */
[----:B------:R-:W-:-:S05]  /*08e0*/  IMAD.IADD R3, R3, 0x1, R0 ;  /* 0x0000000103037824 */ /* 0x000fca00078e0200 */
[----:B------:R-:W0:Y:S01]  /*08f0*/  SHFL.DOWN PT, R2, R3, 0x2, 0x1f ;  /* 0x08401f0003027f89 */ /* 0x000e2200000e0000 */
[----:B------:R-:W1:Y:S01]  /*0900*/  @!P1 S2R R7, SR_CgaCtaId ;  /* 0x0000000000079919 */ /* 0x000e620000008800 */
[----:B0-----:R-:W-:Y:S02]  /*0910*/  SEL R2, R2, RZ, !P0 ;  /* 0x000000ff02027207 */ /* 0x001fe40004000000 */
[----:B------:R-:W-:-:S03]  /*0920*/  ISETP.GT.AND P0, PT, R6, 0x1b, PT ;  /* 0x0000001b0600780c */ /* 0x000fc60003f04270 */
[----:B------:R-:W-:-:S05]  /*0930*/  IMAD.IADD R2, R3, 0x1, R2 ;  /* 0x0000000103027824 */ /* 0x000fca00078e0202 */
[----:B------:R-:W0:Y:S02]  /*0940*/  SHFL.DOWN PT, R4, R2, 0x4, 0x1f ;  /* 0x08801f0002047f89 */ /* 0x000e2400000e0000 */
[----:B0-----:R-:W-:Y:S02]  /*0950*/  SEL R5, R4, RZ, !P0 ;  /* 0x000000ff04057207 */ /* 0x001fe40004000000 */
[----:B------:R-:W-:Y:S02]  /*0960*/  ISETP.GT.AND P0, PT, R6, 0x17, PT ;  /* 0x000000170600780c */ /* 0x000fe40003f04270 */
[----:B------:R-:W-:Y:S01]  /*0970*/  @!P1 MOV R4, 0x400 ;  /* 0x0000040000049802 */ /* 0x000fe20000000f00 */
[----:B------:R-:W-:Y:S01]  /*0980*/  IMAD.IADD R5, R2, 0x1, R5 ;  /* 0x0000000102057824 */ /* 0x000fe200078e0205 */
[----:B------:R-:W-:Y:S02]  /*0990*/  @!P1 SHF.R.U32.HI R2, RZ, 0x3, R9 ;  /* 0x00000003ff029819 */ /* 0x000fe40000011609 */
[----:B-1----:R-:W-:-:S02]  /*09a0*/  @!P1 LEA R7, R7, R4, 0x18 ;  /* 0x0000000407079211 */ /* 0x002fc400078ec0ff */
[----:B------:R-:W0:Y:S01]  /*09b0*/  SHFL.DOWN PT, R0, R5, 0x8, 0x1f ;  /* 0x09001f0005007f89 */ /* 0x000e2200000e0000 */
[----:B------:R-:W-:-:S05]  /*09c0*/  @!P1 LOP3.LUT R2, R2, 0x7c, RZ, 0xc0, !PT ;  /* 0x0000007c02029812 */ /* 0x000fca00078ec0ff */
[----:B------:R-:W-:Y:S01]  /*09d0*/  @!P1 IMAD.IADD R2, R2, 0x1, R7 ;  /* 0x0000000102029824 */ /* 0x000fe200078e0207 */
[----:B0-----:R-:W-:Y:S02]  /*09e0*/  SEL R0, R0, RZ, !P0 ;  /* 0x000000ff00007207 */ /* 0x001fe40004000000 */
[----:B------:R-:W-:-:S03]  /*09f0*/  ISETP.GT.AND P0, PT, R6, 0xf, PT ;  /* 0x0000000f0600780c */ /* 0x000fc60003f04270 */
[----:B------:R-:W-:-:S05]  /*0a00*/  IMAD.IADD R0, R5, 0x1, R0 ;  /* 0x0000000105007824 */ /* 0x000fca00078e0200 */
[----:B------:R-:W0:Y:S02]  /*0a10*/  SHFL.DOWN PT, R3, R0, 0x10, 0x1f ;  /* 0x0a001f0000037f89 */ /* 0x000e2400000e0000 */
[----:B0-----:R-:W-:Y:S02]  /*0a20*/  SEL R3, R3, RZ, !P0 ;  /* 0x000000ff03037207 */ /* 0x001fe40004000000 */
[----:B------:R-:W-:-:S03]  /*0a30*/  ISETP.NE.AND P0, PT, R9, RZ, PT ;  /* 0x000000ff0900720c */ /* 0x000fc60003f05270 */
[----:B------:R-:W-:-:S05]  /*0a40*/  IMAD.IADD R3, R0, 0x1, R3 ;  /* 0x0000000100037824 */ /* 0x000fca00078e0203 */
[----:B------:R0:W-:Y:S01]  /*0a50*/  @!P1 STS [R2+0x8], R3 ;  /* 0x0000080302009388 */ /* 0x0001e20000000800 */
[----:B------:R-:W-:Y:S06]  /*0a60*/  BAR.SYNC.DEFER_BLOCKING 0x0 ;  /* 0x0000000000007b1d */ /* 0x000fec0000010000 */
[----:B------:R-:W-:Y:S05]  /*0a70*/  @P0 BRA `(.L_x_17) ;  /* 0x0000002c00ac0947 */ /* 0x000fea0003800000 */
[----:B------:R-:W1:Y:S01]  /*0a80*/  S2UR UR5, SR_CgaCtaId ;  /* 0x00000000000579c3 */ /* 0x000e620000008800 */
[----:B------:R-:W-:Y:S02]  /*0a90*/  UMOV UR4, 0x400 ;  /* 0x0000040000047882 */ /* 0x000fe40000000000 */
[----:B-1----:R-:W-:-:S09]  /*0aa0*/  ULEA UR4, UR5, UR4, 0x18 ;  /* 0x0000000405047291 */ /* 0x002fd2000f8ec0ff */
[----:B------:R-:W-:Y:S04]  /*0ab0*/  LDS R0, [UR4+0xc] ;  /* 0x00000c04ff007984 */ /* 0x000fe80008000800 */
[----:B------:R-:W1:Y:S04]  /*0ac0*/  LDS.128 R4, [UR4+0x10] ;  /* 0x00001004ff047984 */ /* 0x000e680008000c00 */
[----:B------:R-:W2:Y:S01]  /*0ad0*/  LDS.64 R8, [UR4+0x20] ;  /* 0x00002004ff087984 */ /* 0x000ea20008000a00 */
[----:B-1----:R-:W-:-:S04]  /*0ae0*/  IADD3 R0, PT, PT, R4, R0, R3 ;  /* 0x0000000004007210 */ /* 0x002fc80007ffe003 */
[----:B------:R-:W-:-:S04]  /*0af0*/  IADD3 R0, PT, PT, R6, R0, R5 ;  /* 0x0000000006007210 */ /* 0x000fc80007ffe005 */
[----:B--2---:R-:W-:-:S05]  /*0b00*/  IADD3 R0, PT, PT, R8, R0, R7 ;  /* 0x0000000008007210 */ /* 0x004fca0007ffe007 */
[----:B0-----:R-:W-:Y:S01]  /*0b10*/  IMAD.IADD R3, R0, 0x1, R9 ;  /* 0x0000000100037824 */ /* 0x001fe200078e0209 */
[----:B------:R-:W-:Y:S06]  /*0b20*/  BRA `(.L_x_17) ;  /* 0x0000002c00807947 */ /* 0x000fec0003800000 */
.L_x_16:
[----:B0-----:R-:W-:Y:S01]  /*0b30*/  LOP3.LUT R2, R9, 0x3e0, RZ, 0xc0, !PT ;  /* 0x000003e009027812 */ /* 0x001fe200078ec0ff */
[----:B------:R-:W0:Y:S03]  /*0b40*/  S2R R8, SR_LANEID ;  /* 0x0000000000087919 */ /* 0x000e260000000000 */
[----:B------:R-:W-:Y:S01]  /*0b50*/  LOP3.LUT R5, RZ, R2, RZ, 0x33, !PT ;  /* 0x00000002ff057212 */ /* 0x000fe200078e33ff */
[----:B------:R-:W-:-:S04]  /*0b60*/  VIADD R3, R2, 0x20 ;  /* 0x0000002002037836 */ /* 0x000fc80000000000 */
[----:B------:R-:W-:Y:S01]  /*0b70*/  IMAD.IADD R5, R5, 0x1, R20 ;  /* 0x0000000105057824 */ /* 0x000fe200078e0214 */
[----:B------:R-:W-:-:S04]  /*0b80*/  ISETP.GT.AND P0, PT, R3, R20, PT ;  /* 0x000000140300720c */ /* 0x000fc80003f04270 */
[----:B------:R-:W-:-:S05]  /*0b90*/  SEL R5, R5, 0x1f, P0 ;  /* 0x0000001f05057807 */ /* 0x000fca0000000000 */
[----:B-----5:R-:W1:Y:S01]  /*0ba0*/  SHFL.DOWN PT, R2, R0, 0x1, R5 ;  /* 0x0820000000027989 */ /* 0x020e6200000e0005 */
[CC--:B0-----:R-:W-:Y:S01]  /*0bb0*/  ISETP.GE.AND P0, PT, R8.reuse, R5.reuse, PT ;  /* 0x000000050800720c */ /* 0x0c1fe20003f06270 */
[C---:B------:R-:W-:Y:S01]  /*0bc0*/  VIADD R4, R8.reuse, 0x2 ;  /* 0x0000000208047836 */ /* 0x040fe20000000000 */
[C---:B------:R-:W-:Y:S01]  /*0bd0*/  ISETP.NE.AND P1, PT, R8.reuse, RZ, PT ;  /* 0x000000ff0800720c */ /* 0x040fe20003f25270 */
[----:B------:R-:W-:Y:S01]  /*0be0*/  VIADD R6, R8, 0x4 ;  /* 0x0000000408067836 */ /* 0x000fe20000000000 */
[----:B-1----:R-:W-:Y:S02]  /*0bf0*/  SEL R3, R2, RZ, !P0 ;  /* 0x000000ff02037207 */ /* 0x002fe40004000000 */
[----:B------:R-:W-:-:S03]  /*0c00*/  ISETP.GT.AND P0, PT, R4, R5, PT ;  /* 0x000000050400720c */ /* 0x000fc60003f04270 */
[----:B------:R-:W-:-:S06]  /*0c10*/  IMAD.IADD R2, R3, 0x1, R0 ;  /* 0x0000000103027824 */ /* 0x000fcc00078e0200 */
[----:B------:R-:W0:Y:S01]  /*0c20*/  @!P1 S2R R10, SR_CgaCtaId ;  /* 0x00000000000a9919 */ /* 0x000e220000008800 */
[----:B------:R-:W-:Y:S01]  /*0c30*/  @!P1 MOV R7, 0x400 ;  /* 0x0000040000079802 */ /* 0x000fe20000000f00 */
[----:B------:R-:W1:Y:S02]  /*0c40*/  SHFL.DOWN PT, R3, R2, 0x2, R5 ;  /* 0x0840000002037989 */ /* 0x000e6400000e0005 */
[----:B-1----:R-:W-:Y:S02]  /*0c50*/  SEL R3, R3, RZ, !P0 ;  /* 0x000000ff03037207 */ /* 0x002fe40004000000 */
[----:B------:R-:W-:Y:S02]  /*0c60*/  ISETP.GT.AND P0, PT, R6, R5, PT ;  /* 0x000000050600720c */ /* 0x000fe40003f04270 */
[----:B------:R-:W-:Y:S01]  /*0c70*/  @!P1 SHF.R.U32.HI R6, RZ, 0x3, R9 ;  /* 0x00000003ff069819 */ /* 0x000fe20000011609 */
[----:B------:R-:W-:Y:S01]  /*0c80*/  IMAD.IADD R4, R2, 0x1, R3 ;  /* 0x0000000102047824 */ /* 0x000fe200078e0203 */
[----:B0-----:R-:W-:Y:S01]  /*0c90*/  @!P1 LEA R7, R10, R7, 0x18 ;  /* 0x000000070a079211 */ /* 0x001fe200078ec0ff */
[----:B------:R-:W-:Y:S01]  /*0ca0*/  VIADD R2, R8, 0x8 ;  /* 0x0000000808027836 */ /* 0x000fe20000000000 */
[----:B------:R-:W-:-:S02]  /*0cb0*/  @!P1 LOP3.LUT R6, R6, 0x7c, RZ, 0xc0, !PT ;  /* 0x0000007c06069812 */ /* 0x000fc400078ec0ff */
[----:B------:R-:W0:Y:S03]  /*0cc0*/  SHFL.DOWN PT, R3, R4, 0x4, R5 ;  /* 0x0880000004037989 */ /* 0x000e2600000e0005 */
[----:B------:R-:W-:Y:S01]  /*0cd0*/  @!P1 IMAD.IADD R6, R6, 0x1, R7 ;  /* 0x0000000106069824 */ /* 0x000fe200078e0207 */
[----:B0-----:R-:W-:Y:S02]  /*0ce0*/  SEL R3, R3, RZ, !P0 ;  /* 0x000000ff03037207 */ /* 0x001fe40004000000 */
[----:B------:R-:W-:-:S03]  /*0cf0*/  ISETP.GT.AND P0, PT, R2, R5, PT ;  /* 0x000000050200720c */ /* 0x000fc60003f04270 */
[----:B------:R-:W-:Y:S02]  /*0d00*/  IMAD.IADD R0, R4, 0x1, R3 ;  /* 0x0000000104007824 */ /* 0x000fe400078e0203 */
[----:B------:R-:W-:-:S03]  /*0d10*/  VIADD R4, R8, 0x10 ;  /* 0x0000001008047836 */ /* 0x000fc60000000000 */
[----:B------:R-:W0:Y:S02]  /*0d20*/  SHFL.DOWN PT, R3, R0, 0x8, R5 ;  /* 0x0900000000037989 */ /* 0x000e2400000e0005 */
[----:B0-----:R-:W-:Y:S02]  /*0d30*/  SEL R3, R3, RZ, !P0 ;  /* 0x000000ff03037207 */ /* 0x001fe40004000000 */
[----:B------:R-:W-:-:S03]  /*0d40*/  ISETP.GT.AND P0, PT, R4, R5, PT ;  /* 0x000000050400720c */ /* 0x000fc60003f04270 */
[----:B------:R-:W-:-:S05]  /*0d50*/  IMAD.IADD R2, R0, 0x1, R3 ;  /* 0x0000000100027824 */ /* 0x000fca00078e0203 */
[----:B------:R-:W0:Y:S02]  /*0d60*/  SHFL.DOWN PT, R3, R2, 0x10, R5 ;  /* 0x0a00000002037989 */ /* 0x000e2400000e0005 */
[----:B0-----:R-:W-:Y:S02]  /*0d70*/  SEL R3, R3, RZ, !P0 ;  /* 0x000000ff03037207 */ /* 0x001fe40004000000 */
[----:B------:R-:W-:-:S03]  /*0d80*/  ISETP.NE.AND P0, PT, R9, RZ, PT ;  /* 0x000000ff0900720c */ /* 0x000fc60003f05270 */
[----:B------:R-:W-:-:S05]  /*0d90*/  IMAD.IADD R3, R2, 0x1, R3 ;  /* 0x0000000102037824 */ /* 0x000fca00078e0203 */
[----:B------:R4:W-:Y:S01]  /*0da0*/  @!P1 STS [R6+0x8], R3 ;  /* 0x0000080306009388 */ /* 0x0009e20000000800 */
[----:B------:R-:W-:Y:S06]  /*0db0*/  BAR.SYNC.DEFER_BLOCKING 0x0 ;  /* 0x0000000000007b1d */ /* 0x000fec0000010000 */
[----:B------:R-:W-:Y:S05]  /*0dc0*/  @P0 BRA `(.L_x_17) ;  /* 0x0000002800d80947 */ /* 0x000fea0003800000 */
[----:B------:R-:W0:Y:S01]  /*0dd0*/  S2UR UR5, SR_CgaCtaId ;  /* 0x00000000000579c3 */ /* 0x000e220000008800 */
[----:B------:R-:W-:Y:S01]  /*0de0*/  UMOV UR4, 0x400 ;  /* 0x0000040000047882 */ /* 0x000fe20000000000 */
[C---:B------:R-:W-:Y:S02]  /*0df0*/  ISETP.GT.AND P2, PT, R20.reuse, 0x40, PT ;  /* 0x000000401400780c */ /* 0x040fe40003f44270 */
[C---:B------:R-:W-:Y:S02]  /*0e00*/  ISETP.GT.AND P1, PT, R20.reuse, 0x20, PT ;  /* 0x000000201400780c */ /* 0x040fe40003f24270 */
[----:B------:R-:W-:Y:S01]  /*0e10*/  ISETP.GT.AND P3, PT, R20, 0x80, PT ;  /* 0x000000801400780c */ /* 0x000fe20003f64270 */
[----:B0-----:R-:W-:-:S09]  /*0e20*/  ULEA UR4, UR5, UR4, 0x18 ;  /* 0x0000000405047291 */ /* 0x001fd2000f8ec0ff */
[----:B----4-:R-:W0:Y:S04]  /*0e30*/  LDS.128 R4, [UR4+0x10] ;  /* 0x00001004ff047984 */ /* 0x010e280008000c00 */
[----:B------:R-:W1:Y:S04]  /*0e40*/  LDS R0, [UR4+0xc] ;  /* 0x00000c04ff007984 */ /* 0x000e680008000800 */
[----:B------:R-:W2:Y:S01]  /*0e50*/  LDS.64 R8, [UR4+0x20] ;  /* 0x00002004ff087984 */ /* 0x000ea20008000a00 */
[----:B0-----:R-:W-:Y:S02]  /*0e60*/  SEL R4, R4, RZ, P2 ;  /* 0x000000ff04047207 */ /* 0x001fe40001000000 */
[----:B------:R-:W-:-:S02]  /*0e70*/  ISETP.GT.AND P2, PT, R20, 0x60, PT ;  /* 0x000000601400780c */ /* 0x000fc40003f44270 */
[----:B-1----:R-:W-:Y:S02]  /*0e80*/  SEL R0, R0, RZ, P1 ;  /* 0x000000ff00007207 */ /* 0x002fe40000800000 */
[----:B------:R-:W-:Y:S02]  /*0e90*/  SEL R5, R5, RZ, P2 ;  /* 0x000000ff05057207 */ /* 0x000fe40001000000 */
[----:B------:R-:W-:Y:S02]  /*0ea0*/  IADD3 R0, PT, PT, R4, R0, R3 ;  /* 0x0000000004007210 */ /* 0x000fe40007ffe003 */
[----:B------:R-:W-:Y:S02]  /*0eb0*/  ISETP.GT.AND P1, PT, R20, 0xa0, PT ;  /* 0x000000a01400780c */ /* 0x000fe40003f24270 */
[----:B------:R-:W-:Y:S02]  /*0ec0*/  SEL R6, R6, RZ, P3 ;  /* 0x000000ff06067207 */ /* 0x000fe40001800000 */
[----:B------:R-:W-:-:S02]  /*0ed0*/  ISETP.GT.AND P2, PT, R20, 0xc0, PT ;  /* 0x000000c01400780c */ /* 0x000fc40003f44270 */
[----:B------:R-:W-:Y:S02]  /*0ee0*/  ISETP.GT.AND P3, PT, R20, 0xe0, PT ;  /* 0x000000e01400780c */ /* 0x000fe40003f64270 */
[----:B------:R-:W-:Y:S02]  /*0ef0*/  SEL R7, R7, RZ, P1 ;  /* 0x000000ff07077207 */ /* 0x000fe40000800000 */
[----:B------:R-:W-:Y:S02]  /*0f00*/  IADD3 R0, PT, PT, R6, R0, R5 ;  /* 0x0000000006007210 */ /* 0x000fe40007ffe005 */
[----:B--2---:R-:W-:Y:S02]  /*0f10*/  SEL R8, R8, RZ, P2 ;  /* 0x000000ff08087207 */ /* 0x004fe40001000000 */
[----:B------:R-:W-:Y:S02]  /*0f20*/  SEL R9, R9, RZ, P3 ;  /* 0x000000ff09097207 */ /* 0x000fe40001800000 */
[----:B------:R-:W-:-:S05]  /*0f30*/  IADD3 R0, PT, PT, R8, R0, R7 ;  /* 0x0000000008007210 */ /* 0x000fca0007ffe007 */
[----:B------:R-:W-:Y:S01]  /*0f40*/  IMAD.IADD R3, R0, 0x1, R9 ;  /* 0x0000000100037824 */ /* 0x000fe200078e0209 */
[----:B------:R-:W-:Y:S06]  /*0f50*/  BRA `(.L_x_17) ;  /* 0x0000002800747947 */ /* 0x000fec0003800000 */
.L_x_3:
[----:B------:R-:W0:Y:S01]  /*0f60*/  S2R R0, SR_TID.X ;  /* 0x0000000000007919 */ /* 0x000e220000002100 */
[----:B------:R-:W1:Y:S01]  /*0f70*/  LDC.64 R2, c[0x0][0x380] ;  /* 0x0000e000ff027b82 */ /* 0x000e620000000a00 */
[----:B0-----:R-:W-:-:S04]  /*0f80*/  IMAD.SHL.U32 R5, R0, 0x4, RZ ;  /* 0x0000000400057824 */ /* 0x001fc800078e00ff */
[----:B-1----:R-:W-:-:S05]  /*0f90*/  IMAD.WIDE.U32 R2, R5, 0x4, R2 ;  /* 0x0000000405027825 */ /* 0x002fca00078e0002 */
[----:B------:R-:W2:Y:S04]  /*0fa0*/  LDG.E.128.CONSTANT R4, desc[UR6][R2.64] ;  /* 0x0000000602047981 */ /* 0x000ea8000c1e9d00 */
[----:B------:R-:W3:Y:S04]  /*0fb0*/  LDG.E.128.CONSTANT R8, desc[UR6][R2.64+0x1000] ;  /* 0x0010000602087981 */ /* 0x000ee8000c1e9d00 */
[----:B------:R-:W4:Y:S04]  /*0fc0*/  LDG.E.128.CONSTANT R12, desc[UR6][R2.64+0x2000] ;  /* 0x00200006020c7981 */ /* 0x000f28000c1e9d00 */
[----:B------:R-:W5:Y:S01]  /*0fd0*/  LDG.E.128.CONSTANT R16, desc[UR6][R2.64+0x3000] ;  /* 0x0030000602107981 */ /* 0x000f62000c1e9d00 */
[----:B------:R-:W-:Y:S01]  /*0fe0*/  ISETP.GE.U32.AND P0, PT, R20, 0x2000, PT ;  /* 0x000020001400780c */ /* 0x000fe20003f06070 */
[----:B------:R-:W-:Y:S01]  /*0ff0*/  IMAD.MOV.U32 R23, RZ, RZ, 0x1000 ;  /* 0x00001000ff177424 */ /* 0x000fe200078e00ff */
[----:B--2---:R-:W-:-:S04]  /*1000*/  IADD3 R5, PT, PT, R6, R5, R4 ;  /* 0x0000000506057210 */ /* 0x004fc80007ffe004 */
[----:B---3--:R-:W-:-:S04]  /*1010*/  IADD3 R5, PT, PT, R8, R7, R5 ;  /* 0x0000000708057210 */ /* 0x008fc80007ffe005 */
[----:B------:R-:W-:-:S04]  /*1020*/  IADD3 R5, PT, PT, R10, R9, R5 ;  /* 0x000000090a057210 */ /* 0x000fc80007ffe005 */
[----:B----4-:R-:W-:-:S04]  /*1030*/  IADD3 R5, PT, PT, R12, R11, R5 ;  /* 0x0000000b0c057210 */ /* 0x010fc80007ffe005 */
[----:B------:R-:W-:-:S04]  /*1040*/  IADD3 R5, PT, PT, R14, R13, R5 ;  /* 0x0000000d0e057210 */ /* 0x000fc80007ffe005 */
[----:B-----5:R-:W-:-:S04]  /*1050*/  IADD3 R5, PT, PT, R16, R15, R5 ;  /* 0x0000000f10057210 */ /* 0x020fc80007ffe005 */
[----:B------:R-:W-:-:S05]  /*1060*/  IADD3 R5, PT, PT, R18, R17, R5 ;  /* 0x0000001112057210 */ /* 0x000fca0007ffe005 */
[----:B------:R-:W-:Y:S01]  /*1070*/  IMAD.IADD R21, R19, 0x1, R5 ;  /* 0x0000000113157824 */ /* 0x000fe200078e0205 */
[----:B------:R-:W-:Y:S06]  /*1080*/  @!P0 BRA `(.L_x_18) ;  /* 0x00000000005c8947 */ /* 0x000fec0003800000 */
[----:B------:R-:W0:Y:S01]  /*1090*/  LDC R24, c[0x0][0x390] ;  /* 0x0000e400ff187b82 */ /* 0x000e220000000800 */
[----:B------:R-:W-:Y:S02]  /*10a0*/  VIADD R22, R20, 0xfffff000 ;  /* 0xfffff00014167836 */ /* 0x000fe40000000000 */
[----:B------:R-:W-:-:S07]  /*10b0*/  IMAD.MOV.U32 R23, RZ, RZ, 0x1000 ;  /* 0x00001000ff177424 */ /* 0x000fce00078e00ff */
.L_x_20:
[----:B------:R-:W-:-:S05]  /*10c0*/  IMAD.WIDE R26, R23, 0x4, R2 ;  /* 0x00000004171a7825 */ /* 0x000fca00078e0202 */
[----:B------:R-:W2:Y:S04]  /*10d0*/  LDG.E.128.CONSTANT R12, desc[UR6][R26.64] ;  /* 0x000000061a0c7981 */ /* 0x000ea8000c1e9d00 */
[----:B------:R-:W3:Y:S04]  /*10e0*/  LDG.E.128.CONSTANT R16, desc[UR6][R26.64+0x1000] ;  /* 0x001000061a107981 */ /* 0x000ee8000c1e9d00 */
[----:B------:R-:W4:Y:S04]  /*10f0*/  LDG.E.128.CONSTANT R4, desc[UR6][R26.64+0x2000] ;  /* 0x002000061a047981 */ /* 0x000f28000c1e9d00 */
[----:B------:R-:W5:Y:S01]  /*1100*/  LDG.E.128.CONSTANT R8, desc[UR6][R26.64+0x3000] ;  /* 0x003000061a087981 */ /* 0x000f62000c1e9d00 */
[----:B0-----:R-:W-:Y:S01]  /*1110*/  IMAD.MOV.U32 R20, RZ, RZ, R24 ;  /* 0x000000ffff147224 */ /* 0x001fe200078e0018 */
[----:B--2---:R-:W-:-:S04]  /*1120*/  IADD3 R13, PT, PT, R13, R12, R21 ;  /* 0x0000000c0d0d7210 */ /* 0x004fc80007ffe015 */
[----:B------:R-:W-:-:S04]  /*1130*/  IADD3 R13, PT, PT, R15, R14, R13 ;  /* 0x0000000e0f0d7210 */ /* 0x000fc80007ffe00d */
[----:B---3--:R-:W-:-:S04]  /*1140*/  IADD3 R13, PT, PT, R17, R16, R13 ;  /* 0x00000010110d7210 */ /* 0x008fc80007ffe00d */
[----:B------:R-:W-:-:S04]  /*1150*/  IADD3 R13, PT, PT, R19, R18, R13 ;  /* 0x00000012130d7210 */ /* 0x000fc80007ffe00d */
[----:B----4-:R-:W-:Y:S01]  /*1160*/  IADD3 R13, PT, PT, R5, R4, R13 ;  /* 0x00000004050d7210 */ /* 0x010fe20007ffe00d */
[----:B------:R-:W-:-:S03]  /*1170*/  IMAD.IADD R4, R20, 0x1, -R23 ;  /* 0x0000000114047824 */ /* 0x000fc600078e0a17 */
[----:B------:R-:W-:Y:S02]  /*1180*/  IADD3 R13, PT, PT, R7, R6, R13 ;  /* 0x00000006070d7210 */ /* 0x000fe40007ffe00d */
[----:B------:R-:W-:Y:S02]  /*1190*/  ISETP.GE.AND P0, PT, R4, 0x1000, PT ;  /* 0x000010000400780c */ /* 0x000fe40003f06270 */
[----:B-----5:R-:W-:-:S04]  /*11a0*/  IADD3 R13, PT, PT, R9, R8, R13 ;  /* 0x00000008090d7210 */ /* 0x020fc80007ffe00d */
[----:B------:R-:W-:-:S07]  /*11b0*/  IADD3 R21, PT, PT, R11, R10, R13 ;  /* 0x0000000a0b157210 */ /* 0x000fce0007ffe00d */
[----:B------:R-:W-:Y:S05]  /*11c0*/  @!P0 BRA `(.L_x_19) ;  /* 0x0000000400fc8947 */ /* 0x000fea0003800000 */
[----:B------:R-:W-:-:S05]  /*11d0*/  VIADD R23, R23, 0x1000 ;  /* 0x0000100017177836 */ /* 0x000fca0000000000 */
[----:B------:R-:W-:-:S13]  /*11e0*/  ISETP.GT.AND P0, PT, R23, R22, PT ;  /* 0x000000161700720c */ /* 0x000fda0003f04270 */
[----:B------:R-:W-:Y:S05]  /*11f0*/  @!P0 BRA `(.L_x_20) ;  /* 0xfffffffc00b08947 */ /* 0x000fea000383ffff */
.L_x_18:
[----:B------:R-:W-:-:S13]  /*1200*/  ISETP.GE.AND P0, PT, R23, R20, PT ;  /* 0x000000141700720c */ /* 0x000fda0003f06270 */
[----:B------:R-:W-:Y:S05]  /*1210*/  @P0 BRA `(.L_x_19) ;  /* 0x0000000400e80947 */ /* 0x000fea0003800000 */
[----:B------:R-:W-:Y:S01]  /*1220*/  IMAD.IADD R9, R20, 0x1, -R23 ;  /* 0x0000000114097824 */ /* 0x000fe200078e0a17 */
[----:B------:R-:W-:Y:S04]  /*1230*/  BSSY.RECONVERGENT B1, `(.L_x_19) ;  /* 0x0000078000017945 */ /* 0x000fe80003800200 */
[----:B------:R-:W-:-:S13]  /*1240*/  ISETP.GE.AND P0, PT, R0, R9, PT ;  /* 0x000000090000720c */ /* 0x000fda0003f06270 */
[----:B------:R-:W-:Y:S05]  /*1250*/  @P0 BRA `(.L_x_21) ;  /* 0x0000000400d40947 */ /* 0x000fea0003800000 */
[----:B------:R-:W-:Y:S01]  /*1260*/  LOP3.LUT R2, RZ, R0, RZ, 0x33, !PT ;  /* 0x00000000ff027212 */ /* 0x000fe200078e33ff */
[----:B------:R-:W-:Y:S01]  /*1270*/  BSSY.RECONVERGENT B2, `(.L_x_22) ;  /* 0x0000015000027945 */ /* 0x000fe20003800200 */
[----:B------:R-:W-:Y:S02]  /*1280*/  IMAD.MOV.U32 R8, RZ, RZ, R0 ;  /* 0x000000ffff087224 */ /* 0x000fe400078e0000 */
[----:B------:R-:W-:-:S04]  /*1290*/  IADD3 R2, PT, PT, -R23, R20, R2 ;  /* 0x0000001417027210 */ /* 0x000fc80007ffe102 */
[C---:B------:R-:W-:Y:S02]  /*12a0*/  LOP3.LUT R3, R2.reuse, 0x300, RZ, 0xc0, !PT ;  /* 0x0000030002037812 */ /* 0x040fe400078ec0ff */
[----:B------:R-:W-:Y:S02]  /*12b0*/  ISETP.GE.U32.AND P1, PT, R2, 0x300, PT ;  /* 0x000003000200780c */ /* 0x000fe40003f26070 */
[----:B------:R-:W-:-:S13]  /*12c0*/  ISETP.NE.AND P0, PT, R3, 0x300, PT ;  /* 0x000003000300780c */ /* 0x000fda0003f05270 */
[----:B------:R-:W-:Y:S05]  /*12d0*/  @!P0 BRA `(.L_x_23) ;  /* 0x0000000000388947 */ /* 0x000fea0003800000 */
[----:B------:R-:W0:Y:S01]  /*12e0*/  LDC.64 R4, c[0x0][0x380] ;  /* 0x0000e000ff047b82 */ /* 0x000e220000000a00 */
[----:B------:R-:W-:Y:S01]  /*12f0*/  LEA.HI R2, R2, 0x1, RZ, 0x18 ;  /* 0x0000000102027811 */ /* 0x000fe200078fc0ff */
[----:B------:R-:W-:Y:S02]  /*1300*/  IMAD.IADD R7, R0, 0x1, R23 ;  /* 0x0000000100077824 */ /* 0x000fe400078e0217 */
[----:B------:R-:W-:Y:S01]  /*1310*/  IMAD.MOV.U32 R8, RZ, RZ, R0 ;  /* 0x000000ffff087224 */ /* 0x000fe200078e0000 */
[----:B------:R-:W-:-:S05]  /*1320*/  LOP3.LUT R2, R2, 0x3, RZ, 0xc0, !PT ;  /* 0x0000000302027812 */ /* 0x000fca00078ec0ff */
[----:B------:R-:W-:-:S07]  /*1330*/  IMAD.MOV R6, RZ, RZ, -R2 ;  /* 0x000000ffff067224 */ /* 0x000fce00078e0a02 */
.L_x_24:
[----:B0-----:R-:W-:-:S06]  /*1340*/  IMAD.WIDE.U32 R2, R7, 0x4, R4 ;  /* 0x0000000407027825 */ /* 0x001fcc00078e0004 */
[----:B------:R-:W2:Y:S01]  /*1350*/  LDG.E.CONSTANT R2, desc[UR6][R2.64] ;  /* 0x0000000602027981 */ /* 0x000ea2000c1e9900 */
[----:B------:R-:W-:Y:S02]  /*1360*/  VIADD R6, R6, 0x1 ;  /* 0x0000000106067836 */ /* 0x000fe40000000000 */
[----:B------:R-:W-:Y:S02]  /*1370*/  VIADD R8, R8, 0x100 ;  /* 0x0000010008087836 */ /* 0x000fe40000000000 */
[----:B------:R-:W-:Y:S01]  /*1380*/  VIADD R7, R7, 0x100 ;  /* 0x0000010007077836 */ /* 0x000fe20000000000 */
[----:B------:R-:W-:Y:S01]  /*1390*/  ISETP.NE.AND P0, PT, R6, RZ, PT ;  /* 0x000000ff0600720c */ /* 0x000fe20003f05270 */
[----:B--2---:R-:W-:-:S12]  /*13a0*/  IMAD.IADD R21, R2, 0x1, R21 ;  /* 0x0000000102157824 */ /* 0x004fd800078e0215 */
[----:B------:R-:W-:Y:S05]  /*13b0*/  @P0 BRA `(.L_x_24) ;  /* 0xfffffffc00e00947 */ /* 0x000fea000383ffff */
.L_x_23:
[----:B------:R-:W-:Y:S05]  /*13c0*/  BSYNC.RECONVERGENT B2 ;  /* 0x0000000000027941 */ /* 0x000fea0003800200 */
.L_x_22:
[----:B------:R-:W-:Y:S05]  /*13d0*/  @!P1 BRA `(.L_x_21) ;  /* 0x0000000400749947 */ /* 0x000fea0003800000 */
[----:B------:R-:W0:Y:S01]  /*13e0*/  LDCU.64 UR4, c[0x0][0x380] ;  /* 0x00007000ff0477ac */ /* 0x000e220008000a00 */
[----:B------:R-:W-:Y:S01]  /*13f0*/  IMAD.IADD R5, R9, 0x1, -R8 ;  /* 0x0000000109057824 */ /* 0x000fe200078e0a08 */
[C---:B------:R-:W-:Y:S01]  /*1400*/  IADD3 R3, P0, PT, R8.reuse, R23, RZ ;  /* 0x0000001708037210 */ /* 0x040fe20007f1e0ff */
[----:B------:R-:W-:Y:S01]  /*1410*/  BSSY.RECONVERGENT B2, `(.L_x_25) ;  /* 0x0000033000027945 */ /* 0x000fe20003800200 */
[----:B------:R-:W-:Y:S02]  /*1420*/  IMAD.IADD R23, R8, 0x1, R23 ;  /* 0x0000000108177824 */ /* 0x000fe400078e0217 */
[----:B------:R-:W-:Y:S01]  /*1430*/  ISETP.GT.AND P1, PT, R5, 0xc00, PT ;  /* 0x00000c000500780c */ /* 0x000fe20003f24270 */
[----:B------:R-:W-:Y:S01]  /*1440*/  IMAD.X R4, RZ, RZ, RZ, P0 ;  /* 0x000000ffff047224 */ /* 0x000fe200000e06ff */
[----:B0-----:R-:W-:-:S04]  /*1450*/  LEA R2, P0, R3, UR4, 0x2 ;  /* 0x0000000403027c11 */ /* 0x001fc8000f8010ff */
[----:B------:R-:W-:Y:S02]  /*1460*/  LEA.HI.X R3, R3, UR5, R4, 0x2, P0 ;  /* 0x0000000503037c11 */ /* 0x000fe400080f1404 */
[----:B------:R-:W-:-:S05]  /*1470*/  IADD3 R2, P0, PT, R2, 0x800, RZ ;  /* 0x0000080002027810 */ /* 0x000fca0007f1e0ff */
[----:B------:R-:W-:Y:S01]  /*1480*/  IMAD.X R3, RZ, RZ, R3, P0 ;  /* 0x000000ffff037224 */ /* 0x000fe200000e0603 */
[----:B------:R-:W-:Y:S01]  /*1490*/  PLOP3.LUT P0, PT, PT, PT, PT, 0x80, 0x8 ;  /* 0x000000000008781c */ /* 0x000fe20003f0f070 */
[----:B------:R-:W-:-:S12]  /*14a0*/  @!P1 BRA `(.L_x_26) ;  /* 0x0000000000a49947 */ /* 0x000fd80003800000 */
[----:B------:R-:W-:Y:S01]  /*14b0*/  PLOP3.LUT P0, PT, PT, PT, PT, 0x8, 0x80 ;  /* 0x000000000080781c */ /* 0x000fe20003f0e170 */
[----:B------:R-:W-:-:S12]  /*14c0*/  VIADD R11, R9, 0xfffff400 ;  /* 0xfffff400090b7836 */ /* 0x000fd80000000000 */
.L_x_27:
[----:B------:R-:W0:Y:S01]  /*14d0*/  LDC.64 R4, c[0x0][0x380] ;  /* 0x0000e000ff047b82 */ /* 0x000e220000000a00 */
[C---:B------:R-:W-:Y:S01]  /*14e0*/  VIADD R27, R23.reuse, 0x400 ;  /* 0x00000400171b7836 */ /* 0x040fe20000000000 */
[----:B------:R-:W2:Y:S01]  /*14f0*/  LDG.E.CONSTANT R12, desc[UR6][R2.64+-0x400] ;  /* 0xfffc0006020c7981 */ /* 0x000ea2000c1e9900 */
[----:B------:R-:W-:-:S03]  /*1500*/  VIADD R7, R23, 0x800 ;  /* 0x0000080017077836 */ /* 0x000fc60000000000 */
[----:B------:R-:W3:Y:S04]  /*1510*/  LDG.E.CONSTANT R18, desc[UR6][R2.64] ;  /* 0x0000000602127981 */ /* 0x000ee8000c1e9900 */
[----:B------:R-:W3:Y:S04]  /*1520*/  LDG.E.CONSTANT R17, desc[UR6][R2.64+0x400] ;  /* 0x0004000602117981 */ /* 0x000ee8000c1e9900 */
[----:B------:R-:W4:Y:S01]  /*1530*/  LDG.E.CONSTANT R15, desc[UR6][R2.64+0xc00] ;  /* 0x000c0006020f7981 */ /* 0x000f22000c1e9900 */
[----:B------:R-:W-:-:S03]  /*1540*/  VIADD R29, R23, 0xc00 ;  /* 0x00000c00171d7836 */ /* 0x000fc60000000000 */
[----:B------:R-:W5:Y:S04]  /*1550*/  LDG.E.CONSTANT R14, desc[UR6][R2.64+0x1000] ;  /* 0x00100006020e7981 */ /* 0x000f68000c1e9900 */
[----:B------:R-:W5:Y:S01]  /*1560*/  LDG.E.CONSTANT R13, desc[UR6][R2.64+0x1400] ;  /* 0x00140006020d7981 */ /* 0x000f62000c1e9900 */
[----:B0-----:R-:W-:-:S03]  /*1570*/  IMAD.WIDE.U32 R24, R23, 0x4, R4 ;  /* 0x0000000417187825 */ /* 0x001fc600078e0004 */
[----:B------:R-:W5:Y:S04]  /*1580*/  LDG.E.CONSTANT R19, desc[UR6][R2.64+0x1c00] ;  /* 0x001c000602137981 */ /* 0x000f68000c1e9900 */
[----:B------:R-:W2:Y:S01]  /*1590*/  LDG.E.CONSTANT R10, desc[UR6][R24.64] ;  /* 0x00000006180a7981 */ /* 0x000ea2000c1e9900 */
[----:B------:R-:W-:-:S03]  /*15a0*/  IMAD.WIDE.U32 R26, R27, 0x4, R4 ;  /* 0x000000041b1a7825 */ /* 0x000fc600078e0004 */
[----:B------:R-:W5:Y:S01]  /*15b0*/  LDG.E.CONSTANT R20, desc[UR6][R2.64+0x2400] ;  /* 0x0024000602147981 */ /* 0x000f62000c1e9900 */
[----:B------:R-:W-:-:S03]  /*15c0*/  IMAD.WIDE.U32 R6, R7, 0x4, R4 ;  /* 0x0000000407067825 */ /* 0x000fc600078e0004 */
[----:B------:R-:W4:Y:S01]  /*15d0*/  LDG.E.CONSTANT R16, desc[UR6][R26.64] ;  /* 0x000000061a107981 */ /* 0x000f22000c1e9900 */
[----:B------:R-:W-:-:S03]  /*15e0*/  IMAD.WIDE.U32 R4, R29, 0x4, R4 ;  /* 0x000000041d047825 */ /* 0x000fc600078e0004 */
[----:B------:R-:W5:Y:S04]  /*15f0*/  LDG.E.CONSTANT R6, desc[UR6][R6.64] ;  /* 0x0000000606067981 */ /* 0x000f68000c1e9900 */
[----:B------:R-:W5:Y:S04]  /*1600*/  LDG.E.CONSTANT R25, desc[UR6][R2.64+0x2000] ;  /* 0x0020000602197981 */ /* 0x000f68000c1e9900 */
[----:B------:R0:W5:Y:S04]  /*1610*/  LDG.E.CONSTANT R5, desc[UR6][R4.64] ;  /* 0x0000000604057981 */ /* 0x000168000c1e9900 */
[----:B------:R-:W5:Y:S04]  /*1620*/  LDG.E.CONSTANT R24, desc[UR6][R2.64+0x2c00] ;  /* 0x002c000602187981 */ /* 0x000f68000c1e9900 */
[----:B------:R-:W5:Y:S04]  /*1630*/  LDG.E.CONSTANT R27, desc[UR6][R2.64+0x3000] ;  /* 0x00300006021b7981 */ /* 0x000f68000c1e9900 */
[----:B------:R1:W5:Y:S01]  /*1640*/  LDG.E.CONSTANT R22, desc[UR6][R2.64+0x3400] ;  /* 0x0034000602167981 */ /* 0x000362000c1e9900 */
[----:B------:R-:W-:-:S05]  /*1650*/  VIADD R8, R8, 0x1000 ;  /* 0x0000100008087836 */ /* 0x000fca0000000000 */
[----:B------:R-:W-:Y:S02]  /*1660*/  ISETP.GE.AND P1, PT, R8, R11, PT ;  /* 0x0000000b0800720c */ /* 0x000fe40003f26270 */
[----:B0-----:R-:W-:Y:S01]  /*1670*/  IADD3 R4, P2, PT, R2, 0x4000, RZ ;  /* 0x0000400002047810 */ /* 0x001fe20007f5e0ff */
[----:B------:R-:W-:-:S04]  /*1680*/  VIADD R23, R23, 0x1000 ;  /* 0x0000100017177836 */ /* 0x000fc80000000000 */
[----:B-1----:R-:W-:Y:S02]  /*1690*/  IMAD.X R3, RZ, RZ, R3, P2 ;  /* 0x000000ffff037224 */ /* 0x002fe400010e0603 */
[----:B------:R-:W-:Y:S01]  /*16a0*/  IMAD.MOV.U32 R2, RZ, RZ, R4 ;  /* 0x000000ffff027224 */ /* 0x000fe200078e0004 */
[----:B--2---:R-:W-:-:S04]  /*16b0*/  IADD3 R10, PT, PT, R12, R10, R21 ;  /* 0x0000000a0c0a7210 */ /* 0x004fc80007ffe015 */
[----:B---3--:R-:W-:-:S04]  /*16c0*/  IADD3 R10, PT, PT, R17, R18, R10 ;  /* 0x00000012110a7210 */ /* 0x008fc80007ffe00a */
[----:B----4-:R-:W-:-:S04]  /*16d0*/  IADD3 R10, PT, PT, R15, R16, R10 ;  /* 0x000000100f0a7210 */ /* 0x010fc80007ffe00a */
[----:B-----5:R-:W-:-:S04]  /*16e0*/  IADD3 R10, PT, PT, R13, R14, R10 ;  /* 0x0000000e0d0a7210 */ /* 0x020fc80007ffe00a */
[----:B------:R-:W-:-:S04]  /*16f0*/  IADD3 R6, PT, PT, R19, R6, R10 ;  /* 0x0000000613067210 */ /* 0x000fc80007ffe00a */
[----:B------:R-:W-:-:S04]  /*1700*/  IADD3 R6, PT, PT, R20, R25, R6 ;  /* 0x0000001914067210 */ /* 0x000fc80007ffe006 */
[----:B------:R-:W-:-:S04]  /*1710*/  IADD3 R5, PT, PT, R24, R5, R6 ;  /* 0x0000000518057210 */ /* 0x000fc80007ffe006 */
[----:B------:R-:W-:Y:S01]  /*1720*/  IADD3 R21, PT, PT, R22, R27, R5 ;  /* 0x0000001b16157210 */ /* 0x000fe20007ffe005 */
[----:B------:R-:W-:Y:S06]  /*1730*/  @!P1 BRA `(.L_x_27) ;  /* 0xfffffffc00649947 */ /* 0x000fec000383ffff */
.L_x_26:
[----:B------:R-:W-:Y:S05]  /*1740*/  BSYNC.RECONVERGENT B2 ;  /* 0x0000000000027941 */ /* 0x000fea0003800200 */
.L_x_25:
[----:B------:R-:W-:Y:S01]  /*1750*/  IMAD.IADD R4, R9, 0x1, -R8 ;  /* 0x0000000109047824 */ /* 0x000fe200078e0a08 */
[----:B------:R-:W-:Y:S04]  /*1760*/  BSSY.RECONVERGENT B2, `(.L_x_28) ;  /* 0x000001a000027945 */ /* 0x000fe80003800200 */
[----:B------:R-:W-:-:S13]  /*1770*/  ISETP.GT.AND P1, PT, R4, 0x400, PT ;  /* 0x000004000400780c */ /* 0x000fda0003f24270 */
[----:B------:R-:W-:Y:S05]  /*1780*/  @!P1 BRA `(.L_x_29) ;  /* 0x00000000005c9947 */ /* 0x000fea0003800000 */
[----:B------:R-:W0:Y:S01]  /*1790*/  LDC.64 R6, c[0x0][0x380] ;  /* 0x0000e000ff067b82 */ /* 0x000e220000000a00 */
[C---:B------:R-:W-:Y:S01]  /*17a0*/  VIADD R11, R23.reuse, 0x400 ;  /* 0x00000400170b7836 */ /* 0x040fe20000000000 */
[----:B------:R-:W2:Y:S04]  /*17b0*/  LDG.E.CONSTANT R10, desc[UR6][R2.64+-0x400] ;  /* 0xfffc0006020a7981 */ /* 0x000ea8000c1e9900 */
[----:B------:R-:W3:Y:S04]  /*17c0*/  LDG.E.CONSTANT R12, desc[UR6][R2.64+0x400] ;  /* 0x00040006020c7981 */ /* 0x000ee8000c1e9900 */
[----:B------:R-:W4:Y:S04]  /*17d0*/  LDG.E.CONSTANT R13, desc[UR6][R2.64+0xc00] ;  /* 0x000c0006020d7981 */ /* 0x000f28000c1e9900 */
[----:B------:R-:W5:Y:S04]  /*17e0*/  LDG.E.CONSTANT R15, desc[UR6][R2.64+0x1000] ;  /* 0x00100006020f7981 */ /* 0x000f68000c1e9900 */
[----:B------:R1:W5:Y:S01]  /*17f0*/  LDG.E.CONSTANT R14, desc[UR6][R2.64+0x1400] ;  /* 0x00140006020e7981 */ /* 0x000362000c1e9900 */
[----:B0-----:R-:W-:-:S04]  /*1800*/  IMAD.WIDE.U32 R4, R23, 0x4, R6 ;  /* 0x0000000417047825 */ /* 0x001fc800078e0006 */
[----:B------:R-:W-:Y:S02]  /*1810*/  IMAD.WIDE.U32 R6, R11, 0x4, R6 ;  /* 0x000000040b067825 */ /* 0x000fe400078e0006 */
[----:B------:R-:W2:Y:S04]  /*1820*/  LDG.E.CONSTANT R4, desc[UR6][R4.64] ;  /* 0x0000000604047981 */ /* 0x000ea8000c1e9900 */
[----:B------:R-:W3:Y:S04]  /*1830*/  LDG.E.CONSTANT R11, desc[UR6][R2.64] ;  /* 0x00000006020b7981 */ /* 0x000ee8000c1e9900 */
[----:B------:R-:W4:Y:S01]  /*1840*/  LDG.E.CONSTANT R7, desc[UR6][R6.64] ;  /* 0x0000000606077981 */ /* 0x000f22000c1e9900 */
[----:B------:R-:W-:Y:S01]  /*1850*/  PLOP3.LUT P0, PT, PT, PT, PT, 0x8, 0x80 ;  /* 0x000000000080781c */ /* 0x000fe20003f0e170 */
[----:B------:R-:W-:-:S02]  /*1860*/  VIADD R8, R8, 0x800 ;  /* 0x0000080008087836 */ /* 0x000fc40000000000 */
[----:B------:R-:W-:Y:S01]  /*1870*/  VIADD R23, R23, 0x800 ;  /* 0x0000080017177836 */ /* 0x000fe20000000000 */
[----:B--2---:R-:W-:Y:S02]  /*1880*/  IADD3 R10, PT, PT, R10, R4, R21 ;  /* 0x000000040a0a7210 */ /* 0x004fe40007ffe015 */
[----:B------:R-:W-:Y:S02]  /*1890*/  IADD3 R4, P1, PT, R2, 0x2000, RZ ;  /* 0x0000200002047810 */ /* 0x000fe40007f3e0ff */
[----:B---3--:R-:W-:-:S03]  /*18a0*/  IADD3 R10, PT, PT, R12, R11, R10 ;  /* 0x0000000b0c0a7210 */ /* 0x008fc60007ffe00a */
[----:B------:R-:W-:Y:S01]  /*18b0*/  IMAD.X R5, RZ, RZ, R3, P1 ;  /* 0x000000ffff057224 */ /* 0x000fe200008e0603 */
[----:B----4-:R-:W-:Y:S01]  /*18c0*/  IADD3 R10, PT, PT, R13, R7, R10 ;  /* 0x000000070d0a7210 */ /* 0x010fe20007ffe00a */
[----:B-1----:R-:W-:Y:S02]  /*18d0*/  IMAD.MOV.U32 R2, RZ, RZ, R4 ;  /* 0x000000ffff027224 */ /* 0x002fe400078e0004 */
[----:B------:R-:W-:Y:S01]  /*18e0*/  IMAD.MOV.U32 R3, RZ, RZ, R5 ;  /* 0x000000ffff037224 */ /* 0x000fe200078e0005 */
[----:B-----5:R-:W-:-:S07]  /*18f0*/  IADD3 R21, PT, PT, R14, R15, R10 ;  /* 0x0000000f0e157210 */ /* 0x020fce0007ffe00a */
.L_x_29:
[----:B------:R-:W-:Y:S05]  /*1900*/  BSYNC.RECONVERGENT B2 ;  /* 0x0000000000027941 */ /* 0x000fea0003800200 */
.L_x_28:
[----:B------:R-:W-:-:S13]  /*1910*/  ISETP.LT.OR P0, PT, R8, R9, P0 ;  /* 0x000000090800720c */ /* 0x000fda0000701670 */
[----:B------:R-:W-:Y:S05]  /*1920*/  @!P0 BRA `(.L_x_21) ;  /* 0x0000000000208947 */ /* 0x000fea0003800000 */
[----:B------:R-:W0:Y:S01]  /*1930*/  LDC.64 R4, c[0x0][0x380] ;  /* 0x0000e000ff047b82 */ /* 0x000e220000000a00 */
[----:B------:R-:W2:Y:S04]  /*1940*/  LDG.E.CONSTANT R6, desc[UR6][R2.64+-0x400] ;  /* 0xfffc000602067981 */ /* 0x000ea8000c1e9900 */
[----:B------:R-:W3:Y:S04]  /*1950*/  LDG.E.CONSTANT R7, desc[UR6][R2.64] ;  /* 0x0000000602077981 */ /* 0x000ee8000c1e9900 */
[----:B------:R-:W3:Y:S01]  /*1960*/  LDG.E.CONSTANT R8, desc[UR6][R2.64+0x400] ;  /* 0x0004000602087981 */ /* 0x000ee2000c1e9900 */
[----:B0-----:R-:W-:-:S06]  /*1970*/  IMAD.WIDE.U32 R4, R23, 0x4, R4 ;  /* 0x0000000417047825 */ /* 0x001fcc00078e0004 */
[----:B------:R-:W2:Y:S02]  /*1980*/  LDG.E.CONSTANT R4, desc[UR6][R4.64] ;  /* 0x0000000604047981 */ /* 0x000ea4000c1e9900 */
[----:B--2---:R-:W-:-:S04]  /*1990*/  IADD3 R6, PT, PT, R6, R4, R21 ;  /* 0x0000000406067210 */ /* 0x004fc80007ffe015 */
[----:B---3--:R-:W-:-:S07]  /*19a0*/  IADD3 R21, PT, PT, R8, R7, R6 ;  /* 0x0000000708157210 */ /* 0x008fce0007ffe006 */
.L_x_21:
[----:B------:R-:W-:Y:S05]  /*19b0*/  BSYNC.RECONVERGENT B1 ;  /* 0x0000000000017941 */ /* 0x000fea0003800200 */
.L_x_19:
[----:B------:R-:W0:Y:S01]  /*19c0*/  S2R R8, SR_LANEID ;  /* 0x0000000000087919 */ /* 0x000e220000000000 */
[----:B------:R-:W1:Y:S01]  /*19d0*/  SHFL.DOWN PT, R2, R21, 0x1, 0x1f ;  /* 0x08201f0015027f89 */ /* 0x000e6200000e0000 */
[C---:B0-----:R-:W-:Y:S02]  /*19e0*/  ISETP.GT.AND P0, PT, R8.reuse, 0x1e, PT ;  /* 0x0000001e0800780c */ /* 0x041fe40003f04270 */
[----:B------:R-:W-:Y:S02]  /*19f0*/  ISETP.NE.AND P1, PT, R8, RZ, PT ;  /* 0x000000ff0800720c */ /* 0x000fe40003f25270 */
[----:B-1----:R-:W-:Y:S02]  /*1a00*/  SEL R2, R2, RZ, !P0 ;  /* 0x000000ff02027207 */ /* 0x002fe40004000000 */
[----:B------:R-:W-:-:S03]  /*1a10*/  ISETP.GT.AND P0, PT, R8, 0x1d, PT ;  /* 0x0000001d0800780c */ /* 0x000fc60003f04270 */
[----:B------:R-:W-:-:S05]  /*1a20*/  IMAD.IADD R2, R2, 0x1, R21 ;  /* 0x0000000102027824 */ /* 0x000fca00078e0215 */
[----:B------:R-:W0:Y:S01]  /*1a30*/  SHFL.DOWN PT, R3, R2, 0x2, 0x1f ;  /* 0x08401f0002037f89 */ /* 0x000e2200000e0000 */
[----:B------:R-:W-:Y:S01]  /*1a40*/  @!P1 MOV R6, 0x400 ;  /* 0x0000040000069802 */ /* 0x000fe20000000f00 */
[----:B------:R-:W1:Y:S01]  /*1a50*/  @!P1 S2R R7, SR_CgaCtaId ;  /* 0x0000000000079919 */ /* 0x000e620000008800 */
[----:B0-----:R-:W-:Y:S02]  /*1a60*/  SEL R3, R3, RZ, !P0 ;  /* 0x000000ff03037207 */ /* 0x001fe40004000000 */
[----:B------:R-:W-:-:S03]  /*1a70*/  ISETP.GT.AND P0, PT, R8, 0x1b, PT ;  /* 0x0000001b0800780c */ /* 0x000fc60003f04270 */
[----:B------:R-:W-:-:S05]  /*1a80*/  IMAD.IADD R3, R2, 0x1, R3 ;  /* 0x0000000102037824 */ /* 0x000fca00078e0203 */
[----:B------:R-:W0:Y:S01]  /*1a90*/  SHFL.DOWN PT, R4, R3, 0x4, 0x1f ;  /* 0x08801f0003047f89 */ /* 0x000e2200000e0000 */
[----:B-1----:R-:W-:Y:S02]  /*1aa0*/  @!P1 LEA R6, R7, R6, 0x18 ;  /* 0x0000000607069211 */ /* 0x002fe400078ec0ff */
[----:B0-----:R-:W-:Y:S02]  /*1ab0*/  SEL R4, R4, RZ, !P0 ;  /* 0x000000ff04047207 */ /* 0x001fe40004000000 */
[----:B------:R-:W-:-:S03]  /*1ac0*/  ISETP.GT.AND P0, PT, R8, 0x17, PT ;  /* 0x000000170800780c */ /* 0x000fc60003f04270 */
[----:B------:R-:W-:Y:S01]  /*1ad0*/  IMAD.IADD R4, R3, 0x1, R4 ;  /* 0x0000000103047824 */ /* 0x000fe200078e0204 */
[----:B------:R-:W-:-:S04]  /*1ae0*/  @!P1 SHF.R.U32.HI R3, RZ, 0x3, R0 ;  /* 0x00000003ff039819 */ /* 0x000fc80000011600 */
        /* <DEDUP_REMOVED lines=13> */
[----:B------:R-:W0:Y:S01]  /*1bc0*/  S2UR UR5, SR_CgaCtaId ;  /* 0x00000000000579c3 */ /* 0x000e220000008800 */
[----:B------:R-:W-:Y:S02]  /*1bd0*/  UMOV UR4, 0x400 ;  /* 0x0000040000047882 */ /* 0x000fe40000000000 */
[----:B0-----:R-:W-:-:S09]  /*1be0*/  ULEA UR4, UR5, UR4, 0x18 ;  /* 0x0000000405047291 */ /* 0x001fd2000f8ec0ff */
[----:B------:R-:W-:Y:S04]  /*1bf0*/  LDS R0, [UR4+0xc] ;  /* 0x00000c04ff007984 */ /* 0x000fe80008000800 */
[----:B---3--:R-:W0:Y:S04]  /*1c00*/  LDS.128 R4, [UR4+0x10] ;  /* 0x00001004ff047984 */ /* 0x008e280008000c00 */
[----:B------:R-:W1:Y:S01]  /*1c10*/  LDS.64 R8, [UR4+0x20] ;  /* 0x00002004ff087984 */ /* 0x000e620008000a00 */
[----:B0-----:R-:W-:-:S04]  /*1c20*/  IADD3 R0, PT, PT, R4, R0, R3 ;  /* 0x0000000004007210 */ /* 0x001fc80007ffe003 */
[----:B------:R-:W-:-:S04]  /*1c30*/  IADD3 R0, PT, PT, R6, R0, R5 ;  /* 0x0000000006007210 */ /* 0x000fc80007ffe005 */
[----:B-1----:R-:W-:-:S05]  /*1c40*/  IADD3 R0, PT, PT, R8, R0, R7 ;  /* 0x0000000008007210 */ /* 0x002fca0007ffe007 */
[----:B------:R-:W-:Y:S01]  /*1c50*/  IMAD.IADD R3, R0, 0x1, R9 ;  /* 0x0000000100037824 */ /* 0x000fe200078e0209 */
[----:B------:R-:W-:Y:S06]  /*1c60*/  BRA `(.L_x_17) ;  /* 0x0000001c00307947 */ /* 0x000fec0003800000 */
.L_x_2:
        /* <DEDUP_REMOVED lines=12> */
.L_x_32:
[----:B------:R-:W-:Y:S05]  /*1d30*/  BSYNC.RECONVERGENT B1 ;  /* 0x0000000000017941 */ /* 0x000fea0003800200 */
.L_x_31:
        /* <DEDUP_REMOVED lines=16> */
.L_x_37:
        /* <DEDUP_REMOVED lines=9> */
.L_x_36:
[----:B------:R-:W-:Y:S05]  /*1ed0*/  BSYNC.RECONVERGENT B2 ;  /* 0x0000000000027941 */ /* 0x000fea0003800200 */
.L_x_35:
        /* <DEDUP_REMOVED lines=8> */
.L_x_40:
        /* <DEDUP_REMOVED lines=35> */
.L_x_39:
[----:B------:R-:W-:Y:S05]  /*2190*/  BSYNC.RECONVERGENT B2 ;  /* 0x0000000000027941 */ /* 0x000fea0003800200 */
.L_x_38:
        /* <DEDUP_REMOVED lines=22> */
.L_x_42:
[----:B------:R-:W-:Y:S05]  /*2300*/  BSYNC.RECONVERGENT B2 ;  /* 0x0000000000027941 */ /* 0x000fea0003800200 */
.L_x_41:
        /* <DEDUP_REMOVED lines=10> */
.L_x_34:
[----:B------:R-:W-:Y:S05]  /*23b0*/  BSYNC.RECONVERGENT B1 ;  /* 0x0000000000017941 */ /* 0x000fea0003800200 */
.L_x_33:
        /* <DEDUP_REMOVED lines=38> */
[----:B------:R-:W0:Y:S04]  /*2620*/  LDS.128 R4, [UR4+0x10] ;  /* 0x00001004ff047984 */ /* 0x000e280008000c00 */
[----:B------:R-:W1:Y:S01]  /*2630*/  LDS.64 R8, [UR4+0x20] ;  /* 0x00002004ff087984 */ /* 0x000e620008000a00 */
[----:B0-----:R-:W-:-:S04]  /*2640*/  IADD3 R0, PT, PT, R4, R0, R3 ;  /* 0x0000000004007210 */ /* 0x001fc80007ffe003 */
[----:B------:R-:W-:-:S04]  /*2650*/  IADD3 R0, PT, PT, R6, R0, R5 ;  /* 0x0000000006007210 */ /* 0x000fc80007ffe005 */
[----:B-1----:R-:W-:-:S05]  /*2660*/  IADD3 R0, PT, PT, R8, R0, R7 ;  /* 0x0000000008007210 */ /* 0x002fca0007ffe007 */
[----:B--2---:R-:W-:Y:S01]  /*2670*/  IMAD.IADD R3, R0, 0x1, R9 ;  /* 0x0000000100037824 */ /* 0x004fe200078e0209 */
[----:B------:R-:W-:Y:S06]  /*2680*/  BRA `(.L_x_17) ;  /* 0x0000001000a87947 */ /* 0x000fec0003800000 */
.L_x_43:
        /* <DEDUP_REMOVED lines=16> */
[----:B------:R-:W1:Y:S02]  /*2790*/  SHFL.DOWN PT, R2, R3, 0x2, R7 ;  /* 0x0840000003027989 */ /* 0x000e6400000e0007 */
[----:B-1----:R-:W-:Y:S02]  /*27a0*/  SEL R2, R2, RZ, !P0 ;  /* 0x000000ff02027207 */ /* 0x002fe40004000000 */
[----:B------:R-:W-:-:S03]  /*27b0*/  ISETP.GT.AND P0, PT, R8, R7, PT ;  /* 0x000000070800720c */ /* 0x000fc60003f04270 */
[----:B------:R-:W-:Y:S01]  /*27c0*/  IMAD.IADD R2, R3, 0x1, R2 ;  /* 0x0000000103027824 */ /* 0x000fe200078e0202 */
[----:B------:R-:W-:-:S04]  /*27d0*/  @!P1 SHF.R.U32.HI R3, RZ, 0x3, R9 ;  /* 0x00000003ff039819 */ /* 0x000fc80000011609 */
[----:B------:R-:W1:Y:S02]  /*27e0*/  SHFL.DOWN PT, R4, R2, 0x4, R7 ;  /* 0x0880000002047989 */ /* 0x000e6400000e0007 */
[----:B-1----:R-:W-:Y:S01]  /*27f0*/  SEL R5, R4, RZ, !P0 ;  /* 0x000000ff04057207 */ /* 0x002fe20004000000 */
[C---:B------:R-:W-:Y:S02]  /*2800*/  VIADD R4, R6.reuse, 0x8 ;  /* 0x0000000806047836 */ /* 0x040fe40000000000 */
[----:B------:R-:W-:Y:S02]  /*2810*/  VIADD R6, R6, 0x10 ;  /* 0x0000001006067836 */ /* 0x000fe40000000000 */
[----:B------:R-:W-:Y:S01]  /*2820*/  IMAD.IADD R5, R2, 0x1, R5 ;  /* 0x0000000102057824 */ /* 0x000fe200078e0205 */
[----:B------:R-:W-:Y:S02]  /*2830*/  ISETP.GT.AND P0, PT, R4, R7, PT ;  /* 0x000000070400720c */ /* 0x000fe40003f04270 */
[----:B------:R-:W-:-:S02]  /*2840*/  @!P1 MOV R4, 0x400 ;  /* 0x0000040000049802 */ /* 0x000fc40000000f00 */
[----:B------:R-:W1:Y:S02]  /*2850*/  SHFL.DOWN PT, R0, R5, 0x8, R7 ;  /* 0x0900000005007989 */ /* 0x000e6400000e0007 */
[----:B0-----:R-:W-:Y:S02]  /*2860*/  @!P1 LEA R11, R11, R4, 0x18 ;  /* 0x000000040b0b9211 */ /* 0x001fe400078ec0ff */
[----:B------:R-:W-:-:S05]  /*2870*/  @!P1 LOP3.LUT R4, R3, 0x7c, RZ, 0xc0, !PT ;  /* 0x0000007c03049812 */ /* 0x000fca00078ec0ff */
[----:B------:R-:W-:Y:S01]  /*2880*/  @!P1 IMAD.IADD R4, R4, 0x1, R11 ;  /* 0x0000000104049824 */ /* 0x000fe200078e020b */
[----:B-1----:R-:W-:Y:S02]  /*2890*/  SEL R0, R0, RZ, !P0 ;  /* 0x000000ff00007207 */ /* 0x002fe40004000000 */
        /* <DEDUP_REMOVED lines=15> */
[----:B-1----:R-:W0:Y:S04]  /*2990*/  LDS.128 R4, [UR4+0x10] ;  /* 0x00001004ff047984 */ /* 0x002e280008000c00 */
        /* <DEDUP_REMOVED lines=18> */
.L_x_30:
[----:B------:R-:W0:Y:S01]  /*2ac0*/  S2R R0, SR_TID.X ;  /* 0x0000000000007919 */ /* 0x000e220000002100 */
[----:B------:R-:W0:Y:S02]  /*2ad0*/  LDC.64 R2, c[0x0][0x380] ;  /* 0x0000e000ff027b82 */ /* 0x000e240000000a00 */
[----:B0-----:R-:W-:-:S05]  /*2ae0*/  IMAD.WIDE.U32 R2, R0, 0x4, R2 ;  /* 0x0000000400027825 */ /* 0x001fca00078e0002 */
[----:B------:R-:W2:Y:S04]  /*2af0*/  LDG.E.CONSTANT R19, desc[UR6][R2.64] ;  /* 0x0000000602137981 */ /* 0x000ea8000c1e9900 */
[----:B------:R-:W2:Y:S04]  /*2b00*/  LDG.E.CONSTANT R4, desc[UR6][R2.64+0x400] ;  /* 0x0004000602047981 */ /* 0x000ea8000c1e9900 */
[----:B------:R-:W2:Y:S04]  /*2b10*/  LDG.E.CONSTANT R5, desc[UR6][R2.64+0x800] ;  /* 0x0008000602057981 */ /* 0x000ea8000c1e9900 */
[----:B------:R-:W3:Y:S04]  /*2b20*/  LDG.E.CONSTANT R6, desc[UR6][R2.64+0xc00] ;  /* 0x000c000602067981 */ /* 0x000ee8000c1e9900 */
[----:B------:R-:W3:Y:S04]  /*2b30*/  LDG.E.CONSTANT R7, desc[UR6][R2.64+0x1000] ;  /* 0x0010000602077981 */ /* 0x000ee8000c1e9900 */
[----:B------:R-:W4:Y:S04]  /*2b40*/  LDG.E.CONSTANT R8, desc[UR6][R2.64+0x1400] ;  /* 0x0014000602087981 */ /* 0x000f28000c1e9900 */
[----:B------:R-:W4:Y:S04]  /*2b50*/  LDG.E.CONSTANT R9, desc[UR6][R2.64+0x1800] ;  /* 0x0018000602097981 */ /* 0x000f28000c1e9900 */
[----:B------:R-:W5:Y:S04]  /*2b60*/  LDG.E.CONSTANT R10, desc[UR6][R2.64+0x1c00] ;  /* 0x001c0006020a7981 */ /* 0x000f68000c1e9900 */
[----:B------:R-:W5:Y:S04]  /*2b70*/  LDG.E.CONSTANT R11, desc[UR6][R2.64+0x2000] ;  /* 0x00200006020b7981 */ /* 0x000f68000c1e9900 */
[----:B------:R-:W5:Y:S04]  /*2b80*/  LDG.E.CONSTANT R12, desc[UR6][R2.64+0x2400] ;  /* 0x00240006020c7981 */ /* 0x000f68000c1e9900 */
[----:B------:R-:W5:Y:S04]  /*2b90*/  LDG.E.CONSTANT R13, desc[UR6][R2.64+0x2800] ;  /* 0x00280006020d7981 */ /* 0x000f68000c1e9900 */
[----:B------:R-:W5:Y:S04]  /*2ba0*/  LDG.E.CONSTANT R14, desc[UR6][R2.64+0x2c00] ;  /* 0x002c0006020e7981 */ /* 0x000f68000c1e9900 */
[----:B------:R-:W5:Y:S04]  /*2bb0*/  LDG.E.CONSTANT R15, desc[UR6][R2.64+0x3000] ;  /* 0x00300006020f7981 */ /* 0x000f68000c1e9900 */
[----:B------:R-:W5:Y:S04]  /*2bc0*/  LDG.E.CONSTANT R16, desc[UR6][R2.64+0x3400] ;  /* 0x0034000602107981 */ /* 0x000f68000c1e9900 */
[----:B------:R-:W5:Y:S04]  /*2bd0*/  LDG.E.CONSTANT R17, desc[UR6][R2.64+0x3800] ;  /* 0x0038000602117981 */ /* 0x000f68000c1e9900 */
[----:B------:R-:W5:Y:S01]  /*2be0*/  LDG.E.CONSTANT R18, desc[UR6][R2.64+0x3c00] ;  /* 0x003c000602127981 */ /* 0x000f62000c1e9900 */
[----:B------:R-:W-:-:S02]  /*2bf0*/  ISETP.GE.U32.AND P0, PT, R20, 0x2000, PT ;  /* 0x000020001400780c */ /* 0x000fc40003f06070 */
[----:B--2---:R-:W-:-:S04]  /*2c00*/  IADD3 R4, PT, PT, R5, R4, R19 ;  /* 0x0000000405047210 */ /* 0x004fc80007ffe013 */
[----:B---3--:R-:W-:-:S04]  /*2c10*/  IADD3 R4, PT, PT, R7, R6, R4 ;  /* 0x0000000607047210 */ /* 0x008fc80007ffe004 */
[----:B----4-:R-:W-:-:S04]  /*2c20*/  IADD3 R4, PT, PT, R9, R8, R4 ;  /* 0x0000000809047210 */ /* 0x010fc80007ffe004 */
[----:B-----5:R-:W-:Y:S01]  /*2c30*/  IADD3 R4, PT, PT, R11, R10, R4 ;  /* 0x0000000a0b047210 */ /* 0x020fe20007ffe004 */
[----:B------:R-:W-:-:S03]  /*2c40*/  IMAD.MOV.U32 R11, RZ, RZ, 0x1000 ;  /* 0x00001000ff0b7424 */ /* 0x000fc600078e00ff */
[----:B------:R-:W-:-:S04]  /*2c50*/  IADD3 R4, PT, PT, R13, R12, R4 ;  /* 0x0000000c0d047210 */ /* 0x000fc80007ffe004 */
[----:B------:R-:W-:-:S04]  /*2c60*/  IADD3 R4, PT, PT, R15, R14, R4 ;  /* 0x0000000e0f047210 */ /* 0x000fc80007ffe004 */
[----:B------:R-:W-:-:S05]  /*2c70*/  IADD3 R17, PT, PT, R17, R16, R4 ;  /* 0x0000001011117210 */ /* 0x000fca0007ffe004 */
[----:B------:R-:W-:Y:S01]  /*2c80*/  IMAD.IADD R8, R18, 0x1, R17 ;  /* 0x0000000112087824 */ /* 0x000fe200078e0211 */
[----:B------:R-:W-:Y:S06]  /*2c90*/  @!P0 BRA `(.L_x_44) ;  /* 0x00000000008c8947 */ /* 0x000fec0003800000 */
[----:B------:R-:W0:Y:S01]  /*2ca0*/  LDC R7, c[0x0][0x390] ;  /* 0x0000e400ff077b82 */ /* 0x000e220000000800 */
[----:B------:R-:W-:Y:S02]  /*2cb0*/  VIADD R6, R20, 0xfffff000 ;  /* 0xfffff00014067836 */ /* 0x000fe40000000000 */
[----:B------:R-:W-:-:S07]  /*2cc0*/  IMAD.MOV.U32 R11, RZ, RZ, 0x1000 ;  /* 0x00001000ff0b7424 */ /* 0x000fce00078e00ff */
.L_x_46:
[----:B------:R-:W-:-:S05]  /*2cd0*/  IMAD.WIDE R4, R11, 0x4, R2 ;  /* 0x000000040b047825 */ /* 0x000fca00078e0202 */
        /* <DEDUP_REMOVED lines=16> */
[----:B--2---:R-:W-:-:S04]  /*2de0*/  IADD3 R18, PT, PT, R18, R19, R8 ;  /* 0x0000001312127210 */ /* 0x004fc80007ffe008 */
[----:B---3--:R-:W-:Y:S01]  /*2df0*/  IADD3 R18, PT, PT, R21, R20, R18 ;  /* 0x0000001415127210 */ /* 0x008fe20007ffe012 */
[----:B0-----:R-:W-:-:S04]  /*2e00*/  IMAD.MOV.U32 R20, RZ, RZ, R7 ;  /* 0x000000ffff147224 */ /* 0x001fc800078e0007 */
[----:B------:R-:W-:Y:S01]  /*2e10*/  IMAD.IADD R8, R20, 0x1, -R11 ;  /* 0x0000000114087824 */ /* 0x000fe200078e0a0b */
[----:B----4-:R-:W-:-:S04]  /*2e20*/  IADD3 R18, PT, PT, R23, R22, R18 ;  /* 0x0000001617127210 */ /* 0x010fc80007ffe012 */
[----:B------:R-:W-:Y:S02]  /*2e30*/  ISETP.GE.AND P0, PT, R8, 0x1000, PT ;  /* 0x000010000800780c */ /* 0x000fe40003f06270 */
[----:B-----5:R-:W-:-:S04]  /*2e40*/  IADD3 R18, PT, PT, R25, R24, R18 ;  /* 0x0000001819127210 */ /* 0x020fc80007ffe012 */
[----:B------:R-:W-:-:S04]  /*2e50*/  IADD3 R14, PT, PT, R14, R17, R18 ;  /* 0x000000110e0e7210 */ /* 0x000fc80007ffe012 */
[----:B------:R-:W-:-:S04]  /*2e60*/  IADD3 R12, PT, PT, R15, R12, R14 ;  /* 0x0000000c0f0c7210 */ /* 0x000fc80007ffe00e */
[----:B------:R-:W-:-:S04]  /*2e70*/  IADD3 R10, PT, PT, R10, R13, R12 ;  /* 0x0000000d0a0a7210 */ /* 0x000fc80007ffe00c */
[----:B------:R-:W-:Y:S01]  /*2e80*/  IADD3 R8, PT, PT, R16, R9, R10 ;  /* 0x0000000910087210 */ /* 0x000fe20007ffe00a */
[----:B------:R-:W-:Y:S06]  /*2e90*/  @!P0 BRA `(.L_x_45) ;  /* 0x0000000400fc8947 */ /* 0x000fec0003800000 */
[----:B------:R-:W-:-:S05]  /*2ea0*/  VIADD R11, R11, 0x1000 ;  /* 0x000010000b0b7836 */ /* 0x000fca0000000000 */
[----:B------:R-:W-:-:S13]  /*2eb0*/  ISETP.GT.AND P0, PT, R11, R6, PT ;  /* 0x000000060b00720c */ /* 0x000fda0003f04270 */
[----:B------:R-:W-:Y:S05]  /*2ec0*/  @!P0 BRA `(.L_x_46) ;  /* 0xfffffffc00808947 */ /* 0x000fea000383ffff */
.L_x_44:
        /* <DEDUP_REMOVED lines=20> */
.L_x_50:
        /* <DEDUP_REMOVED lines=8> */
.L_x_49:
[----:B------:R-:W-:Y:S05]  /*3090*/  BSYNC.RECONVERGENT B2 ;  /* 0x0000000000027941 */ /* 0x000fea0003800200 */
.L_x_48:
        /* <DEDUP_REMOVED lines=16> */
.L_x_53:
        /* <DEDUP_REMOVED lines=20> */
[----:B------:R-:W5:Y:S04]  /*32e0*/  LDG.E.CONSTANT R22, desc[UR6][R2.64+0x2400] ;  /* 0x0024000602167981 */ /* 0x000f68000c1e9900 */
[----:B------:R0:W5:Y:S04]  /*32f0*/  LDG.E.CONSTANT R5, desc[UR6][R4.64] ;  /* 0x0000000604057981 */ /* 0x000168000c1e9900 */
        /* <DEDUP_REMOVED lines=17> */
.L_x_52:
[----:B------:R-:W-:Y:S05]  /*3410*/  BSYNC.RECONVERGENT B2 ;  /* 0x0000000000027941 */ /* 0x000fea0003800200 */
.L_x_51:
        /* <DEDUP_REMOVED lines=10> */
[----:B------:R-:W5:Y:S01]  /*34c0*/  LDG.E.CONSTANT R16, desc[UR6][R2.64+0x1400] ;  /* 0x0014000602107981 */ /* 0x000f62000c1e9900 */
[----:B0-----:R-:W-:-:S04]  /*34d0*/  IMAD.WIDE.U32 R4, R11, 0x4, R6 ;  /* 0x000000040b047825 */ /* 0x001fc800078e0006 */
[----:B------:R-:W-:Y:S02]  /*34e0*/  IMAD.WIDE.U32 R6, R13, 0x4, R6 ;  /* 0x000000040d067825 */ /* 0x000fe400078e0006 */
[----:B------:R0:W2:Y:S04]  /*34f0*/  LDG.E.CONSTANT R5, desc[UR6][R4.64] ;  /* 0x0000000604057981 */ /* 0x0000a8000c1e9900 */
[----:B------:R1:W3:Y:S04]  /*3500*/  LDG.E.CONSTANT R13, desc[UR6][R2.64] ;  /* 0x00000006020d7981 */ /* 0x0002e8000c1e9900 */
[----:B------:R-:W4:Y:S01]  /*3510*/  LDG.E.CONSTANT R7, desc[UR6][R6.64] ;  /* 0x0000000606077981 */ /* 0x000f22000c1e9900 */
[----:B0-----:R-:W-:Y:S01]  /*3520*/  IADD3 R4, P1, PT, R2, 0x2000, RZ ;  /* 0x0000200002047810 */ /* 0x001fe20007f3e0ff */
[----:B------:R-:W-:Y:S01]  /*3530*/  VIADD R10, R10, 0x800 ;  /* 0x000008000a0a7836 */ /* 0x000fe20000000000 */
[----:B------:R-:W-:Y:S01]  /*3540*/  PLOP3.LUT P0, PT, PT, PT, PT, 0x8, 0x80 ;  /* 0x000000000080781c */ /* 0x000fe20003f0e170 */
[----:B------:R-:W-:-:S02]  /*3550*/  VIADD R11, R11, 0x800 ;  /* 0x000008000b0b7836 */ /* 0x000fc40000000000 */
[----:B-1----:R-:W-:Y:S01]  /*3560*/  IMAD.MOV.U32 R2, RZ, RZ, R4 ;  /* 0x000000ffff027224 */ /* 0x002fe200078e0004 */
[----:B--2---:R-:W-:-:S04]  /*3570*/  IADD3 R12, PT, PT, R12, R5, R8 ;  /* 0x000000050c0c7210 */ /* 0x004fc80007ffe008 */
[----:B---3--:R-:W-:Y:S01]  /*3580*/  IADD3 R12, PT, PT, R14, R13, R12 ;  /* 0x0000000d0e0c7210 */ /* 0x008fe20007ffe00c */
[----:B------:R-:W-:-:S03]  /*3590*/  IMAD.X R5, RZ, RZ, R3, P1 ;  /* 0x000000ffff057224 */ /* 0x000fc600008e0603 */
[----:B----4-:R-:W-:Y:S01]  /*35a0*/  IADD3 R12, PT, PT, R15, R7, R12 ;  /* 0x000000070f0c7210 */ /* 0x010fe20007ffe00c */
[----:B------:R-:W-:-:S03]  /*35b0*/  IMAD.MOV.U32 R3, RZ, RZ, R5 ;  /* 0x000000ffff037224 */ /* 0x000fc600078e0005 */
[----:B-----5:R-:W-:-:S07]  /*35c0*/  IADD3 R8, PT, PT, R16, R17, R12 ;  /* 0x0000001110087210 */ /* 0x020fce0007ffe00c */
.L_x_55:
[----:B------:R-:W-:Y:S05]  /*35d0*/  BSYNC.RECONVERGENT B2 ;  /* 0x0000000000027941 */ /* 0x000fea0003800200 */
.L_x_54:
        /* <DEDUP_REMOVED lines=10> */
.L_x_47:
[----:B------:R-:W-:Y:S05]  /*3680*/  BSYNC.RECONVERGENT B1 ;  /* 0x0000000000017941 */ /* 0x000fea0003800200 */
.L_x_45:
[----:B------:R-:W0:Y:S01]  /*3690*/  S2R R9, SR_LANEID ;  /* 0x0000000000097919 */ /* 0x000e220000000000 */
[----:B------:R-:W1:Y:S01]  /*36a0*/  SHFL.DOWN PT, R2, R8, 0x1, 0x1f ;  /* 0x08201f0008027f89 */ /* 0x000e6200000e0000 */
[C---:B0-----:R-:W-:Y:S02]  /*36b0*/  ISETP.GT.AND P0, PT, R9.reuse, 0x1e, PT ;  /* 0x0000001e0900780c */ /* 0x041fe40003f04270 */
[C---:B------:R-:W-:Y:S02]  /*36c0*/  ISETP.NE.AND P1, PT, R9.reuse, RZ, PT ;  /* 0x000000ff0900720c */ /* 0x040fe40003f25270 */
        /* <DEDUP_REMOVED lines=37> */
[----:B0-----:R-:W-:-:S07]  /*3920*/  IMAD.IADD R3, R0, 0x1, R9 ;  /* 0x0000000100037824 */ /* 0x001fce00078e0209 */
.L_x_17:
[----:B------:R-:W-:Y:S05]  /*3930*/  BSYNC.RECONVERGENT B0 ;  /* 0x0000000000007941 */ /* 0x000fea0003800200 */
.L_x_1:
[----:B------:R-:W-:Y:S05]  /*3940*/  @P0 EXIT ;  /* 0x000000000000094d */ /* 0x000fea0003800000 */
[----:B-1----:R-:W1:Y:S01]  /*3950*/  LDC.64 R4, c[0x0][0x388] ;  /* 0x0000e200ff047b82 */ /* 0x002e620000000a00 */
[----:B------:R-:W0:Y:S02]  /*3960*/  LDCU UR4, c[0x0][0x398] ;  /* 0x00007300ff0477ac */ /* 0x000e240008000800 */
[----:B0-234-:R-:W-:-:S05]  /*3970*/  VIADD R3, R3, UR4 ;  /* 0x0000000403037c36 */ /* 0x01dfca0008000000 */
[----:B-1----:R-:W-:Y:S01]  /*3980*/  STG.E desc[UR6][R4.64], R3 ;  /* 0x0000000304007986 */ /* 0x002fe2000c101906 */
[----:B------:R-:W-:Y:S05]  /*3990*/  EXIT ;  /* 0x000000000000794d */ /* 0x000fea0003800000 */
.L_x_56:
[----:B------:R-:W-:-:S00]  /*39a0*/  BRA `(.L_x_56) ;  /* 0xfffffffc00fc7947 */ /* 0x000fc0000383ffff */
[----:B------:R-:W-:-:S00]  /*39b0*/  NOP ;  /* 0x0000000000007918 */ /* 0x000fc00000000000 */
        /* <DEDUP_REMOVED lines=12> */
.L_x_239:


//--------------------- .text._ZN3cub18CUB_300001_SM_10006detail6reduce18DeviceReduceKernelINS2_10policy_hubIiyN4cuda3std3__44plusIiEEE10Policy1000EN6thrust24THRUST_300001_SM_1000_NS6detail15normal_iteratorINSD_10device_ptrIiEEEEyS9_iNS7_10__identityEEEvT0_PT3_T1_NS0_13GridEvenShareISN_EET2_T4_ --------------------------
	.section	.text._ZN3cub18CUB_300001_SM_10006detail6reduce18DeviceReduceKernelINS2_10policy_hubIiyN4cuda3std3__44plusIiEEE10Policy1000EN6thrust24THRUST_300001_SM_1000_NS6detail15normal_iteratorINSD_10device_ptrIiEEEEyS9_iNS7_10__identityEEEvT0_PT3_T1_NS0_13GridEvenShareISN_EET2_T4_,"ax",@progbits
	.align	128
        .global         _ZN3cub18CUB_300001_SM_10006detail6reduce18DeviceReduceKernelINS2_10policy_hubIiyN4cuda3std3__44plusIiEEE10Policy1000EN6thrust24THRUST_300001_SM_1000_NS6detail15normal_iteratorINSD_10device_ptrIiEEEEyS9_iNS7_10__identityEEEvT0_PT3_T1_NS0_13GridEvenShareISN_EET2_T4_
        .type           _ZN3cub18CUB_300001_SM_10006detail6reduce18DeviceReduceKernelINS2_10policy_hubIiyN4cuda3std3__44plusIiEEE10Policy1000EN6thrust24THRUST_300001_SM_1000_NS6detail15normal_iteratorINSD_10device_ptrIiEEEEyS9_iNS7_10__identityEEEvT0_PT3_T1_NS0_13GridEvenShareISN_EET2_T4_,@function
        .size           _ZN3cub18CUB_300001_SM_10006detail6reduce18DeviceReduceKernelINS2_10policy_hubIiyN4cuda3std3__44plusIiEEE10Policy1000EN6thrust24THRUST_300001_SM_1000_NS6detail15normal_iteratorINSD_10device_ptrIiEEEEyS9_iNS7_10__identityEEEvT0_PT3_T1_NS0_13GridEvenShareISN_EET2_T4_,(.L_x_240 - _ZN3cub18CUB_300001_SM_10006detail6reduce18DeviceReduceKernelINS2_10policy_hubIiyN4cuda3std3__44plusIiEEE10Policy1000EN6thrust24THRUST_300001_SM_1000_NS6detail15normal_iteratorINSD_10device_ptrIiEEEEyS9_iNS7_10__identityEEEvT0_PT3_T1_NS0_13GridEvenShareISN_EET2_T4_)
        .other          _ZN3cub18CUB_300001_SM_10006detail6reduce18DeviceReduceKernelINS2_10policy_hubIiyN4cuda3std3__44plusIiEEE10Policy1000EN6thrust24THRUST_300001_SM_1000_NS6detail15normal_iteratorINSD_10device_ptrIiEEEEyS9_iNS7_10__identityEEEvT0_PT3_T1_NS0_13GridEvenShareISN_EET2_T4_,@"STO_CUDA_ENTRY STV_DEFAULT"
_ZN3cub18CUB_300001_SM_10006detail6reduce18DeviceReduceKernelINS2_10policy_hubIiyN4cuda3std3__44plusIiEEE10Policy1000EN6thrust24THRUST_300001_SM_1000_NS6detail15normal_iteratorINSD_10device_ptrIiEEEEyS9_iNS7_10__identityEEEvT0_PT3_T1_NS0_13GridEvenShareISN_EET2_T4_:
.text._ZN3cub18CUB_300001_SM_10006detail6reduce18DeviceReduceKernelINS2_10policy_hubIiyN4cuda3std3__44plusIiEEE10Policy1000EN6thrust24THRUST_300001_SM_1000_NS6detail15normal_iteratorINSD_10device_ptrIiEEEEyS9_iNS7_10__identityEEEvT0_PT3_T1_NS0_13GridEvenShareISN_EET2_T4_:
[----:B------:R-:W-:Y:S08]  /*0000*/  LDC R1, c[0x0][0x37c] ;  /* 0x0000df00ff017b82 */ /* 0x000ff00000000800 */
[----:B------:R-:W0:Y:S01]  /*0010*/  S2UR UR16, SR_CTAID.X ;  /* 0x00000000001079c3 */ /* 0x000e220000002500 */
[----:B------:R-:W1:Y:S01]  /*0020*/  LDCU.64 UR8, c[0x0][0x3b8] ;  /* 0x00007700ff0877ac */ /* 0x000e620008000a00 */
[----:B------:R-:W-:Y:S01]  /*0030*/  BSSY.RECONVERGENT B0, `(.L_x_57) ;  /* 0x0000201000007945 */ /* 0x000fe20003800200 */
[----:B------:R-:W2:Y:S01]  /*0040*/  LDCU UR5, c[0x0][0x3c0] ;  /* 0x00007800ff0577ac */ /* 0x000ea20008000800 */
[----:B------:R-:W3:Y:S01]  /*0050*/  LDCU.64 UR14, c[0x0][0x358] ;  /* 0x00006b00ff0e77ac */ /* 0x000ee20008000a00 */
[----:B-1----:R-:W-:-:S02]  /*0060*/  IMAD.U32 R2, RZ, RZ, UR8 ;  /* 0x00000008ff027e24 */ /* 0x002fc4000f8e00ff */
[----:B------:R-:W-:Y:S01]  /*0070*/  IMAD.U32 R3, RZ, RZ, UR9 ;  /* 0x00000009ff037e24 */ /* 0x000fe2000f8e00ff */
[----:B--2---:R-:W-:Y:S02]  /*0080*/  USHF.L.U32 UR5, UR5, 0xc, URZ ;  /* 0x0000000c05057899 */ /* 0x004fe400080006ff */
[----:B0-----:R-:W-:Y:S02]  /*0090*/  USHF.L.U32 UR7, UR16, 0xc, URZ ;  /* 0x0000000c10077899 */ /* 0x001fe400080006ff */
[----:B------:R-:W-:-:S04]  /*00a0*/  USHF.R.S32.HI UR4, URZ, 0x1f, UR5 ;  /* 0x0000001fff047899 */ /* 0x000fc80008011405 */
[----:B------:R-:W-:-:S04]  /*00b0*/  IADD3 R23, P1, PT, R2, -UR7, RZ ;  /* 0x8000000702177c10 */ /* 0x000fc8000ff3e0ff */
[----:B------:R-:W-:Y:S02]  /*00c0*/  ISETP.GT.U32.AND P0, PT, R23, 0xfff, PT ;  /* 0x00000fff1700780c */ /* 0x000fe40003f04070 */
[----:B------:R-:W-:-:S04]  /*00d0*/  IADD3.X R22, PT, PT, R3, -0x1, RZ, P1, !PT ;  /* 0xffffffff03167810 */ /* 0x000fc80000ffe4ff */
[----:B------:R-:W-:-:S13]  /*00e0*/  ISETP.GT.U32.AND.EX P0, PT, R22, RZ, PT, P0 ;  /* 0x000000ff1600720c */ /* 0x000fda0003f04100 */
[----:B---3--:R-:W-:Y:S05]  /*00f0*/  @P0 BRA `(.L_x_58) ;  /* 0x0000000c00ac0947 */ /* 0x008fea0003800000 */
[----:B------:R-:W0:Y:S01]  /*0100*/  S2R R3, SR_TID.X ;  /* 0x0000000000037919 */ /* 0x000e220000002100 */
[----:B------:R-:W-:Y:S01]  /*0110*/  VIADD R0, R2, -UR7 ;  /* 0x8000000702007c36 */ /* 0x000fe20008000000 */
[----:B------:R-:W-:Y:S01]  /*0120*/  BSSY.RECONVERGENT B1, `(.L_x_59) ;  /* 0x000000a000017945 */ /* 0x000fe20003800200 */
[----:B------:R-:W-:-:S03]  /*0130*/  IMAD.MOV.U32 R4, RZ, RZ, RZ ;  /* 0x000000ffff047224 */ /* 0x000fc600078e00ff */
[----:B0-----:R-:W-:Y:S01]  /*0140*/  ISETP.GE.AND P0, PT, R3, R0, PT ;  /* 0x000000000300720c */ /* 0x001fe20003f06270 */
[----:B------:R-:W-:-:S12]  /*0150*/  IMAD.MOV.U32 R5, RZ, RZ, R3 ;  /* 0x000000ffff057224 */ /* 0x000fd800078e0003 */
[----:B------:R-:W-:Y:S05]  /*0160*/  @P0 BRA `(.L_x_60) ;  /* 0x0000000000140947 */ /* 0x000fea0003800000 */
[----:B------:R-:W0:Y:S01]  /*0170*/  LDC.64 R6, c[0x0][0x380] ;  /* 0x0000e000ff067b82 */ /* 0x000e220000000a00 */
[----:B------:R-:W-:-:S04]  /*0180*/  VIADD R5, R3, UR7 ;  /* 0x0000000703057c36 */ /* 0x000fc80008000000 */
[----:B0-----:R-:W-:-:S05]  /*0190*/  IMAD.WIDE.U32 R6, R5, 0x4, R6 ;  /* 0x0000000405067825 */ /* 0x001fca00078e0006 */
[----:B------:R0:W5:Y:S01]  /*01a0*/  LDG.E R4, desc[UR14][R6.64] ;  /* 0x0000000e06047981 */ /* 0x000162000c1e1900 */
[----:B------:R-:W-:-:S07]  /*01b0*/  VIADD R5, R3, 0x100 ;  /* 0x0000010003057836 */ /* 0x000fce0000000000 */
.L_x_60:
[----:B------:R-:W-:Y:S05]  /*01c0*/  BSYNC.RECONVERGENT B1 ;  /* 0x0000000000017941 */ /* 0x000fea0003800200 */
.L_x_59:
[----:B------:R-:W-:Y:S01]  /*01d0*/  ISETP.GE.AND P0, PT, R5, R0, PT ;  /* 0x000000000500720c */ /* 0x000fe20003f06270 */
[----:B------:R-:W-:-:S12]  /*01e0*/  BSSY.RECONVERGENT B1, `(.L_x_61) ;  /* 0x000006c000017945 */ /* 0x000fd80003800200 */
[----:B------:R-:W-:Y:S05]  /*01f0*/  @P0 BRA `(.L_x_62) ;  /* 0x0000000400a80947 */ /* 0x000fea0003800000 */
[----:B0-----:R-:W-:Y:S01]  /*0200*/  LOP3.LUT R7, RZ, R5, RZ, 0x33, !PT ;  /* 0x00000005ff077212 */ /* 0x001fe200078e33ff */
[----:B------:R-:W-:Y:S03]  /*0210*/  BSSY.RECONVERGENT B2, `(.L_x_63) ;  /* 0x0000030000027945 */ /* 0x000fe60003800200 */
[----:B------:R-:W-:-:S04]  /*0220*/  IADD3 R7, PT, PT, R2, -UR7, R7 ;  /* 0x8000000702077c10 */ /* 0x000fc8000fffe007 */
[C---:B------:R-:W-:Y:S02]  /*0230*/  ISETP.GE.U32.AND P1, PT, R7.reuse, 0xf00, PT ;  /* 0x00000f000700780c */ /* 0x040fe40003f26070 */
[----:B------:R-:W-:-:S04]  /*0240*/  LEA.HI R2, R7, 0x1, RZ, 0x18 ;  /* 0x0000000107027811 */ /* 0x000fc800078fc0ff */
[----:B------:R-:W-:-:S04]  /*0250*/  LOP3.LUT R21, R2, 0xf, RZ, 0xc0, !PT ;  /* 0x0000000f02157812 */ /* 0x000fc800078ec0ff */
[----:B------:R-:W-:-:S03]  /*0260*/  ISETP.NE.AND P0, PT, R21, RZ, PT ;  /* 0x000000ff1500720c */ /* 0x000fc60003f05270 */
[----:B------:R-:W-:Y:S10]  /*0270*/  @!P1 BRA `(.L_x_64) ;  /* 0x0000000000a49947 */ /* 0x000ff40003800000 */
[----:B------:R-:W0:Y:S01]  /*0280*/  LDCU.64 UR8, c[0x0][0x380] ;  /* 0x00007000ff0877ac */ /* 0x000e220008000a00 */
[----:B------:R-:W-:Y:S01]  /*0290*/  IMAD.WIDE.U32 R6, R5, 0x4, RZ ;  /* 0x0000000405067825 */ /* 0x000fe200078e00ff */
[----:B------:R-:W-:Y:S01]  /*02a0*/  LOP3.LUT R8, R2, 0x1fffff0, RZ, 0xc0, !PT ;  /* 0x01fffff002087812 */ /* 0x000fe200078ec0ff */
[----:B------:R-:W-:-:S04]  /*02b0*/  UIMAD.WIDE.U32 UR4, UR16, 0x4000, URZ ;  /* 0x00004000100478a5 */ /* 0x000fc8000f8e00ff */
[----:B------:R-:W-:Y:S02]  /*02c0*/  IMAD.MOV R8, RZ, RZ, -R8 ;  /* 0x000000ffff087224 */ /* 0x000fe400078e0a08 */
[----:B------:R-:W-:Y:S02]  /*02d0*/  LOP3.LUT R14, R6, UR4, RZ, 0xfc, !PT ;  /* 0x00000004060e7c12 */ /* 0x000fe4000f8efcff */
[----:B------:R-:W-:Y:S02]  /*02e0*/  LOP3.LUT R7, R7, UR5, RZ, 0xfc, !PT ;  /* 0x0000000507077c12 */ /* 0x000fe4000f8efcff */
[----:B0-----:R-:W-:-:S04]  /*02f0*/  IADD3 R14, P1, PT, R14, UR8, RZ ;  /* 0x000000080e0e7c10 */ /* 0x001fc8000ff3e0ff */
[----:B------:R-:W-:-:S04]  /*0300*/  IADD3 R14, P2, PT, R14, 0x2000, RZ ;  /* 0x000020000e0e7810 */ /* 0x000fc80007f5e0ff */
[----:B------:R-:W-:-:S09]  /*0310*/  IADD3.X R7, PT, PT, RZ, UR9, R7, P2, P1 ;  /* 0x00000009ff077c10 */ /* 0x000fd200097e2407 */
.L_x_65:
[----:B------:R-:W-:-:S05]  /*0320*/  IMAD.MOV.U32 R6, RZ, RZ, R14 ;  /* 0x000000ffff067224 */ /* 0x000fca00078e000e */
[----:B------:R-:W2:Y:S04]  /*0330*/  LDG.E R15, desc[UR14][R6.64+-0x2000] ;  /* 0xffe0000e060f7981 */ /* 0x000ea8000c1e1900 */
[----:B------:R-:W2:Y:S04]  /*0340*/  LDG.E R16, desc[UR14][R6.64+-0x1c00] ;  /* 0xffe4000e06107981 */ /* 0x000ea8000c1e1900 */
[----:B------:R-:W3:Y:S04]  /*0350*/  LDG.E R18, desc[UR14][R6.64+-0x1800] ;  /* 0xffe8000e06127981 */ /* 0x000ee8000c1e1900 */
[----:B------:R-:W3:Y:S04]  /*0360*/  LDG.E R17, desc[UR14][R6.64+-0x1400] ;  /* 0xffec000e06117981 */ /* 0x000ee8000c1e1900 */
[----:B------:R-:W4:Y:S04]  /*0370*/  LDG.E R20, desc[UR14][R6.64+-0x1000] ;  /* 0xfff0000e06147981 */ /* 0x000f28000c1e1900 */
        /* <DEDUP_REMOVED lines=10> */
[----:B------:R0:W4:Y:S01]  /*0420*/  LDG.E R10, desc[UR14][R6.64+0x1c00] ;  /* 0x001c000e060a7981 */ /* 0x000122000c1e1900 */
[----:B------:R-:W-:-:S02]  /*0430*/  VIADD R8, R8, 0x10 ;  /* 0x0000001008087836 */ /* 0x000fc40000000000 */
[----:B------:R-:W-:-:S03]  /*0440*/  VIADD R5, R5, 0x1000 ;  /* 0x0000100005057836 */ /* 0x000fc60000000000 */
[----:B------:R-:W-:Y:S02]  /*0450*/  ISETP.NE.AND P1, PT, R8, RZ, PT ;  /* 0x000000ff0800720c */ /* 0x000fe40003f25270 */
[----:B--2--5:R-:W-:-:S04]  /*0460*/  IADD3 R15, PT, PT, R16, R15, R4 ;  /* 0x0000000f100f7210 */ /* 0x024fc80007ffe004 */
[----:B---3--:R-:W-:-:S04]  /*0470*/  IADD3 R15, PT, PT, R17, R18, R15 ;  /* 0x00000012110f7210 */ /* 0x008fc80007ffe00f */
[----:B----4-:R-:W-:-:S04]  /*0480*/  IADD3 R15, PT, PT, R19, R20, R15 ;  /* 0x00000014130f7210 */ /* 0x010fc80007ffe00f */
[----:B------:R-:W-:-:S04]  /*0490*/  IADD3 R15, PT, PT, R23, R22, R15 ;  /* 0x00000016170f7210 */ /* 0x000fc80007ffe00f */
[----:B------:R-:W-:-:S04]  /*04a0*/  IADD3 R15, PT, PT, R25, R24, R15 ;  /* 0x00000018190f7210 */ /* 0x000fc80007ffe00f */
[----:B------:R-:W-:Y:S02]  /*04b0*/  IADD3 R13, PT, PT, R13, R14, R15 ;  /* 0x0000000e0d0d7210 */ /* 0x000fe40007ffe00f */
[----:B------:R-:W-:-:S05]  /*04c0*/  IADD3 R14, P2, PT, R6, 0x4000, RZ ;  /* 0x00004000060e7810 */ /* 0x000fca0007f5e0ff */
[----:B0-----:R-:W-:Y:S01]  /*04d0*/  IMAD.X R7, RZ, RZ, R7, P2 ;  /* 0x000000ffff077224 */ /* 0x001fe200010e0607 */
[----:B------:R-:W-:-:S04]  /*04e0*/  IADD3 R9, PT, PT, R12, R9, R13 ;  /* 0x000000090c097210 */ /* 0x000fc80007ffe00d */
[----:B------:R-:W-:Y:S01]  /*04f0*/  IADD3 R4, PT, PT, R10, R11, R9 ;  /* 0x0000000b0a047210 */ /* 0x000fe20007ffe009 */
[----:B------:R-:W-:Y:S06]  /*0500*/  @P1 BRA `(.L_x_65) ;  /* 0xfffffffc00841947 */ /* 0x000fec000383ffff */
.L_x_64:
[----:B------:R-:W-:Y:S05]  /*0510*/  BSYNC.RECONVERGENT B2 ;  /* 0x0000000000027941 */ /* 0x000fea0003800200 */
.L_x_63:
[----:B------:R-:W-:Y:S05]  /*0520*/  @!P0 BRA `(.L_x_62) ;  /* 0x0000000000dc8947 */ /* 0x000fea0003800000 */
[----:B------:R-:W-:Y:S01]  /*0530*/  ISETP.GE.U32.AND P0, PT, R21, 0x8, PT ;  /* 0x000000081500780c */ /* 0x000fe20003f06070 */
[----:B------:R-:W-:Y:S01]  /*0540*/  BSSY.RECONVERGENT B2, `(.L_x_66) ;  /* 0x0000016000027945 */ /* 0x000fe20003800200 */
[----:B------:R-:W-:-:S04]  /*0550*/  LOP3.LUT R16, R2, 0x7, RZ, 0xc0, !PT ;  /* 0x0000000702107812 */ /* 0x000fc800078ec0ff */
[----:B------:R-:W-:-:S07]  /*0560*/  ISETP.NE.AND P1, PT, R16, RZ, PT ;  /* 0x000000ff1000720c */ /* 0x000fce0003f25270 */
[----:B------:R-:W-:Y:S06]  /*0570*/  @!P0 BRA `(.L_x_67) ;  /* 0x0000000000488947 */ /* 0x000fec0003800000 */
[----:B------:R-:W0:Y:S01]  /*0580*/  LDCU.64 UR4, c[0x0][0x380] ;  /* 0x00007000ff0477ac */ /* 0x000e220008000a00 */
[----:B------:R-:W-:-:S04]  /*0590*/  IADD3 R7, P0, PT, R5, UR7, RZ ;  /* 0x0000000705077c10 */ /* 0x000fc8000ff1e0ff */
[----:B------:R-:W-:Y:S02]  /*05a0*/  LEA.HI.X.SX32 R8, R5, RZ, 0x1, P0 ;  /* 0x000000ff05087211 */ /* 0x000fe400000f0eff */
[----:B0-----:R-:W-:-:S04]  /*05b0*/  LEA R6, P0, R7, UR4, 0x2 ;  /* 0x0000000407067c11 */ /* 0x001fc8000f8010ff */
[----:B------:R-:W-:-:S05]  /*05c0*/  LEA.HI.X R7, R7, UR5, R8, 0x2, P0 ;  /* 0x0000000507077c11 */ /* 0x000fca00080f1408 */
[----:B------:R-:W2:Y:S04]  /*05d0*/  LDG.E R9, desc[UR14][R6.64] ;  /* 0x0000000e06097981 */ /* 0x000ea8000c1e1900 */
[----:B------:R-:W2:Y:S04]  /*05e0*/  LDG.E R8, desc[UR14][R6.64+0x400] ;  /* 0x0004000e06087981 */ /* 0x000ea8000c1e1900 */
[----:B------:R-:W3:Y:S04]  /*05f0*/  LDG.E R11, desc[UR14][R6.64+0x800] ;  /* 0x0008000e060b7981 */ /* 0x000ee8000c1e1900 */
[----:B------:R-:W3:Y:S04]  /*0600*/  LDG.E R10, desc[UR14][R6.64+0xc00] ;  /* 0x000c000e060a7981 */ /* 0x000ee8000c1e1900 */
[----:B------:R-:W4:Y:S04]  /*0610*/  LDG.E R13, desc[UR14][R6.64+0x1000] ;  /* 0x0010000e060d7981 */ /* 0x000f28000c1e1900 */
[----:B------:R-:W4:Y:S04]  /*0620*/  LDG.E R12, desc[UR14][R6.64+0x1400] ;  /* 0x0014000e060c7981 */ /* 0x000f28000c1e1900 */
[----:B------:R-:W4:Y:S04]  /*0630*/  LDG.E R15, desc[UR14][R6.64+0x1800] ;  /* 0x0018000e060f7981 */ /* 0x000f28000c1e1900 */
[----:B------:R-:W4:Y:S01]  /*0640*/  LDG.E R14, desc[UR14][R6.64+0x1c00] ;  /* 0x001c000e060e7981 */ /* 0x000f22000c1e1900 */
[----:B------:R-:W-:Y:S01]  /*0650*/  VIADD R5, R5, 0x800 ;  /* 0x0000080005057836 */ /* 0x000fe20000000000 */
[----:B--2--5:R-:W-:-:S04]  /*0660*/  IADD3 R8, PT, PT, R8, R9, R4 ;  /* 0x0000000908087210 */ /* 0x024fc80007ffe004 */
[----:B---3--:R-:W-:-:S04]  /*0670*/  IADD3 R8, PT, PT, R10, R11, R8 ;  /* 0x0000000b0a087210 */ /* 0x008fc80007ffe008 */
[----:B----4-:R-:W-:-:S04]  /*0680*/  IADD3 R8, PT, PT, R12, R13, R8 ;  /* 0x0000000d0c087210 */ /* 0x010fc80007ffe008 */
[----:B------:R-:W-:-:S07]  /*0690*/  IADD3 R4, PT, PT, R14, R15, R8 ;  /* 0x0000000f0e047210 */ /* 0x000fce0007ffe008 */
.L_x_67:
[----:B------:R-:W-:Y:S05]  /*06a0*/  BSYNC.RECONVERGENT B2 ;  /* 0x0000000000027941 */ /* 0x000fea0003800200 */
.L_x_66:
        /* <DEDUP_REMOVED lines=14> */
[----:B------:R-:W3:Y:S01]  /*0790*/  LDG.E R10, desc[UR14][R6.64+0xc00] ;  /* 0x000c000e060a7981 */ /* 0x000ee2000c1e1900 */
[----:B------:R-:W-:Y:S01]  /*07a0*/  VIADD R5, R5, 0x400 ;  /* 0x0000040005057836 */ /* 0x000fe20000000000 */
[----:B--2--5:R-:W-:-:S04]  /*07b0*/  IADD3 R4, PT, PT, R8, R9, R4 ;  /* 0x0000000908047210 */ /* 0x024fc80007ffe004 */
[----:B---3--:R-:W-:-:S07]  /*07c0*/  IADD3 R4, PT, PT, R10, R11, R4 ;  /* 0x0000000b0a047210 */ /* 0x008fce0007ffe004 */
.L_x_69:
[----:B------:R-:W-:Y:S05]  /*07d0*/  BSYNC.RECONVERGENT B2 ;  /* 0x0000000000027941 */ /* 0x000fea0003800200 */
.L_x_68:
[----:B------:R-:W-:Y:S05]  /*07e0*/  @!P1 BRA `(.L_x_62) ;  /* 0x00000000002c9947 */ /* 0x000fea0003800000 */
[----:B------:R-:W0:Y:S01]  /*07f0*/  LDC.64 R6, c[0x0][0x380] ;  /* 0x0000e000ff067b82 */ /* 0x000e220000000a00 */
[----:B------:R-:W-:Y:S02]  /*0800*/  IMAD.U32 R9, RZ, RZ, UR16 ;  /* 0x00000010ff097e24 */ /* 0x000fe4000f8e00ff */
[----:B------:R-:W-:Y:S02]  /*0810*/  IMAD.MOV R2, RZ, RZ, -R2 ;  /* 0x000000ffff027224 */ /* 0x000fe400078e0a02 */
[----:B0-----:R-:W-:-:S07]  /*0820*/  IMAD.WIDE.U32 R6, R9, 0x4000, R6 ;  /* 0x0000400009067825 */ /* 0x001fce00078e0006 */
.L_x_70:
[----:B------:R-:W-:-:S06]  /*0830*/  IMAD.WIDE R8, R5, 0x4, R6 ;  /* 0x0000000405087825 */ /* 0x000fcc00078e0206 */
[----:B------:R-:W2:Y:S01]  /*0840*/  LDG.E R9, desc[UR14][R8.64] ;  /* 0x0000000e08097981 */ /* 0x000ea2000c1e1900 */
[----:B------:R-:W-:Y:S02]  /*0850*/  VIADD R2, R2, 0x1 ;  /* 0x0000000102027836 */ /* 0x000fe40000000000 */
[----:B------:R-:W-:-:S03]  /*0860*/  VIADD R5, R5, 0x100 ;  /* 0x0000010005057836 */ /* 0x000fc60000000000 */
[----:B------:R-:W-:Y:S01]  /*0870*/  ISETP.NE.AND P0, PT, R2, RZ, PT ;  /* 0x000000ff0200720c */ /* 0x000fe20003f05270 */
[----:B--2--5:R-:W-:-:S12]  /*0880*/  IMAD.IADD R4, R9, 0x1, R4 ;  /* 0x0000000109047824 */ /* 0x024fd800078e0204 */
[----:B------:R-:W-:Y:S05]  /*0890*/  @P0 BRA `(.L_x_70) ;  /* 0xfffffffc00e40947 */ /* 0x000fea000383ffff */
.L_x_62:
[----:B------:R-:W-:Y:S05]  /*08a0*/  BSYNC.RECONVERGENT B1 ;  /* 0x0000000000017941 */ /* 0x000fea0003800200 */
.L_x_61:
[----:B------:R-:W-:-:S13]  /*08b0*/  ISETP.GE.AND P0, PT, R0, 0x100, PT ;  /* 0x000001000000780c */ /* 0x000fda0003f06270 */
[----:B------:R-:W-:Y:S05]  /*08c0*/  @!P0 BRA `(.L_x_71) ;  /* 0x0000000000ac8947 */ /* 0x000fea0003800000 */
[----:B------:R-:W1:Y:S01]  /*08d0*/  S2R R8, SR_LANEID ;  /* 0x0000000000087919 */ /* 0x000e620000000000 */
[----:B-----5:R-:W2:Y:S01]  /*08e0*/  SHFL.DOWN PT, R0, R4, 0x1, 0x1f ;  /* 0x08201f0004007f89 */ /* 0x020ea200000e0000 */
[C---:B-1----:R-:W-:Y:S02]  /*08f0*/  ISETP.GT.AND P0, PT, R8.reuse, 0x1e, PT ;  /* 0x0000001e0800780c */ /* 0x042fe40003f04270 */
[----:B------:R-:W-:Y:S02]  /*0900*/  ISETP.NE.AND P1, PT, R8, RZ, PT ;  /* 0x000000ff0800720c */ /* 0x000fe40003f25270 */
[----:B--2---:R-:W-:Y:S02]  /*0910*/  SEL R5, R0, RZ, !P0 ;  /* 0x000000ff00057207 */ /* 0x004fe40004000000 */
[----:B------:R-:W-:-:S03]  /*0920*/  ISETP.GT.AND P0, PT, R8, 0x1d, PT ;  /* 0x0000001d0800780c */ /* 0x000fc60003f04270 */
[----:B------:R-:W-:-:S05]  /*0930*/  IMAD.IADD R5, R5, 0x1, R4 ;  /* 0x0000000105057824 */ /* 0x000fca00078e0204 */
[----:B------:R-:W1:Y:S01]  /*0940*/  SHFL.DOWN PT, R0, R5, 0x2, 0x1f ;  /* 0x08401f0005007f89 */ /* 0x000e6200000e0000 */
[----:B0-----:R-:W0:Y:S01]  /*0950*/  @!P1 S2R R6, SR_CgaCtaId ;  /* 0x0000000000069919 */ /* 0x001e220000008800 */
[----:B-1----:R-:W-:Y:S02]  /*0960*/  SEL R0, R0, RZ, !P0 ;  /* 0x000000ff00007207 */ /* 0x002fe40004000000 */
[----:B------:R-:W-:-:S03]  /*0970*/  ISETP.GT.AND P0, PT, R8, 0x1b, PT ;  /* 0x0000001b0800780c */ /* 0x000fc60003f04270 */
[----:B------:R-:W-:Y:S01]  /*0980*/  IMAD.IADD R0, R5, 0x1, R0 ;  /* 0x0000000105007824 */ /* 0x000fe200078e0200 */
[----:B------:R-:W-:-:S04]  /*0990*/  @!P1 MOV R5, 0x400 ;  /* 0x0000040000059802 */ /* 0x000fc80000000f00 */
[----:B------:R-:W1:Y:S01]  /*09a0*/  SHFL.DOWN PT, R2, R0, 0x4, 0x1f ;  /* 0x08801f0000027f89 */ /* 0x000e6200000e0000 */
[----:B0-----:R-:W-:Y:S02]  /*09b0*/  @!P1 LEA R5, R6, R5, 0x18 ;  /* 0x0000000506059211 */ /* 0x001fe400078ec0ff */
[----:B-1----:R-:W-:Y:S02]  /*09c0*/  SEL R7, R2, RZ, !P0 ;  /* 0x000000ff02077207 */ /* 0x002fe40004000000 */
        /* <DEDUP_REMOVED lines=19> */
[----:B--2---:R-:W-:Y:S04]  /*0b00*/  LDS R0, [UR4+0xc] ;  /* 0x00000c04ff007984 */ /* 0x004fe80008000800 */
[----:B------:R-:W0:Y:S04]  /*0b10*/  LDS.128 R4, [UR4+0x10] ;  /* 0x00001004ff047984 */ /* 0x000e280008000c00 */
[----:B------:R-:W1:Y:S01]  /*0b20*/  LDS.64 R2, [UR4+0x20] ;  /* 0x00002004ff027984 */ /* 0x000e620008000a00 */
[----:B0-----:R-:W-:-:S04]  /*0b30*/  IADD3 R0, PT, PT, R4, R0, R9 ;  /* 0x0000000004007210 */ /* 0x001fc80007ffe009 */
[----:B------:R-:W-:-:S04]  /*0b40*/  IADD3 R0, PT, PT, R6, R0, R5 ;  /* 0x0000000006007210 */ /* 0x000fc80007ffe005 */
[----:B-1----:R-:W-:-:S05]  /*0b50*/  IADD3 R0, PT, PT, R2, R0, R7 ;  /* 0x0000000002007210 */ /* 0x002fca0007ffe007 */
[----:B------:R-:W-:Y:S01]  /*0b60*/  IMAD.IADD R9, R0, 0x1, R3 ;  /* 0x0000000100097824 */ /* 0x000fe200078e0203 */
[----:B------:R-:W-:Y:S06]  /*0b70*/  BRA `(.L_x_72) ;  /* 0x0000001400307947 */ /* 0x000fec0003800000 */
.L_x_71:
[----:B------:R-:W-:Y:S01]  /*0b80*/  LOP3.LUT R2, R3, 0x3e0, RZ, 0xc0, !PT ;  /* 0x000003e003027812 */ /* 0x000fe200078ec0ff */
[----:B------:R-:W1:Y:S03]  /*0b90*/  S2R R10, SR_LANEID ;  /* 0x00000000000a7919 */ /* 0x000e660000000000 */
[----:B0-----:R-:W-:Y:S01]  /*0ba0*/  LOP3.LUT R7, RZ, R2, RZ, 0x33, !PT ;  /* 0x00000002ff077212 */ /* 0x001fe200078e33ff */
[----:B------:R-:W-:-:S04]  /*0bb0*/  VIADD R5, R2, 0x20 ;  /* 0x0000002002057836 */ /* 0x000fc80000000000 */
[----:B------:R-:W-:Y:S01]  /*0bc0*/  IMAD.IADD R7, R0, 0x1, R7 ;  /* 0x0000000100077824 */ /* 0x000fe200078e0207 */
[----:B------:R-:W-:-:S04]  /*0bd0*/  ISETP.GT.AND P0, PT, R5, R0, PT ;  /* 0x000000000500720c */ /* 0x000fc80003f04270 */
[----:B------:R-:W-:-:S05]  /*0be0*/  SEL R7, R7, 0x1f, P0 ;  /* 0x0000001f07077807 */ /* 0x000fca0000000000 */
[----:B-----5:R-:W0:Y:S01]  /*0bf0*/  SHFL.DOWN PT, R2, R4, 0x1, R7 ;  /* 0x0820000004027989 */ /* 0x020e2200000e0007 */
[CC--:B-1----:R-:W-:Y:S01]  /*0c00*/  ISETP.GE.AND P0, PT, R10.reuse, R7.reuse, PT ;  /* 0x000000070a00720c */ /* 0x0c2fe20003f06270 */
[C---:B------:R-:W-:Y:S01]  /*0c10*/  VIADD R6, R10.reuse, 0x2 ;  /* 0x000000020a067836 */ /* 0x040fe20000000000 */
[C---:B------:R-:W-:Y:S01]  /*0c20*/  ISETP.NE.AND P1, PT, R10.reuse, RZ, PT ;  /* 0x000000ff0a00720c */ /* 0x040fe20003f25270 */
[----:B------:R-:W-:Y:S01]  /*0c30*/  VIADD R8, R10, 0x4 ;  /* 0x000000040a087836 */ /* 0x000fe20000000000 */
[----:B0-----:R-:W-:Y:S02]  /*0c40*/  SEL R5, R2, RZ, !P0 ;  /* 0x000000ff02057207 */ /* 0x001fe40004000000 */
        /* <DEDUP_REMOVED lines=35> */
[----:B------:R-:W0:Y:S04]  /*0e80*/  LDS.128 R4, [UR4+0x10] ;  /* 0x00001004ff047984 */ /* 0x000e280008000c00 */
[----:B------:R-:W2:Y:S04]  /*0e90*/  LDS R2, [UR4+0xc] ;  /* 0x00000c04ff027984 */ /* 0x000ea80008000800 */
[----:B------:R-:W3:Y:S01]  /*0ea0*/  LDS.64 R10, [UR4+0x20] ;  /* 0x00002004ff0a7984 */ /* 0x000ee20008000a00 */
[----:B0-----:R-:W-:Y:S02]  /*0eb0*/  SEL R4, R4, RZ, P2 ;  /* 0x000000ff04047207 */ /* 0x001fe40001000000 */
[----:B------:R-:W-:-:S02]  /*0ec0*/  ISETP.GT.AND P2, PT, R0, 0x60, PT ;  /* 0x000000600000780c */ /* 0x000fc40003f44270 */
[----:B--2---:R-:W-:Y:S02]  /*0ed0*/  SEL R2, R2, RZ, P1 ;  /* 0x000000ff02027207 */ /* 0x004fe40000800000 */
        /* <DEDUP_REMOVED lines=8> */
[----:B---3--:R-:W-:Y:S02]  /*0f60*/  SEL R10, R10, RZ, P2 ;  /* 0x000000ff0a0a7207 */ /* 0x008fe40001000000 */
[----:B------:R-:W-:Y:S02]  /*0f70*/  SEL R11, R11, RZ, P3 ;  /* 0x000000ff0b0b7207 */ /* 0x000fe40001800000 */
[----:B------:R-:W-:-:S05]  /*0f80*/  IADD3 R2, PT, PT, R10, R2, R7 ;  /* 0x000000020a027210 */ /* 0x000fca0007ffe007 */
[----:B-1----:R-:W-:Y:S01]  /*0f90*/  IMAD.IADD R9, R2, 0x1, R11 ;  /* 0x0000000102097824 */ /* 0x002fe200078e020b */
[----:B------:R-:W-:Y:S06]  /*0fa0*/  BRA `(.L_x_72) ;  /* 0x0000001000247947 */ /* 0x000fec0003800000 */
.L_x_58:
[----:B------:R-:W0:Y:S01]  /*0fb0*/  S2R R0, SR_TID.X ;  /* 0x0000000000007919 */ /* 0x000e220000002100 */
[----:B------:R-:W1:Y:S01]  /*0fc0*/  LDC.64 R4, c[0x0][0x380] ;  /* 0x0000e000ff047b82 */ /* 0x000e620000000a00 */
[----:B0-----:R-:W-:-:S04]  /*0fd0*/  VIADD R7, R0, UR7 ;  /* 0x0000000700077c36 */ /* 0x001fc80008000000 */
[----:B-1----:R-:W-:-:S05]  /*0fe0*/  IMAD.WIDE.U32 R4, R7, 0x4, R4 ;  /* 0x0000000407047825 */ /* 0x002fca00078e0004 */
[----:B------:R-:W2:Y:S04]  /*0ff0*/  LDG.E R6, desc[UR14][R4.64] ;  /* 0x0000000e04067981 */ /* 0x000ea8000c1e1900 */
[----:B------:R-:W2:Y:S04]  /*1000*/  LDG.E R7, desc[UR14][R4.64+0x400] ;  /* 0x0004000e04077981 */ /* 0x000ea8000c1e1900 */
[----:B------:R-:W2:Y:S04]  /*1010*/  LDG.E R8, desc[UR14][R4.64+0x800] ;  /* 0x0008000e04087981 */ /* 0x000ea8000c1e1900 */
[----:B------:R-:W3:Y:S04]  /*1020*/  LDG.E R9, desc[UR14][R4.64+0xc00] ;  /* 0x000c000e04097981 */ /* 0x000ee8000c1e1900 */
[----:B------:R-:W3:Y:S04]  /*1030*/  LDG.E R10, desc[UR14][R4.64+0x1000] ;  /* 0x0010000e040a7981 */ /* 0x000ee8000c1e1900 */
[----:B------:R-:W4:Y:S04]  /*1040*/  LDG.E R11, desc[UR14][R4.64+0x1400] ;  /* 0x0014000e040b7981 */ /* 0x000f28000c1e1900 */
[----:B------:R-:W4:Y:S04]  /*1050*/  LDG.E R12, desc[UR14][R4.64+0x1800] ;  /* 0x0018000e040c7981 */ /* 0x000f28000c1e1900 */
[----:B------:R-:W5:Y:S04]  /*1060*/  LDG.E R13, desc[UR14][R4.64+0x1c00] ;  /* 0x001c000e040d7981 */ /* 0x000f68000c1e1900 */
[----:B------:R-:W5:Y:S04]  /*1070*/  LDG.E R14, desc[UR14][R4.64+0x2000] ;  /* 0x0020000e040e7981 */ /* 0x000f68000c1e1900 */
[----:B------:R-:W5:Y:S04]  /*1080*/  LDG.E R15, desc[UR14][R4.64+0x2400] ;  /* 0x0024000e040f7981 */ /* 0x000f68000c1e1900 */
[----:B------:R-:W5:Y:S04]  /*1090*/  LDG.E R16, desc[UR14][R4.64+0x2800] ;  /* 0x0028000e04107981 */ /* 0x000f68000c1e1900 */
[----:B------:R-:W5:Y:S04]  /*10a0*/  LDG.E R17, desc[UR14][R4.64+0x2c00] ;  /* 0x002c000e04117981 */ /* 0x000f68000c1e1900 */
[----:B------:R-:W5:Y:S04]  /*10b0*/  LDG.E R18, desc[UR14][R4.64+0x3000] ;  /* 0x0030000e04127981 */ /* 0x000f68000c1e1900 */
[----:B------:R-:W5:Y:S04]  /*10c0*/  LDG.E R19, desc[UR14][R4.64+0x3400] ;  /* 0x0034000e04137981 */ /* 0x000f68000c1e1900 */
[----:B------:R-:W5:Y:S04]  /*10d0*/  LDG.E R20, desc[UR14][R4.64+0x3800] ;  /* 0x0038000e04147981 */ /* 0x000f68000c1e1900 */
[----:B------:R-:W5:Y:S01]  /*10e0*/  LDG.E R21, desc[UR14][R4.64+0x3c00] ;  /* 0x003c000e04157981 */ /* 0x000f62000c1e1900 */
[----:B------:R-:W-:-:S04]  /*10f0*/  ISETP.GE.U32.AND P0, PT, R23, UR5, PT ;  /* 0x0000000517007c0c */ /* 0x000fc8000bf06070 */
[----:B------:R-:W-:Y:S02]  /*1100*/  ISETP.GE.U32.AND.EX P0, PT, R22, UR4, PT, P0 ;  /* 0x0000000416007c0c */ /* 0x000fe4000bf06100 */
[----:B--2---:R-:W-:-:S04]  /*1110*/  IADD3 R6, PT, PT, R8, R7, R6 ;  /* 0x0000000708067210 */ /* 0x004fc80007ffe006 */
[----:B---3--:R-:W-:-:S04]  /*1120*/  IADD3 R6, PT, PT, R10, R9, R6 ;  /* 0x000000090a067210 */ /* 0x008fc80007ffe006 */
[----:B----4-:R-:W-:-:S04]  /*1130*/  IADD3 R6, PT, PT, R12, R11, R6 ;  /* 0x0000000b0c067210 */ /* 0x010fc80007ffe006 */
[----:B-----5:R-:W-:-:S04]  /*1140*/  IADD3 R6, PT, PT, R14, R13, R6 ;  /* 0x0000000d0e067210 */ /* 0x020fc80007ffe006 */
[----:B------:R-:W-:-:S04]  /*1150*/  IADD3 R6, PT, PT, R16, R15, R6 ;  /* 0x0000000f10067210 */ /* 0x000fc80007ffe006 */
[----:B------:R-:W-:-:S04]  /*1160*/  IADD3 R6, PT, PT, R18, R17, R6 ;  /* 0x0000001112067210 */ /* 0x000fc80007ffe006 */
[----:B------:R-:W-:-:S05]  /*1170*/  IADD3 R6, PT, PT, R20, R19, R6 ;  /* 0x0000001314067210 */ /* 0x000fca0007ffe006 */
[----:B------:R-:W-:Y:S01]  /*1180*/  IMAD.IADD R8, R21, 0x1, R6 ;  /* 0x0000000115087824 */ /* 0x000fe200078e0206 */
[----:B------:R-:W-:Y:S06]  /*1190*/  @!P0 BRA `(.L_x_73) ;  /* 0x0000000c00008947 */ /* 0x000fec0003800000 */
[----:B------:R-:W-:Y:S01]  /*11a0*/  UIADD3 UR8, UP0, UPT, UR5, UR7, URZ ;  /* 0x0000000705087290 */ /* 0x000fe2000ff1e0ff */
[----:B------:R-:W-:Y:S01]  /*11b0*/  IADD3 R20, P1, PT, R2, -0x1000, RZ ;  /* 0xfffff00002147810 */ /* 0x000fe20007f3e0ff */
[----:B------:R-:W0:Y:S01]  /*11c0*/  LDCU.64 UR12, c[0x0][0x380] ;  /* 0x00007000ff0c77ac */ /* 0x000e220008000a00 */
[----:B------:R-:W-:Y:S02]  /*11d0*/  LOP3.LUT R5, RZ, R0, RZ, 0x33, !PT ;  /* 0x00000000ff057212 */ /* 0x000fe400078e33ff */
[----:B------:R-:W-:Y:S01]  /*11e0*/  IADD3.X R9, PT, PT, R3, -0x1, RZ, P1, !PT ;  /* 0xffffffff03097810 */ /* 0x000fe20000ffe4ff */
[----:B------:R-:W-:Y:S01]  /*11f0*/  UIADD3.X UR9, UPT, UPT, URZ, UR4, URZ, UP0, !UPT ;  /* 0x00000004ff097290 */ /* 0x000fe200087fe4ff */
[----:B------:R-:W-:Y:S01]  /*1200*/  ISETP.LT.U32.AND P0, PT, R20, UR8, PT ;  /* 0x0000000814007c0c */ /* 0x000fe2000bf01070 */
[----:B------:R-:W-:Y:S01]  /*1210*/  UMOV UR6, UR5 ;  /* 0x0000000500067c82 */ /* 0x000fe20008000000 */
[----:B------:R-:W-:Y:S01]  /*1220*/  IADD3 R11, P2, PT, R0, UR8, RZ ;  /* 0x00000008000b7c10 */ /* 0x000fe2000ff5e0ff */
[----:B------:R-:W-:Y:S01]  /*1230*/  UMOV UR4, URZ ;  /* 0x000000ff00047c82 */ /* 0x000fe20008000000 */
[----:B------:R-:W-:Y:S01]  /*1240*/  IADD3 R5, PT, PT, R2, -UR5, R5 ;  /* 0x8000000502057c10 */ /* 0x000fe2000fffe005 */
[----:B------:R-:W-:Y:S01]  /*1250*/  IMAD.U32 R10, RZ, RZ, UR9 ;  /* 0x00000009ff0a7e24 */ /* 0x000fe2000f8e00ff */
[----:B------:R-:W-:Y:S01]  /*1260*/  UMOV UR10, UR8 ;  /* 0x00000008000a7c82 */ /* 0x000fe20008000000 */
[----:B------:R-:W-:-:S02]  /*1270*/  IMAD.X R4, RZ, RZ, UR9, P2 ;  /* 0x00000009ff047e24 */ /* 0x000fc400090e06ff */
[----:B------:R-:W-:Y:S01]  /*1280*/  VIADD R7, R5, -UR7 ;  /* 0x8000000705077c36 */ /* 0x000fe20008000000 */
[----:B------:R-:W-:Y:S01]  /*1290*/  ISETP.GT.U32.AND.EX P0, PT, R10, R9, PT, P0 ;  /* 0x000000090a00720c */ /* 0x000fe20003f04100 */
[----:B------:R-:W-:Y:S01]  /*12a0*/  UMOV UR7, UR9 ;  /* 0x0000000900077c82 */ /* 0x000fe20008000000 */
[----:B0-----:R-:W-:-:S04]  /*12b0*/  LEA R6, P1, R11, UR12, 0x2 ;  /* 0x0000000c0b067c11 */ /* 0x001fc8000f8210ff */
[----:B------:R-:W-:Y:S02]  /*12c0*/  IADD3 R6, P2, PT, R6, 0x2000, RZ ;  /* 0x0000200006067810 */ /* 0x000fe40007f5e0ff */
[----:B------:R-:W-:-:S05]  /*12d0*/  LEA.HI.X R11, R11, UR13, R4, 0x2, P1 ;  /* 0x0000000d0b0b7c11 */ /* 0x000fca00088f1404 */
[----:B------:R-:W-:Y:S01]  /*12e0*/  IMAD.X R11, RZ, RZ, R11, P2 ;  /* 0x000000ffff0b7224 */ /* 0x000fe200010e060b */
[----:B------:R-:W-:Y:S06]  /*12f0*/  @P0 BRA `(.L_x_74) ;  /* 0x0000000000d40947 */ /* 0x000fec0003800000 */
[----:B------:R-:W0:Y:S01]  /*1300*/  LDC.64 R2, c[0x0][0x3b8] ;  /* 0x0000ee00ff027b82 */ /* 0x000e220000000a00 */
[----:B------:R-:W1:Y:S01]  /*1310*/  LDCU.64 UR12, c[0x0][0x380] ;  /* 0x00007000ff0c77ac */ /* 0x000e620008000a00 */
[----:B------:R-:W-:Y:S01]  /*1320*/  NOP ;  /* 0x0000000000007918 */ /* 0x000fe20000000000 */
.L_x_75:
[----:B------:R-:W-:-:S05]  /*1330*/  IADD3 R5, P0, PT, R0, UR8, RZ ;  /* 0x0000000800057c10 */ /* 0x000fca000ff1e0ff */
[----:B------:R-:W-:Y:S01]  /*1340*/  IMAD.X R10, RZ, RZ, UR9, P0 ;  /* 0x00000009ff0a7e24 */ /* 0x000fe200080e06ff */
[----:B-1----:R-:W-:-:S04]  /*1350*/  LEA R4, P0, R5, UR12, 0x2 ;  /* 0x0000000c05047c11 */ /* 0x002fc8000f8010ff */
[----:B------:R-:W-:-:S05]  /*1360*/  LEA.HI.X R5, R5, UR13, R10, 0x2, P0 ;  /* 0x0000000d05057c11 */ /* 0x000fca00080f140a */
        /* <DEDUP_REMOVED lines=15> */
[----:B------:R1:W5:Y:S01]  /*1460*/  LDG.E R21, desc[UR14][R4.64+0x3c00] ;  /* 0x003c000e04157981 */ /* 0x000362000c1e1900 */
[----:B------:R-:W-:-:S02]  /*1470*/  USHF.R.S32.HI UR11, URZ, 0x1f, UR5 ;  /* 0x0000001fff0b7899 */ /* 0x000fc40008011405 */
[----:B------:R-:W-:-:S04]  /*1480*/  UIADD3 UR6, UP0, UPT, UR5, UR10, URZ ;  /* 0x0000000a05067290 */ /* 0x000fc8000ff1e0ff */
[----:B------:R-:W-:Y:S01]  /*1490*/  UIADD3.X UR7, UPT, UPT, UR11, UR7, URZ, UP0, !UPT ;  /* 0x000000070b077290 */ /* 0x000fe200087fe4ff */
[----:B--2---:R-:W-:Y:S02]  /*14a0*/  IADD3 R22, PT, PT, R22, R23, R8 ;  /* 0x0000001716167210 */ /* 0x004fe40007ffe008 */
[----:B0-----:R-:W-:-:S04]  /*14b0*/  IADD3 R8, P1, PT, R2, -UR8, RZ ;  /* 0x8000000802087c10 */ /* 0x001fc8000ff3e0ff */
[----:B------:R-:W-:Y:S02]  /*14c0*/  ISETP.GE.U32.AND P0, PT, R8, UR5, PT ;  /* 0x0000000508007c0c */ /* 0x000fe4000bf06070 */
[----:B---3--:R-:W-:Y:S02]  /*14d0*/  IADD3 R22, PT, PT, R25, R24, R22 ;  /* 0x0000001819167210 */ /* 0x008fe40007ffe016 */
[----:B-1----:R-:W-:-:S04]  /*14e0*/  IADD3.X R4, PT, PT, R3, ~UR9, RZ, P1, !PT ;  /* 0x8000000903047c10 */ /* 0x002fc80008ffe4ff */
[----:B------:R-:W-:Y:S02]  /*14f0*/  ISETP.GE.U32.AND.EX P0, PT, R4, UR11, PT, P0 ;  /* 0x0000000b04007c0c */ /* 0x000fe4000bf06100 */
[----:B----4-:R-:W-:-:S04]  /*1500*/  IADD3 R22, PT, PT, R27, R26, R22 ;  /* 0x0000001a1b167210 */ /* 0x010fc80007ffe016 */
[----:B-----5:R-:W-:-:S04]  /*1510*/  IADD3 R18, PT, PT, R19, R18, R22 ;  /* 0x0000001213127210 */ /* 0x020fc80007ffe016 */
[----:B------:R-:W-:-:S04]  /*1520*/  IADD3 R10, PT, PT, R10, R15, R18 ;  /* 0x0000000f0a0a7210 */ /* 0x000fc80007ffe012 */
[----:B------:R-:W-:-:S04]  /*1530*/  IADD3 R10, PT, PT, R16, R17, R10 ;  /* 0x00000011100a7210 */ /* 0x000fc80007ffe00a */
[----:B------:R-:W-:-:S04]  /*1540*/  IADD3 R10, PT, PT, R13, R14, R10 ;  /* 0x0000000e0d0a7210 */ /* 0x000fc80007ffe00a */
[----:B------:R-:W-:Y:S01]  /*1550*/  IADD3 R8, PT, PT, R21, R12, R10 ;  /* 0x0000000c15087210 */ /* 0x000fe20007ffe00a */
[----:B------:R-:W-:Y:S06]  /*1560*/  @!P0 BRA `(.L_x_73) ;  /* 0x00000008000c8947 */ /* 0x000fec0003800000 */
[----:B------:R-:W-:Y:S02]  /*1570*/  UIADD3 UR8, UP0, UPT, UR5, UR8, URZ ;  /* 0x0000000805087290 */ /* 0x000fe4000ff1e0ff */
[----:B------:R-:W-:Y:S01]  /*1580*/  IMAD.U32 R5, RZ, RZ, UR5 ;  /* 0x00000005ff057e24 */ /* 0x000fe2000f8e00ff */
[----:B------:R-:W-:Y:S01]  /*1590*/  UIADD3 UR4, UPT, UPT, UR4, 0x1, URZ ;  /* 0x0000000104047890 */ /* 0x000fe2000fffe0ff */
[----:B------:R-:W-:Y:S01]  /*15a0*/  IMAD.MOV.U32 R10, RZ, RZ, R6 ;  /* 0x000000ffff0a7224 */ /* 0x000fe200078e0006 */
[----:B------:R-:W-:Y:S01]  /*15b0*/  UIADD3.X UR9, UPT, UPT, UR11, UR9, URZ, UP0, !UPT ;  /* 0x000000090b097290 */ /* 0x000fe200087fe4ff */
[----:B------:R-:W-:Y:S01]  /*15c0*/  VIADD R7, R7, -UR5 ;  /* 0x8000000507077c36 */ /* 0x000fe20008000000 */
[----:B------:R-:W-:Y:S01]  /*15d0*/  ISETP.LT.U32.AND P0, PT, R20, UR8, PT ;  /* 0x0000000814007c0c */ /* 0x000fe2000bf01070 */
[----:B------:R-:W-:Y:S01]  /*15e0*/  IMAD.WIDE R10, R5, 0x4, R10 ;  /* 0x00000004050a7825 */ /* 0x000fe200078e020a */
[----:B------:R-:W-:-:S03]  /*15f0*/  UMOV UR10, UR6 ;  /* 0x00000006000a7c82 */ /* 0x000fc60008000000 */
[----:B------:R-:W-:Y:S02]  /*1600*/  IMAD.U32 R4, RZ, RZ, UR9 ;  /* 0x00000009ff047e24 */ /* 0x000fe4000f8e00ff */
[----:B------:R-:W-:-:S03]  /*1610*/  IMAD.MOV.U32 R6, RZ, RZ, R10 ;  /* 0x000000ffff067224 */ /* 0x000fc600078e000a */
[----:B------:R-:W-:-:S13]  /*1620*/  ISETP.GT.U32.AND.EX P0, PT, R4, R9, PT, P0 ;  /* 0x000000090400720c */ /* 0x000fda0003f04100 */
[----:B------:R-:W-:Y:S05]  /*1630*/  @!P0 BRA `(.L_x_75) ;  /* 0xfffffffc003c8947 */ /* 0x000fea000383ffff */
[----:B------:R-:W-:-:S05]  /*1640*/  UMOV UR6, UR5 ;  /* 0x0000000500067c82 */ /* 0x000fca0008000000 */
.L_x_74:
[C---:B------:R-:W-:Y:S01]  /*1650*/  VIADD R5, R2.reuse, -UR8 ;  /* 0x8000000802057c36 */ /* 0x040fe20008000000 */
[----:B------:R-:W-:Y:S01]  /*1660*/  ISETP.LE.U32.AND P1, PT, R2, UR8, PT ;  /* 0x0000000802007c0c */ /* 0x000fe2000bf23070 */
[----:B------:R-:W-:Y:S01]  /*1670*/  IMAD.U32 R4, RZ, RZ, UR9 ;  /* 0x00000009ff047e24 */ /* 0x000fe2000f8e00ff */
[----:B------:R-:W-:Y:S02]  /*1680*/  BSSY.RECONVERGENT B1, `(.L_x_73) ;  /* 0x0000071000017945 */ /* 0x000fe40003800200 */
[----:B------:R-:W-:-:S04]  /*1690*/  ISETP.GE.AND P0, PT, R0, R5, PT ;  /* 0x000000050000720c */ /* 0x000fc80003f06270 */
[----:B------:R-:W-:-:S13]  /*16a0*/  ISETP.GE.U32.OR.EX P0, PT, R4, R3, P0, P1 ;  /* 0x000000030400720c */ /* 0x000fda0000706510 */
[----:B------:R-:W-:Y:S05]  /*16b0*/  @P0 BRA `(.L_x_76) ;  /* 0x0000000400b40947 */ /* 0x000fea0003800000 */
[----:B------:R-:W0:Y:S01]  /*16c0*/  LDC R4, c[0x0][0x3c0] ;  /* 0x0000f000ff047b82 */ /* 0x000e220000000800 */
[----:B------:R-:W-:Y:S01]  /*16d0*/  USHF.L.U32 UR5, UR16, 0xc, URZ ;  /* 0x0000000c10057899 */ /* 0x000fe200080006ff */
[----:B------:R-:W-:Y:S01]  /*16e0*/  LOP3.LUT R3, RZ, R0, RZ, 0x33, !PT ;  /* 0x00000000ff037212 */ /* 0x000fe200078e33ff */
[----:B------:R-:W-:Y:S02]  /*16f0*/  BSSY.RECONVERGENT B2, `(.L_x_77) ;  /* 0x000002e000027945 */ /* 0x000fe40003800200 */
[----:B------:R-:W-:-:S06]  /*1700*/  UIADD3 UR5, UPT, UPT, UR5, UR6, URZ ;  /* 0x0000000605057290 */ /* 0x000fcc000fffe0ff */
[----:B------:R-:W-:Y:S01]  /*1710*/  IADD3 R2, PT, PT, R2, -UR5, R3 ;  /* 0x8000000502027c10 */ /* 0x000fe2000fffe003 */
[----:B0-----:R-:W-:-:S04]  /*1720*/  IMAD R3, R4, UR4, RZ ;  /* 0x0000000404037c24 */ /* 0x001fc8000f8e02ff */
[----:B------:R-:W-:-:S05]  /*1730*/  IMAD R2, R3, -0x1000, R2 ;  /* 0xfffff00003027824 */ /* 0x000fca00078e0202 */
[C---:B------:R-:W-:Y:S02]  /*1740*/  ISETP.GE.U32.AND P0, PT, R2.reuse, 0xf00, PT ;  /* 0x00000f000200780c */ /* 0x040fe40003f06070 */
[----:B------:R-:W-:Y:S01]  /*1750*/  LEA.HI R20, R2, 0x1, RZ, 0x18 ;  /* 0x0000000102147811 */ /* 0x000fe200078fc0ff */
[----:B------:R-:W-:-:S03]  /*1760*/  IMAD.MOV.U32 R2, RZ, RZ, R0 ;  /* 0x000000ffff027224 */ /* 0x000fc600078e0000 */
[----:B------:R-:W-:-:S04]  /*1770*/  LOP3.LUT R21, R20, 0xf, RZ, 0xc0, !PT ;  /* 0x0000000f14157812 */ /* 0x000fc800078ec0ff */
[----:B------:R-:W-:-:S03]  /*1780*/  ISETP.NE.AND P1, PT, R21, RZ, PT ;  /* 0x000000ff1500720c */ /* 0x000fc60003f25270 */
[----:B------:R-:W-:Y:S10]  /*1790*/  @!P0 BRA `(.L_x_78) ;  /* 0x00000000008c8947 */ /* 0x000ff40003800000 */
[----:B------:R-:W-:-:S04]  /*17a0*/  LEA.HI R2, R7, 0x1, RZ, 0x18 ;  /* 0x0000000107027811 */ /* 0x000fc800078fc0ff */
[----:B------:R-:W-:Y:S01]  /*17b0*/  LOP3.LUT R3, R2, 0x1fffff0, RZ, 0xc0, !PT ;  /* 0x01fffff002037812 */ /* 0x000fe200078ec0ff */
[----:B------:R-:W-:-:S04]  /*17c0*/  IMAD.MOV.U32 R2, RZ, RZ, R0 ;  /* 0x000000ffff027224 */ /* 0x000fc800078e0000 */
[----:B------:R-:W-:-:S07]  /*17d0*/  IMAD.MOV R3, RZ, RZ, -R3 ;  /* 0x000000ffff037224 */ /* 0x000fce00078e0a03 */
.L_x_79:
[----:B------:R-:W-:-:S05]  /*17e0*/  IMAD.MOV.U32 R10, RZ, RZ, R6 ;  /* 0x000000ffff0a7224 */ /* 0x000fca00078e0006 */
        /* <DEDUP_REMOVED lines=16> */
[----:B------:R-:W-:-:S02]  /*18f0*/  VIADD R3, R3, 0x10 ;  /* 0x0000001003037836 */ /* 0x000fc40000000000 */
[----:B------:R-:W-:-:S03]  /*1900*/  VIADD R2, R2, 0x1000 ;  /* 0x0000100002027836 */ /* 0x000fc60000000000 */
[----:B------:R-:W-:Y:S02]  /*1910*/  ISETP.NE.AND P0, PT, R3, RZ, PT ;  /* 0x000000ff0300720c */ /* 0x000fe40003f05270 */
[----:B--2---:R-:W-:-:S04]  /*1920*/  IADD3 R14, PT, PT, R14, R15, R8 ;  /* 0x0000000f0e0e7210 */ /* 0x004fc80007ffe008 */
[----:B---3--:R-:W-:-:S04]  /*1930*/  IADD3 R14, PT, PT, R16, R17, R14 ;  /* 0x00000011100e7210 */ /* 0x008fc80007ffe00e */
[----:B----4-:R-:W-:-:S04]  /*1940*/  IADD3 R14, PT, PT, R18, R19, R14 ;  /* 0x00000013120e7210 */ /* 0x010fc80007ffe00e */
[----:B-----5:R-:W-:-:S04]  /*1950*/  IADD3 R14, PT, PT, R22, R23, R14 ;  /* 0x00000017160e7210 */ /* 0x020fc80007ffe00e */
[----:B------:R-:W-:-:S04]  /*1960*/  IADD3 R14, PT, PT, R24, R25, R14 ;  /* 0x00000019180e7210 */ /* 0x000fc80007ffe00e */
[----:B------:R-:W-:Y:S02]  /*1970*/  IADD3 R13, PT, PT, R6, R13, R14 ;  /* 0x0000000d060d7210 */ /* 0x000fe40007ffe00e */
[----:B------:R-:W-:-:S05]  /*1980*/  IADD3 R6, P2, PT, R10, 0x4000, RZ ;  /* 0x000040000a067810 */ /* 0x000fca0007f5e0ff */
[----:B0-----:R-:W-:Y:S01]  /*1990*/  IMAD.X R11, RZ, RZ, R11, P2 ;  /* 0x000000ffff0b7224 */ /* 0x001fe200010e060b */
[----:B------:R-:W-:-:S04]  /*19a0*/  IADD3 R9, PT, PT, R12, R9, R13 ;  /* 0x000000090c097210 */ /* 0x000fc80007ffe00d */
[----:B------:R-:W-:Y:S01]  /*19b0*/  IADD3 R8, PT, PT, R5, R4, R9 ;  /* 0x0000000405087210 */ /* 0x000fe20007ffe009 */
[----:B------:R-:W-:Y:S06]  /*19c0*/  @P0 BRA `(.L_x_79) ;  /* 0xfffffffc00840947 */ /* 0x000fec000383ffff */
.L_x_78:
[----:B------:R-:W-:Y:S05]  /*19d0*/  BSYNC.RECONVERGENT B2 ;  /* 0x0000000000027941 */ /* 0x000fea0003800200 */
.L_x_77:
[----:B------:R-:W-:Y:S05]  /*19e0*/  @!P1 BRA `(.L_x_76) ;  /* 0x0000000000e89947 */ /* 0x000fea0003800000 */
[----:B------:R-:W-:Y:S01]  /*19f0*/  ISETP.GE.U32.AND P0, PT, R21, 0x8, PT ;  /* 0x000000081500780c */ /* 0x000fe20003f06070 */
[----:B------:R-:W-:Y:S01]  /*1a00*/  BSSY.RECONVERGENT B2, `(.L_x_80) ;  /* 0x0000015000027945 */ /* 0x000fe20003800200 */
[----:B------:R-:W-:-:S04]  /*1a10*/  LOP3.LUT R15, R20, 0x7, RZ, 0xc0, !PT ;  /* 0x00000007140f7812 */ /* 0x000fc800078ec0ff */
[----:B------:R-:W-:-:S07]  /*1a20*/  ISETP.NE.AND P1, PT, R15, RZ, PT ;  /* 0x000000ff0f00720c */ /* 0x000fce0003f25270 */
[----:B------:R-:W-:Y:S06]  /*1a30*/  @!P0 BRA `(.L_x_81) ;  /* 0x0000000000448947 */ /* 0x000fec0003800000 */
[----:B------:R-:W-:-:S05]  /*1a40*/  IADD3 R3, P0, PT, R2, UR8, RZ ;  /* 0x0000000802037c10 */ /* 0x000fca000ff1e0ff */
[----:B------:R-:W-:Y:S01]  /*1a50*/  IMAD.X R6, RZ, RZ, UR9, P0 ;  /* 0x00000009ff067e24 */ /* 0x000fe200080e06ff */
[----:B------:R-:W-:-:S04]  /*1a60*/  LEA R4, P0, R3, UR12, 0x2 ;  /* 0x0000000c03047c11 */ /* 0x000fc8000f8010ff */
        /* <DEDUP_REMOVED lines=8> */
[----:B------:R-:W5:Y:S01]  /*1af0*/  LDG.E R13, desc[UR14][R4.64+0x1c00] ;  /* 0x001c000e040d7981 */ /* 0x000f62000c1e1900 */
[----:B------:R-:W-:Y:S01]  /*1b00*/  VIADD R2, R2, 0x800 ;  /* 0x0000080002027836 */ /* 0x000fe20000000000 */
[----:B--2---:R-:W-:-:S04]  /*1b10*/  IADD3 R3, PT, PT, R6, R3, R8 ;  /* 0x0000000306037210 */ /* 0x004fc80007ffe008 */
[----:B---3--:R-:W-:-:S04]  /*1b20*/  IADD3 R3, PT, PT, R9, R10, R3 ;  /* 0x0000000a09037210 */ /* 0x008fc80007ffe003 */
[----:B----4-:R-:W-:-:S04]  /*1b30*/  IADD3 R3, PT, PT, R11, R12, R3 ;  /* 0x0000000c0b037210 */ /* 0x010fc80007ffe003 */
[----:B-----5:R-:W-:-:S07]  /*1b40*/  IADD3 R8, PT, PT, R13, R14, R3 ;  /* 0x0000000e0d087210 */ /* 0x020fce0007ffe003 */
.L_x_81:
[----:B------:R-:W-:Y:S05]  /*1b50*/  BSYNC.RECONVERGENT B2 ;  /* 0x0000000000027941 */ /* 0x000fea0003800200 */
.L_x_80:
[----:B------:R-:W-:Y:S05]  /*1b60*/  @!P1 BRA `(.L_x_76) ;  /* 0x0000000000889947 */ /* 0x000fea0003800000 */
[----:B------:R-:W-:Y:S01]  /*1b70*/  ISETP.GE.U32.AND P0, PT, R15, 0x4, PT ;  /* 0x000000040f00780c */ /* 0x000fe20003f06070 */
[----:B------:R-:W-:Y:S01]  /*1b80*/  BSSY.RECONVERGENT B2, `(.L_x_82) ;  /* 0x000000e000027945 */ /* 0x000fe20003800200 */
[----:B------:R-:W-:-:S11]  /*1b90*/  LOP3.LUT P1, RZ, R20, 0x3, RZ, 0xc0, !PT ;  /* 0x0000000314ff7812 */ /* 0x000fd6000782c0ff */
[----:B------:R-:W-:Y:S05]  /*1ba0*/  @!P0 BRA `(.L_x_83) ;  /* 0x00000000002c8947 */ /* 0x000fea0003800000 */
[----:B------:R-:W-:-:S05]  /*1bb0*/  IADD3 R3, P0, PT, R2, UR8, RZ ;  /* 0x0000000802037c10 */ /* 0x000fca000ff1e0ff */
[----:B------:R-:W-:Y:S01]  /*1bc0*/  IMAD.X R6, RZ, RZ, UR9, P0 ;  /* 0x00000009ff067e24 */ /* 0x000fe200080e06ff */
[----:B------:R-:W-:-:S04]  /*1bd0*/  LEA R4, P0, R3, UR12, 0x2 ;  /* 0x0000000c03047c11 */ /* 0x000fc8000f8010ff */
[----:B------:R-:W-:-:S05]  /*1be0*/  LEA.HI.X R5, R3, UR13, R6, 0x2, P0 ;  /* 0x0000000d03057c11 */ /* 0x000fca00080f1406 */
[----:B------:R-:W2:Y:S04]  /*1bf0*/  LDG.E R3, desc[UR14][R4.64] ;  /* 0x0000000e04037981 */ /* 0x000ea8000c1e1900 */
[----:B------:R-:W2:Y:S04]  /*1c00*/  LDG.E R6, desc[UR14][R4.64+0x400] ;  /* 0x0004000e04067981 */ /* 0x000ea8000c1e1900 */
[----:B------:R-:W3:Y:S04]  /*1c10*/  LDG.E R10, desc[UR14][R4.64+0x800] ;  /* 0x0008000e040a7981 */ /* 0x000ee8000c1e1900 */
[----:B------:R-:W3:Y:S01]  /*1c20*/  LDG.E R9, desc[UR14][R4.64+0xc00] ;  /* 0x000c000e04097981 */ /* 0x000ee2000c1e1900 */
[----:B------:R-:W-:Y:S01]  /*1c30*/  VIADD R2, R2, 0x400 ;  /* 0x0000040002027836 */ /* 0x000fe20000000000 */
[----:B--2---:R-:W-:-:S04]  /*1c40*/  IADD3 R3, PT, PT, R6, R3, R8 ;  /* 0x0000000306037210 */ /* 0x004fc80007ffe008 */
[----:B---3--:R-:W-:-:S07]  /*1c50*/  IADD3 R8, PT, PT, R9, R10, R3 ;  /* 0x0000000a09087210 */ /* 0x008fce0007ffe003 */
.L_x_83:
[----:B------:R-:W-:Y:S05]  /*1c60*/  BSYNC.RECONVERGENT B2 ;  /* 0x0000000000027941 */ /* 0x000fea0003800200 */
.L_x_82:
[----:B------:R-:W-:Y:S05]  /*1c70*/  @!P1 BRA `(.L_x_76) ;  /* 0x0000000000449947 */ /* 0x000fea0003800000 */
[----:B------:R-:W-:Y:S02]  /*1c80*/  LOP3.LUT R7, R7, 0xffff, RZ, 0xc0, !PT ;  /* 0x0000ffff07077812 */ /* 0x000fe400078ec0ff */
[----:B------:R-:W-:Y:S02]  /*1c90*/  IADD3 R6, P0, PT, R2, UR10, RZ ;  /* 0x0000000a02067c10 */ /* 0x000fe4000ff1e0ff */
[----:B------:R-:W-:Y:S02]  /*1ca0*/  LEA.HI R2, R7, 0x1, RZ, 0x18 ;  /* 0x0000000107027811 */ /* 0x000fe400078fc0ff */
[----:B------:R-:W-:Y:S01]  /*1cb0*/  LEA R5, P1, R6, UR12, 0x2 ;  /* 0x0000000c06057c11 */ /* 0x000fe2000f8210ff */
[----:B------:R-:W-:Y:S01]  /*1cc0*/  IMAD.X R3, RZ, RZ, UR7, P0 ;  /* 0x00000007ff037e24 */ /* 0x000fe200080e06ff */
[----:B------:R-:W-:-:S04]  /*1cd0*/  LOP3.LUT R2, R2, 0x3, RZ, 0xc0, !PT ;  /* 0x0000000302027812 */ /* 0x000fc800078ec0ff */
[----:B------:R-:W-:Y:S01]  /*1ce0*/  LEA.HI.X R6, R6, UR13, R3, 0x2, P1 ;  /* 0x0000000d06067c11 */ /* 0x000fe200088f1403 */
[----:B------:R-:W-:-:S07]  /*1cf0*/  IMAD.MOV R4, RZ, RZ, -R2 ;  /* 0x000000ffff047224 */ /* 0x000fce00078e0a02 */
.L_x_84:
[----:B------:R-:W-:Y:S02]  /*1d00*/  IMAD.MOV.U32 R3, RZ, RZ, R6 ;  /* 0x000000ffff037224 */ /* 0x000fe400078e0006 */
[----:B------:R-:W-:-:S05]  /*1d10*/  IMAD.MOV.U32 R2, RZ, RZ, R5 ;  /* 0x000000ffff027224 */ /* 0x000fca00078e0005 */
[----:B------:R-:W2:Y:S01]  /*1d20*/  LDG.E R3, desc[UR14][R2.64] ;  /* 0x0000000e02037981 */ /* 0x000ea2000c1e1900 */
[----:B------:R-:W-:Y:S01]  /*1d30*/  VIADD R4, R4, 0x1 ;  /* 0x0000000104047836 */ /* 0x000fe20000000000 */
[----:B------:R-:W-:-:S04]  /*1d40*/  IADD3 R5, P1, PT, R5, 0x400, RZ ;  /* 0x0000040005057810 */ /* 0x000fc80007f3e0ff */
[----:B------:R-:W-:Y:S01]  /*1d50*/  ISETP.NE.AND P0, PT, R4, RZ, PT ;  /* 0x000000ff0400720c */ /* 0x000fe20003f05270 */
[----:B------:R-:W-:Y:S02]  /*1d60*/  IMAD.X R6, RZ, RZ, R6, P1 ;  /* 0x000000ffff067224 */ /* 0x000fe400008e0606 */
[----:B--2---:R-:W-:-:S10]  /*1d70*/  IMAD.IADD R8, R3, 0x1, R8 ;  /* 0x0000000103087824 */ /* 0x004fd400078e0208 */
[----:B------:R-:W-:Y:S05]  /*1d80*/  @P0 BRA `(.L_x_84) ;  /* 0xfffffffc00dc0947 */ /* 0x000fea000383ffff */
.L_x_76:
[----:B------:R-:W-:Y:S05]  /*1d90*/  BSYNC.RECONVERGENT B1 ;  /* 0x0000000000017941 */ /* 0x000fea0003800200 */
.L_x_73:
        /* <DEDUP_REMOVED lines=37> */
[----:B0-----:R-:W0:Y:S01]  /*1ff0*/  LDS.64 R2, [UR4+0x20] ;  /* 0x00002004ff027984 */ /* 0x001e220008000a00 */
[----:B-1----:R-:W-:-:S04]  /*2000*/  IADD3 R0, PT, PT, R4, R0, R9 ;  /* 0x0000000004007210 */ /* 0x002fc80007ffe009 */
[----:B------:R-:W-:-:S04]  /*2010*/  IADD3 R0, PT, PT, R6, R0, R5 ;  /* 0x0000000006007210 */ /* 0x000fc80007ffe005 */
[----:B0-----:R-:W-:-:S05]  /*2020*/  IADD3 R0, PT, PT, R2, R0, R7 ;  /* 0x0000000002007210 */ /* 0x001fca0007ffe007 */
[----:B------:R-:W-:-:S07]  /*2030*/  IMAD.IADD R9, R0, 0x1, R3 ;  /* 0x0000000100097824 */ /* 0x000fce00078e0203 */
.L_x_72:
[----:B------:R-:W-:Y:S05]  /*2040*/  BSYNC.RECONVERGENT B0 ;  /* 0x0000000000007941 */ /* 0x000fea0003800200 */
.L_x_57:
[----:B------:R-:W-:Y:S05]  /*2050*/  @P0 EXIT ;  /* 0x000000000000094d */ /* 0x000fea0003800000 */
[----:B------:R-:W3:Y:S02]  /*2060*/  LDCU.64 UR4, c[0x0][0x388] ;  /* 0x00007100ff0477ac */ /* 0x000ee40008000a00 */
[----:B---3--:R-:W-:-:S06]  /*2070*/  UIMAD.WIDE.U32 UR4, UR16, 0x4, UR4 ;  /* 0x00000004100478a5 */ /* 0x008fcc000f8e0004 */
[----:B0-----:R-:W-:Y:S02]  /*2080*/  IMAD.U32 R2, RZ, RZ, UR4 ;  /* 0x00000004ff027e24 */ /* 0x001fe4000f8e00ff */
[----:B------:R-:W-:-:S05]  /*2090*/  IMAD.U32 R3, RZ, RZ, UR5 ;  /* 0x00000005ff037e24 */ /* 0x000fca000f8e00ff */
[----:B------:R-:W-:Y:S01]  /*20a0*/  STG.E desc[UR14][R2.64], R9 ;  /* 0x0000000902007986 */ /* 0x000fe2000c10190e */
[----:B------:R-:W-:Y:S05]  /*20b0*/  EXIT ;  /* 0x000000000000794d */ /* 0x000fea0003800000 */
.L_x_85:
        /* <DEDUP_REMOVED lines=12> */
.L_x_240:


//--------------------- .text._ZN3cub18CUB_300001_SM_10006detail6reduce28DeviceReduceSingleTileKernelINS2_10policy_hubIiyN4cuda3std3__44plusIiEEE10Policy1000EN6thrust24THRUST_300001_SM_1000_NS6detail15normal_iteratorINSD_10device_ptrIiEEEEPiyS9_iiNS7_10__identityEEEvT0_T1_T2_T3_T4_T6_ --------------------------
	.section	.text._ZN3cub18CUB_300001_SM_10006detail6reduce28DeviceReduceSingleTileKernelINS2_10policy_hubIiyN4cuda3std3__44plusIiEEE10Policy1000EN6thrust24THRUST_300001_SM_1000_NS6detail15normal_iteratorINSD_10device_ptrIiEEEEPiyS9_iiNS7_10__identityEEEvT0_T1_T2_T3_T4_T6_,"ax",@progbits
	.align	128
        .global         _ZN3cub18CUB_300001_SM_10006detail6reduce28DeviceReduceSingleTileKernelINS2_10policy_hubIiyN4cuda3std3__44plusIiEEE10Policy1000EN6thrust24THRUST_300001_SM_1000_NS6detail15normal_iteratorINSD_10device_ptrIiEEEEPiyS9_iiNS7_10__identityEEEvT0_T1_T2_T3_T4_T6_
        .type           _ZN3cub18CUB_300001_SM_10006detail6reduce28DeviceReduceSingleTileKernelINS2_10policy_hubIiyN4cuda3std3__44plusIiEEE10Policy1000EN6thrust24THRUST_300001_SM_1000_NS6detail15normal_iteratorINSD_10device_ptrIiEEEEPiyS9_iiNS7_10__identityEEEvT0_T1_T2_T3_T4_T6_,@function
        .size           _ZN3cub18CUB_300001_SM_10006detail6reduce28DeviceReduceSingleTileKernelINS2_10policy_hubIiyN4cuda3std3__44plusIiEEE10Policy1000EN6thrust24THRUST_300001_SM_1000_NS6detail15normal_iteratorINSD_10device_ptrIiEEEEPiyS9_iiNS7_10__identityEEEvT0_T1_T2_T3_T4_T6_,(.L_x_241 - _ZN3cub18CUB_300001_SM_10006detail6reduce28DeviceReduceSingleTileKernelINS2_10policy_hubIiyN4cuda3std3__44plusIiEEE10Policy1000EN6thrust24THRUST_300001_SM_1000_NS6detail15normal_iteratorINSD_10device_ptrIiEEEEPiyS9_iiNS7_10__identityEEEvT0_T1_T2_T3_T4_T6_)
        .other          _ZN3cub18CUB_300001_SM_10006detail6reduce28DeviceReduceSingleTileKernelINS2_10policy_hubIiyN4cuda3std3__44plusIiEEE10Policy1000EN6thrust24THRUST_300001_SM_1000_NS6detail15normal_iteratorINSD_10device_ptrIiEEEEPiyS9_iiNS7_10__identityEEEvT0_T1_T2_T3_T4_T6_,@"STO_CUDA_ENTRY STV_DEFAULT"
_ZN3cub18CUB_300001_SM_10006detail6reduce28DeviceReduceSingleTileKernelINS2_10policy_hubIiyN4cuda3std3__44plusIiEEE10Policy1000EN6thrust24THRUST_300001_SM_1000_NS6detail15normal_iteratorINSD_10device_ptrIiEEEEPiyS9_iiNS7_10__identityEEEvT0_T1_T2_T3_T4_T6_:
.text._ZN3cub18CUB_300001_SM_10006detail6reduce28DeviceReduceSingleTileKernelINS2_10policy_hubIiyN4cuda3std3__44plusIiEEE10Policy1000EN6thrust24THRUST_300001_SM_1000_NS6detail15normal_iteratorINSD_10device_ptrIiEEEEPiyS9_iiNS7_10__identityEEEvT0_T1_T2_T3_T4_T6_:
[----:B------:R-:W-:Y:S01]  /*0000*/  LDC R1, c[0x0][0x37c] ;  /* 0x0000df00ff017b82 */ /* 0x000fe20000000800 */
[----:B------:R-:W0:Y:S01]  /*0010*/  LDCU.64 UR4, c[0x0][0x390] ;  /* 0x00007200ff0477ac */ /* 0x000e220008000a00 */
[----:B------:R-:W1:Y:S01]  /*0020*/  LDCU.64 UR6, c[0x0][0x358] ;  /* 0x00006b00ff0677ac */ /* 0x000e620008000a00 */
[----:B0-----:R-:W-:Y:S02]  /*0030*/  IMAD.U32 R4, RZ, RZ, UR4 ;  /* 0x00000004ff047e24 */ /* 0x001fe4000f8e00ff */
[----:B------:R-:W-:-:S03]  /*0040*/  IMAD.U32 R0, RZ, RZ, UR5 ;  /* 0x00000005ff007e24 */ /* 0x000fc6000f8e00ff */
[----:B------:R-:W-:-:S04]  /*0050*/  ISETP.NE.U32.AND P0, PT, R4, RZ, PT ;  /* 0x000000ff0400720c */ /* 0x000fc80003f05070 */
[----:B------:R-:W-:-:S13]  /*0060*/  ISETP.NE.AND.EX P0, PT, R0, RZ, PT, P0 ;  /* 0x000000ff0000720c */ /* 0x000fda0003f05300 */
        /* <DEDUP_REMOVED lines=8> */
.L_x_86:
[----:B------:R-:W-:Y:S01]  /*00f0*/  ISETP.GT.U32.AND P0, PT, R4, 0xfff, PT ;  /* 0x00000fff0400780c */ /* 0x000fe20003f04070 */
[----:B------:R-:W-:Y:S03]  /*0100*/  BSSY.RECONVERGENT B0, `(.L_x_87) ;  /* 0x00001d1000007945 */ /* 0x000fe60003800200 */
[----:B------:R-:W-:-:S13]  /*0110*/  ISETP.GT.U32.AND.EX P0, PT, R0, RZ, PT, P0 ;  /* 0x000000ff0000720c */ /* 0x000fda0003f04100 */
[----:B------:R-:W-:Y:S05]  /*0120*/  @P0 BRA `(.L_x_88) ;  /* 0x0000000c00940947 */ /* 0x000fea0003800000 */
[----:B------:R-:W0:Y:S01]  /*0130*/  S2R R5, SR_TID.X ;  /* 0x0000000000057919 */ /* 0x000e220000002100 */
[----:B------:R-:W-:Y:S01]  /*0140*/  BSSY.RECONVERGENT B1, `(.L_x_89) ;  /* 0x0000009000017945 */ /* 0x000fe20003800200 */
[----:B------:R-:W-:Y:S01]  /*0150*/  IMAD.MOV.U32 R6, RZ, RZ, RZ ;  /* 0x000000ffff067224 */ /* 0x000fe200078e00ff */
[----:B0-----:R-:W-:Y:S01]  /*0160*/  ISETP.GE.U32.AND P0, PT, R5, R4, PT ;  /* 0x000000040500720c */ /* 0x001fe20003f06070 */
[----:B------:R-:W-:-:S12]  /*0170*/  IMAD.MOV.U32 R7, RZ, RZ, R5 ;  /* 0x000000ffff077224 */ /* 0x000fd800078e0005 */
[----:B------:R-:W-:Y:S05]  /*0180*/  @P0 BRA `(.L_x_90) ;  /* 0x0000000000100947 */ /* 0x000fea0003800000 */
[----:B------:R-:W0:Y:S02]  /*0190*/  LDC.64 R2, c[0x0][0x380] ;  /* 0x0000e000ff027b82 */ /* 0x000e240000000a00 */
[----:B0-----:R-:W-:-:S05]  /*01a0*/  IMAD.WIDE.U32 R2, R5, 0x4, R2 ;  /* 0x0000000405027825 */ /* 0x001fca00078e0002 */
[----:B------:R0:W5:Y:S01]  /*01b0*/  LDG.E R6, desc[UR6][R2.64] ;  /* 0x0000000602067981 */ /* 0x000162000c1e1900 */
[----:B------:R-:W-:-:S07]  /*01c0*/  VIADD R7, R5, 0x100 ;  /* 0x0000010005077836 */ /* 0x000fce0000000000 */
.L_x_90:
[----:B------:R-:W-:Y:S05]  /*01d0*/  BSYNC.RECONVERGENT B1 ;  /* 0x0000000000017941 */ /* 0x000fea0003800200 */
.L_x_89:
[----:B------:R-:W-:Y:S01]  /*01e0*/  ISETP.GE.U32.AND P0, PT, R7, R4, PT ;  /* 0x000000040700720c */ /* 0x000fe20003f06070 */
[----:B------:R-:W-:-:S12]  /*01f0*/  BSSY.RECONVERGENT B1, `(.L_x_91) ;  /* 0x0000060000017945 */ /* 0x000fd80003800200 */
[----:B------:R-:W-:Y:S05]  /*0200*/  @P0 BRA `(.L_x_92) ;  /* 0x0000000400780947 */ /* 0x000fea0003800000 */
[----:B0-----:R-:W-:Y:S01]  /*0210*/  LOP3.LUT R3, RZ, R7, RZ, 0x33, !PT ;  /* 0x00000007ff037212 */ /* 0x001fe200078e33ff */
[----:B------:R-:W-:Y:S04]  /*0220*/  BSSY.RECONVERGENT B2, `(.L_x_93) ;  /* 0x000002c000027945 */ /* 0x000fe80003800200 */
[----:B------:R-:W-:-:S05]  /*0230*/  IMAD.IADD R3, R3, 0x1, R4 ;  /* 0x0000000103037824 */ /* 0x000fca00078e0204 */
[C---:B------:R-:W-:Y:S02]  /*0240*/  ISETP.GE.U32.AND P0, PT, R3.reuse, 0xf00, PT ;  /* 0x00000f000300780c */ /* 0x040fe40003f06070 */
[----:B------:R-:W-:-:S04]  /*0250*/  LEA.HI R8, R3, 0x1, RZ, 0x18 ;  /* 0x0000000103087811 */ /* 0x000fc800078fc0ff */
[----:B------:R-:W-:-:S04]  /*0260*/  LOP3.LUT R22, R8, 0xf, RZ, 0xc0, !PT ;  /* 0x0000000f08167812 */ /* 0x000fc800078ec0ff */
[----:B------:R-:W-:-:S03]  /*0270*/  ISETP.NE.AND P1, PT, R22, RZ, PT ;  /* 0x000000ff1600720c */ /* 0x000fc60003f25270 */
[----:B------:R-:W-:Y:S10]  /*0280*/  @!P0 BRA `(.L_x_94) ;  /* 0x0000000000948947 */ /* 0x000ff40003800000 */
[----:B------:R-:W0:Y:S01]  /*0290*/  LDC.64 R2, c[0x0][0x380] ;  /* 0x0000e000ff027b82 */ /* 0x000e220000000a00 */
[----:B------:R-:W-:-:S05]  /*02a0*/  LOP3.LUT R9, R8, 0x1fffff0, RZ, 0xc0, !PT ;  /* 0x01fffff008097812 */ /* 0x000fca00078ec0ff */
[----:B------:R-:W-:Y:S02]  /*02b0*/  IMAD.MOV R9, RZ, RZ, -R9 ;  /* 0x000000ffff097224 */ /* 0x000fe400078e0a09 */
[----:B0-----:R-:W-:-:S03]  /*02c0*/  IMAD.WIDE.U32 R2, R7, 0x4, R2 ;  /* 0x0000000407027825 */ /* 0x001fc600078e0002 */
[----:B------:R-:W-:-:S05]  /*02d0*/  IADD3 R15, P0, PT, R2, 0x2000, RZ ;  /* 0x00002000020f7810 */ /* 0x000fca0007f1e0ff */
[----:B------:R-:W-:-:S08]  /*02e0*/  IMAD.X R3, RZ, RZ, R3, P0 ;  /* 0x000000ffff037224 */ /* 0x000fd000000e0603 */
.L_x_95:
        /* <DEDUP_REMOVED lines=31> */
.L_x_94:
[----:B------:R-:W-:Y:S05]  /*04e0*/  BSYNC.RECONVERGENT B2 ;  /* 0x0000000000027941 */ /* 0x000fea0003800200 */
.L_x_93:
[----:B------:R-:W-:Y:S05]  /*04f0*/  @!P1 BRA `(.L_x_92) ;  /* 0x0000000000bc9947 */ /* 0x000fea0003800000 */
[----:B------:R-:W-:Y:S01]  /*0500*/  ISETP.GE.U32.AND P0, PT, R22, 0x8, PT ;  /* 0x000000081600780c */ /* 0x000fe20003f06070 */
[----:B------:R-:W-:Y:S01]  /*0510*/  BSSY.RECONVERGENT B2, `(.L_x_96) ;  /* 0x0000013000027945 */ /* 0x000fe20003800200 */
[----:B------:R-:W-:-:S04]  /*0520*/  LOP3.LUT R17, R8, 0x7, RZ, 0xc0, !PT ;  /* 0x0000000708117812 */ /* 0x000fc800078ec0ff */
[----:B------:R-:W-:-:S07]  /*0530*/  ISETP.NE.AND P1, PT, R17, RZ, PT ;  /* 0x000000ff1100720c */ /* 0x000fce0003f25270 */
[----:B------:R-:W-:Y:S06]  /*0540*/  @!P0 BRA `(.L_x_97) ;  /* 0x00000000003c8947 */ /* 0x000fec0003800000 */
[----:B------:R-:W0:Y:S02]  /*0550*/  LDC.64 R2, c[0x0][0x380] ;  /* 0x0000e000ff027b82 */ /* 0x000e240000000a00 */
[----:B0-----:R-:W-:-:S05]  /*0560*/  IMAD.WIDE R2, R7, 0x4, R2 ;  /* 0x0000000407027825 */ /* 0x001fca00078e0202 */
        /* <DEDUP_REMOVED lines=13> */
.L_x_97:
[----:B------:R-:W-:Y:S05]  /*0640*/  BSYNC.RECONVERGENT B2 ;  /* 0x0000000000027941 */ /* 0x000fea0003800200 */
.L_x_96:
        /* <DEDUP_REMOVED lines=11> */
[----:B------:R-:W3:Y:S01]  /*0700*/  LDG.E R12, desc[UR6][R2.64+0xc00] ;  /* 0x000c0006020c7981 */ /* 0x000ee2000c1e1900 */
[----:B------:R-:W-:Y:S01]  /*0710*/  VIADD R7, R7, 0x400 ;  /* 0x0000040007077836 */ /* 0x000fe20000000000 */
[----:B--2--5:R-:W-:-:S04]  /*0720*/  IADD3 R6, PT, PT, R8, R9, R6 ;  /* 0x0000000908067210 */ /* 0x024fc80007ffe006 */
[----:B---3--:R-:W-:-:S07]  /*0730*/  IADD3 R6, PT, PT, R12, R11, R6 ;  /* 0x0000000b0c067210 */ /* 0x008fce0007ffe006 */
.L_x_99:
[----:B------:R-:W-:Y:S05]  /*0740*/  BSYNC.RECONVERGENT B2 ;  /* 0x0000000000027941 */ /* 0x000fea0003800200 */
.L_x_98:
[----:B------:R-:W-:Y:S05]  /*0750*/  @!P1 BRA `(.L_x_92) ;  /* 0x0000000000249947 */ /* 0x000fea0003800000 */
[----:B------:R-:W0:Y:S01]  /*0760*/  LDC.64 R8, c[0x0][0x380] ;  /* 0x0000e000ff087b82 */ /* 0x000e220000000a00 */
[----:B------:R-:W-:-:S07]  /*0770*/  IMAD.MOV R10, RZ, RZ, -R10 ;  /* 0x000000ffff0a7224 */ /* 0x000fce00078e0a0a */
.L_x_100:
[----:B0-----:R-:W-:-:S06]  /*0780*/  IMAD.WIDE R2, R7, 0x4, R8 ;  /* 0x0000000407027825 */ /* 0x001fcc00078e0208 */
[----:B------:R-:W2:Y:S01]  /*0790*/  LDG.E R3, desc[UR6][R2.64] ;  /* 0x0000000602037981 */ /* 0x000ea2000c1e1900 */
[----:B------:R-:W-:Y:S02]  /*07a0*/  VIADD R10, R10, 0x1 ;  /* 0x000000010a0a7836 */ /* 0x000fe40000000000 */
[----:B------:R-:W-:-:S03]  /*07b0*/  VIADD R7, R7, 0x100 ;  /* 0x0000010007077836 */ /* 0x000fc60000000000 */
[----:B------:R-:W-:Y:S01]  /*07c0*/  ISETP.NE.AND P0, PT, R10, RZ, PT ;  /* 0x000000ff0a00720c */ /* 0x000fe20003f05270 */
[----:B--2--5:R-:W-:-:S12]  /*07d0*/  IMAD.IADD R6, R3, 0x1, R6 ;  /* 0x0000000103067824 */ /* 0x024fd800078e0206 */
[----:B------:R-:W-:Y:S05]  /*07e0*/  @P0 BRA `(.L_x_100) ;  /* 0xfffffffc00e40947 */ /* 0x000fea000383ffff */
.L_x_92:
[----:B------:R-:W-:Y:S05]  /*07f0*/  BSYNC.RECONVERGENT B1 ;  /* 0x0000000000017941 */ /* 0x000fea0003800200 */
.L_x_91:
[----:B------:R-:W-:-:S04]  /*0800*/  ISETP.GE.U32.AND P0, PT, R4, 0x100, PT ;  /* 0x000001000400780c */ /* 0x000fc80003f06070 */
[----:B------:R-:W-:-:S13]  /*0810*/  ISETP.GE.U32.AND.EX P0, PT, R0, RZ, PT, P0 ;  /* 0x000000ff0000720c */ /* 0x000fda0003f06100 */
[----:B------:R-:W-:Y:S05]  /*0820*/  @!P0 BRA `(.L_x_101) ;  /* 0x0000000000ac8947 */ /* 0x000fea0003800000 */
[----:B------:R-:W1:Y:S01]  /*0830*/  S2R R8, SR_LANEID ;  /* 0x0000000000087919 */ /* 0x000e620000000000 */
[----:B------:R-:W-:Y:S01]  /*0840*/  ISETP.NE.AND P5, PT, R5, RZ, PT ;  /* 0x000000ff0500720c */ /* 0x000fe20003fa5270 */
[----:B-----5:R-:W0:Y:S01]  /*0850*/  SHFL.DOWN PT, R0, R6, 0x1, 0x1f ;  /* 0x08201f0006007f89 */ /* 0x020e2200000e0000 */
[C---:B-1----:R-:W-:Y:S02]  /*0860*/  ISETP.GT.AND P0, PT, R8.reuse, 0x1e, PT ;  /* 0x0000001e0800780c */ /* 0x042fe40003f04270 */
[----:B------:R-:W-:Y:S02]  /*0870*/  ISETP.NE.AND P1, PT, R8, RZ, PT ;  /* 0x000000ff0800720c */ /* 0x000fe40003f25270 */
[----:B0-----:R-:W-:Y:S02]  /*0880*/  SEL R3, R0, RZ, !P0 ;  /* 0x000000ff00037207 */ /* 0x001fe40004000000 */
        /* <DEDUP_REMOVED lines=21> */
[----:B0-----:R-:W-:-:S05]  /*09e0*/  SEL R3, R3, RZ, !P0 ;  /* 0x000000ff03037207 */ /* 0x001fca0004000000 */
[----:B------:R-:W-:-:S05]  /*09f0*/  IMAD.IADD R7, R2, 0x1, R3 ;  /* 0x0000000102077824 */ /* 0x000fca00078e0203 */
[----:B------:R1:W-:Y:S01]  /*0a00*/  @!P1 STS [R0+0x8], R7 ;  /* 0x0000080700009388 */ /* 0x0003e20000000800 */
[----:B------:R-:W-:Y:S06]  /*0a10*/  BAR.SYNC.DEFER_BLOCKING 0x0 ;  /* 0x0000000000007b1d */ /* 0x000fec0000010000 */
[----:B------:R-:W-:Y:S05]  /*0a20*/  @P5 BRA `(.L_x_102) ;  /* 0x0000001000f85947 */ /* 0x000fea0003800000 */
[----:B------:R-:W0:Y:S01]  /*0a30*/  S2UR UR5, SR_CgaCtaId ;  /* 0x00000000000579c3 */ /* 0x000e220000008800 */
[----:B------:R-:W-:Y:S02]  /*0a40*/  UMOV UR4, 0x400 ;  /* 0x0000040000047882 */ /* 0x000fe40000000000 */
[----:B0-----:R-:W-:-:S09]  /*0a50*/  ULEA UR4, UR5, UR4, 0x18 ;  /* 0x0000000405047291 */ /* 0x001fd2000f8ec0ff */
[----:B-1----:R-:W-:Y:S04]  /*0a60*/  LDS R0, [UR4+0xc] ;  /* 0x00000c04ff007984 */ /* 0x002fe80008000800 */
[----:B------:R-:W0:Y:S04]  /*0a70*/  LDS.128 R8, [UR4+0x10] ;  /* 0x00001004ff087984 */ /* 0x000e280008000c00 */
[----:B------:R-:W1:Y:S01]  /*0a80*/  LDS.64 R2, [UR4+0x20] ;  /* 0x00002004ff027984 */ /* 0x000e620008000a00 */
[----:B0-----:R-:W-:-:S04]  /*0a90*/  IADD3 R0, PT, PT, R8, R0, R7 ;  /* 0x0000000008007210 */ /* 0x001fc80007ffe007 */
[----:B------:R-:W-:-:S04]  /*0aa0*/  IADD3 R0, PT, PT, R10, R0, R9 ;  /* 0x000000000a007210 */ /* 0x000fc80007ffe009 */
[----:B-1----:R-:W-:-:S05]  /*0ab0*/  IADD3 R0, PT, PT, R2, R0, R11 ;  /* 0x0000000002007210 */ /* 0x002fca0007ffe00b */
[----:B------:R-:W-:Y:S01]  /*0ac0*/  IMAD.IADD R7, R0, 0x1, R3 ;  /* 0x0000000100077824 */ /* 0x000fe200078e0203 */
[----:B------:R-:W-:Y:S06]  /*0ad0*/  BRA `(.L_x_102) ;  /* 0x0000001000cc7947 */ /* 0x000fec0003800000 */
.L_x_101:
[C---:B0-----:R-:W-:Y:S01]  /*0ae0*/  LOP3.LUT R2, R5.reuse, 0x3e0, RZ, 0xc0, !PT ;  /* 0x000003e005027812 */ /* 0x041fe200078ec0ff */
[----:B------:R-:W0:Y:S01]  /*0af0*/  S2R R12, SR_LANEID ;  /* 0x00000000000c7919 */ /* 0x000e220000000000 */
[----:B------:R-:W-:Y:S02]  /*0b00*/  ISETP.NE.AND P5, PT, R5, RZ, PT ;  /* 0x000000ff0500720c */ /* 0x000fe40003fa5270 */
[----:B------:R-:W-:Y:S01]  /*0b10*/  LOP3.LUT R7, RZ, R2, RZ, 0x33, !PT ;  /* 0x00000002ff077212 */ /* 0x000fe200078e33ff */
[----:B------:R-:W-:-:S04]  /*0b20*/  VIADD R3, R2, 0x20 ;  /* 0x0000002002037836 */ /* 0x000fc80000000000 */
[----:B------:R-:W-:Y:S01]  /*0b30*/  IMAD.IADD R7, R7, 0x1, R4 ;  /* 0x0000000107077824 */ /* 0x000fe200078e0204 */
[----:B------:R-:W-:-:S04]  /*0b40*/  ISETP.GT.U32.AND P0, PT, R3, R4, PT ;  /* 0x000000040300720c */ /* 0x000fc80003f04070 */
        /* <DEDUP_REMOVED lines=10> */
[----:B------:R-:W-:Y:S01]  /*0bf0*/  @!P1 SHF.R.U32.HI R9, RZ, 0x3, R5 ;  /* 0x00000003ff099819 */ /* 0x000fe20000011605 */
[----:B------:R-:W1:Y:S03]  /*0c00*/  SHFL.DOWN PT, R7, R2, 0x2, R3 ;  /* 0x0840000002077989 */ /* 0x000e6600000e0003 */
[----:B------:R-:W-:Y:S02]  /*0c10*/  @!P1 LOP3.LUT R9, R9, 0x7c, RZ, 0xc0, !PT ;  /* 0x0000007c09099812 */ /* 0x000fe400078ec0ff */
[----:B-1----:R-:W-:Y:S02]  /*0c20*/  SEL R7, R7, RZ, !P0 ;  /* 0x000000ff07077207 */ /* 0x002fe40004000000 */
[----:B------:R-:W-:Y:S02]  /*0c30*/  ISETP.GT.AND P0, PT, R10, R3, PT ;  /* 0x000000030a00720c */ /* 0x000fe40003f04270 */
[----:B------:R-:W-:Y:S01]  /*0c40*/  @!P1 MOV R10, 0x400 ;  /* 0x00000400000a9802 */ /* 0x000fe20000000f00 */
[----:B------:R-:W-:-:S02]  /*0c50*/  IMAD.IADD R8, R2, 0x1, R7 ;  /* 0x0000000102087824 */ /* 0x000fc400078e0207 */
[----:B------:R-:W-:Y:S01]  /*0c60*/  VIADD R2, R12, 0x8 ;  /* 0x000000080c027836 */ /* 0x000fe20000000000 */
[----:B0-----:R-:W-:Y:S02]  /*0c70*/  @!P1 LEA R10, R11, R10, 0x18 ;  /* 0x0000000a0b0a9211 */ /* 0x001fe400078ec0ff */
        /* <DEDUP_REMOVED lines=11> */
[----:B0-----:R-:W-:-:S05]  /*0d30*/  SEL R7, R7, RZ, !P0 ;  /* 0x000000ff07077207 */ /* 0x001fca0004000000 */
[----:B------:R-:W-:-:S05]  /*0d40*/  IMAD.IADD R7, R2, 0x1, R7 ;  /* 0x0000000102077824 */ /* 0x000fca00078e0207 */
[----:B------:R0:W-:Y:S01]  /*0d50*/  @!P1 STS [R10+0x8], R7 ;  /* 0x000008070a009388 */ /* 0x0001e20000000800 */
[----:B------:R-:W-:Y:S06]  /*0d60*/  BAR.SYNC.DEFER_BLOCKING 0x0 ;  /* 0x0000000000007b1d */ /* 0x000fec0000010000 */
[----:B------:R-:W-:Y:S05]  /*0d70*/  @P5 BRA `(.L_x_102) ;  /* 0x0000001000245947 */ /* 0x000fea0003800000 */
[----:B------:R-:W1:Y:S01]  /*0d80*/  S2UR UR5, SR_CgaCtaId ;  /* 0x00000000000579c3 */ /* 0x000e620000008800 */
[----:B------:R-:W-:Y:S01]  /*0d90*/  UMOV UR4, 0x400 ;  /* 0x0000040000047882 */ /* 0x000fe20000000000 */
[C---:B------:R-:W-:Y:S02]  /*0da0*/  ISETP.GT.U32.AND P0, PT, R4.reuse, 0x40, PT ;  /* 0x000000400400780c */ /* 0x040fe40003f04070 */
[C---:B------:R-:W-:Y:S02]  /*0db0*/  ISETP.GT.U32.AND P6, PT, R4.reuse, 0x20, PT ;  /* 0x000000200400780c */ /* 0x040fe40003fc4070 */
[C---:B------:R-:W-:Y:S02]  /*0dc0*/  ISETP.GT.U32.AND P4, PT, R4.reuse, 0x60, PT ;  /* 0x000000600400780c */ /* 0x040fe40003f84070 */
[----:B------:R-:W-:Y:S02]  /*0dd0*/  ISETP.GT.U32.AND P2, PT, R4, 0x80, PT ;  /* 0x000000800400780c */ /* 0x000fe40003f44070 */
[----:B------:R-:W-:-:S02]  /*0de0*/  ISETP.GT.U32.AND.EX P0, PT, R0, RZ, PT, P0 ;  /* 0x000000ff0000720c */ /* 0x000fc40003f04100 */
[----:B------:R-:W-:Y:S02]  /*0df0*/  ISETP.GT.U32.AND.EX P6, PT, R0, RZ, PT, P6 ;  /* 0x000000ff0000720c */ /* 0x000fe40003fc4160 */
[C---:B------:R-:W-:Y:S02]  /*0e00*/  ISETP.GT.U32.AND P3, PT, R4.reuse, 0xa0, PT ;  /* 0x000000a00400780c */ /* 0x040fe40003f64070 */
[----:B------:R-:W-:Y:S02]  /*0e10*/  ISETP.GT.U32.AND P1, PT, R4, 0xc0, PT ;  /* 0x000000c00400780c */ /* 0x000fe40003f24070 */
[C---:B------:R-:W-:Y:S02]  /*0e20*/  ISETP.GT.U32.AND.EX P4, PT, R0.reuse, RZ, PT, P4 ;  /* 0x000000ff0000720c */ /* 0x040fe40003f84140 */
[C---:B------:R-:W-:Y:S02]  /*0e30*/  ISETP.GT.U32.AND.EX P2, PT, R0.reuse, RZ, PT, P2 ;  /* 0x000000ff0000720c */ /* 0x040fe40003f44120 */
[C---:B------:R-:W-:Y:S01]  /*0e40*/  ISETP.GT.U32.AND.EX P3, PT, R0.reuse, RZ, PT, P3 ;  /* 0x000000ff0000720c */ /* 0x040fe20003f64130 */
[----:B-1----:R-:W-:Y:S01]  /*0e50*/  ULEA UR4, UR5, UR4, 0x18 ;  /* 0x0000000405047291 */ /* 0x002fe2000f8ec0ff */
[----:B------:R-:W-:-:S08]  /*0e60*/  ISETP.GT.U32.AND.EX P1, PT, R0, RZ, PT, P1 ;  /* 0x000000ff0000720c */ /* 0x000fd00003f24110 */
[----:B0-----:R-:W0:Y:S04]  /*0e70*/  LDS.128 R8, [UR4+0x10] ;  /* 0x00001004ff087984 */ /* 0x001e280008000c00 */
[----:B------:R-:W1:Y:S04]  /*0e80*/  LDS R5, [UR4+0xc] ;  /* 0x00000c04ff057984 */ /* 0x000e680008000800 */
[----:B------:R-:W2:Y:S01]  /*0e90*/  LDS.64 R2, [UR4+0x20] ;  /* 0x00002004ff027984 */ /* 0x000ea20008000a00 */
[----:B0-----:R-:W-:Y:S02]  /*0ea0*/  SEL R8, R8, RZ, P0 ;  /* 0x000000ff08087207 */ /* 0x001fe40000000000 */
[----:B------:R-:W-:-:S02]  /*0eb0*/  ISETP.GT.U32.AND P0, PT, R4, 0xe0, PT ;  /* 0x000000e00400780c */ /* 0x000fc40003f04070 */
[----:B-1----:R-:W-:Y:S02]  /*0ec0*/  SEL R6, R5, RZ, P6 ;  /* 0x000000ff05067207 */ /* 0x002fe40003000000 */
[----:B------:R-:W-:Y:S02]  /*0ed0*/  SEL R9, R9, RZ, P4 ;  /* 0x000000ff09097207 */ /* 0x000fe40002000000 */
[----:B------:R-:W-:Y:S02]  /*0ee0*/  IADD3 R6, PT, PT, R8, R6, R7 ;  /* 0x0000000608067210 */ /* 0x000fe40007ffe007 */
[----:B------:R-:W-:Y:S02]  /*0ef0*/  SEL R10, R10, RZ, P2 ;  /* 0x000000ff0a0a7207 */ /* 0x000fe40001000000 */
[----:B------:R-:W-:Y:S02]  /*0f00*/  ISETP.GT.U32.AND.EX P0, PT, R0, RZ, PT, P0 ;  /* 0x000000ff0000720c */ /* 0x000fe40003f04100 */
[----:B------:R-:W-:-:S02]  /*0f10*/  SEL R11, R11, RZ, P3 ;  /* 0x000000ff0b0b7207 */ /* 0x000fc40001800000 */
[----:B------:R-:W-:Y:S02]  /*0f20*/  IADD3 R6, PT, PT, R10, R6, R9 ;  /* 0x000000060a067210 */ /* 0x000fe40007ffe009 */
[----:B--2---:R-:W-:Y:S02]  /*0f30*/  SEL R2, R2, RZ, P1 ;  /* 0x000000ff02027207 */ /* 0x004fe40000800000 */
[----:B------:R-:W-:Y:S02]  /*0f40*/  SEL R3, R3, RZ, P0 ;  /* 0x000000ff03037207 */ /* 0x000fe40000000000 */
[----:B------:R-:W-:-:S05]  /*0f50*/  IADD3 R2, PT, PT, R2, R6, R11 ;  /* 0x0000000602027210 */ /* 0x000fca0007ffe00b */
[----:B------:R-:W-:Y:S01]  /*0f60*/  IMAD.IADD R7, R2, 0x1, R3 ;  /* 0x0000000102077824 */ /* 0x000fe200078e0203 */
[----:B------:R-:W-:Y:S06]  /*0f70*/  BRA `(.L_x_102) ;  /* 0x0000000c00a47947 */ /* 0x000fec0003800000 */
.L_x_88:
[----:B------:R-:W0:Y:S01]  /*0f80*/  S2R R8, SR_TID.X ;  /* 0x0000000000087919 */ /* 0x000e220000002100 */
[----:B------:R-:W0:Y:S02]  /*0f90*/  LDC.64 R2, c[0x0][0x380] ;  /* 0x0000e000ff027b82 */ /* 0x000e240000000a00 */
[----:B0-----:R-:W-:-:S05]  /*0fa0*/  IMAD.WIDE.U32 R2, R8, 0x4, R2 ;  /* 0x0000000408027825 */ /* 0x001fca00078e0002 */
        /* <DEDUP_REMOVED lines=16> */
[----:B--2---:R-:W-:-:S04]  /*10b0*/  IADD3 R5, PT, PT, R7, R6, R5 ;  /* 0x0000000607057210 */ /* 0x004fc80007ffe005 */
[----:B---3--:R-:W-:Y:S01]  /*10c0*/  IADD3 R5, PT, PT, R12, R9, R5 ;  /* 0x000000090c057210 */ /* 0x008fe20007ffe005 */
[----:B------:R-:W-:Y:S01]  /*10d0*/  IMAD.MOV.U32 R9, RZ, RZ, 0x1000 ;  /* 0x00001000ff097424 */ /* 0x000fe200078e00ff */
[----:B------:R-:W-:-:S04]  /*10e0*/  IADD3 R12, P1, PT, R4, -0x1000, RZ ;  /* 0xfffff000040c7810 */ /* 0x000fc80007f3e0ff */
[----:B------:R-:W-:Y:S02]  /*10f0*/  ISETP.GE.U32.AND P0, PT, R12, 0x1000, PT ;  /* 0x000010000c00780c */ /* 0x000fe40003f06070 */
[----:B----4-:R-:W-:Y:S01]  /*1100*/  IADD3 R5, PT, PT, R14, R11, R5 ;  /* 0x0000000b0e057210 */ /* 0x010fe20007ffe005 */
[----:B------:R-:W-:Y:S01]  /*1110*/  IMAD.MOV.U32 R11, RZ, RZ, RZ ;  /* 0x000000ffff0b7224 */ /* 0x000fe200078e00ff */
[----:B------:R-:W-:-:S04]  /*1120*/  IADD3.X R14, PT, PT, R0, -0x1, RZ, P1, !PT ;  /* 0xffffffff000e7810 */ /* 0x000fc80000ffe4ff */
[----:B------:R-:W-:Y:S02]  /*1130*/  ISETP.GE.U32.AND.EX P0, PT, R14, RZ, PT, P0 ;  /* 0x000000ff0e00720c */ /* 0x000fe40003f06100 */
[----:B-----5:R-:W-:-:S04]  /*1140*/  IADD3 R5, PT, PT, R16, R13, R5 ;  /* 0x0000000d10057210 */ /* 0x020fc80007ffe005 */
[----:B------:R-:W-:-:S04]  /*1150*/  IADD3 R5, PT, PT, R18, R15, R5 ;  /* 0x0000000f12057210 */ /* 0x000fc80007ffe005 */
[----:B------:R-:W-:-:S04]  /*1160*/  IADD3 R5, PT, PT, R20, R17, R5 ;  /* 0x0000001114057210 */ /* 0x000fc80007ffe005 */
[----:B------:R-:W-:-:S05]  /*1170*/  IADD3 R5, PT, PT, R22, R19, R5 ;  /* 0x0000001316057210 */ /* 0x000fca0007ffe005 */
[----:B------:R-:W-:Y:S01]  /*1180*/  IMAD.IADD R10, R10, 0x1, R5 ;  /* 0x000000010a0a7824 */ /* 0x000fe200078e0205 */
[----:B------:R-:W-:Y:S06]  /*1190*/  @!P0 BRA `(.L_x_103) ;  /* 0x0000000000a08947 */ /* 0x000fec0003800000 */
[----:B------:R-:W0:Y:S01]  /*11a0*/  LDC.64 R4, c[0x0][0x390] ;  /* 0x0000e400ff047b82 */ /* 0x000e220000000a00 */
[----:B------:R-:W-:Y:S02]  /*11b0*/  IMAD.MOV.U32 R9, RZ, RZ, 0x1000 ;  /* 0x00001000ff097424 */ /* 0x000fe400078e00ff */
[----:B------:R-:W-:-:S07]  /*11c0*/  IMAD.MOV.U32 R11, RZ, RZ, RZ ;  /* 0x000000ffff0b7224 */ /* 0x000fce00078e00ff */
.L_x_105:
[----:B------:R-:W-:-:S04]  /*11d0*/  LEA R6, P0, R9, R2, 0x2 ;  /* 0x0000000209067211 */ /* 0x000fc800078010ff */
[----:B------:R-:W-:-:S05]  /*11e0*/  LEA.HI.X R7, R9, R3, R11, 0x2, P0 ;  /* 0x0000000309077211 */ /* 0x000fca00000f140b */
        /* <DEDUP_REMOVED lines=16> */
[----:B--2---:R-:W-:-:S02]  /*12f0*/  IADD3 R25, PT, PT, R26, R25, R10 ;  /* 0x000000191a197210 */ /* 0x004fc40007ffe00a */
[----:B0-----:R-:W-:-:S04]  /*1300*/  IADD3 R10, P1, PT, -R9, R4, RZ ;  /* 0x00000004090a7210 */ /* 0x001fc80007f3e1ff */
[----:B------:R-:W-:Y:S02]  /*1310*/  ISETP.GE.U32.AND P0, PT, R10, 0x1000, PT ;  /* 0x000010000a00780c */ /* 0x000fe40003f06070 */
[----:B---3--:R-:W-:-:S04]  /*1320*/  IADD3 R25, PT, PT, R28, R27, R25 ;  /* 0x0000001b1c197210 */ /* 0x008fc80007ffe019 */
[----:B----4-:R-:W-:-:S04]  /*1330*/  IADD3 R23, PT, PT, R23, R24, R25 ;  /* 0x0000001817177210 */ /* 0x010fc80007ffe019 */
[----:B-----5:R-:W-:Y:S01]  /*1340*/  IADD3 R21, PT, PT, R21, R0, R23 ;  /* 0x0000000015157210 */ /* 0x020fe20007ffe017 */
[----:B------:R-:W-:-:S04]  /*1350*/  IMAD.MOV.U32 R0, RZ, RZ, R5 ;  /* 0x000000ffff007224 */ /* 0x000fc800078e0005 */
[----:B------:R-:W-:Y:S01]  /*1360*/  IMAD.X R10, R0, 0x1, ~R11, P1 ;  /* 0x00000001000a7824 */ /* 0x000fe200008e0e0b */
[----:B------:R-:W-:-:S04]  /*1370*/  IADD3 R13, PT, PT, R16, R13, R21 ;  /* 0x0000000d100d7210 */ /* 0x000fc80007ffe015 */
[----:B------:R-:W-:Y:S02]  /*1380*/  ISETP.GE.U32.AND.EX P0, PT, R10, RZ, PT, P0 ;  /* 0x000000ff0a00720c */ /* 0x000fe40003f06100 */
[----:B------:R-:W-:-:S04]  /*1390*/  IADD3 R13, PT, PT, R18, R15, R13 ;  /* 0x0000000f120d7210 */ /* 0x000fc80007ffe00d */
[----:B------:R-:W-:-:S04]  /*13a0*/  IADD3 R13, PT, PT, R20, R17, R13 ;  /* 0x00000011140d7210 */ /* 0x000fc80007ffe00d */
[----:B------:R-:W-:-:S03]  /*13b0*/  IADD3 R10, PT, PT, R22, R19, R13 ;  /* 0x00000013160a7210 */ /* 0x000fc60007ffe00d */
[----:B------:R-:W-:Y:S05]  /*13c0*/  @!P0 BRA `(.L_x_104) ;  /* 0x0000000400e88947 */ /* 0x000fea0003800000 */
[----:B------:R-:W-:-:S05]  /*13d0*/  IADD3 R9, P0, PT, R9, 0x1000, RZ ;  /* 0x0000100009097810 */ /* 0x000fca0007f1e0ff */
[----:B------:R-:W-:Y:S01]  /*13e0*/  IMAD.X R11, RZ, RZ, R11, P0 ;  /* 0x000000ffff0b7224 */ /* 0x000fe200000e060b */
[----:B------:R-:W-:-:S04]  /*13f0*/  ISETP.GT.U32.AND P0, PT, R9, R12, PT ;  /* 0x0000000c0900720c */ /* 0x000fc80003f04070 */
[----:B------:R-:W-:-:S13]  /*1400*/  ISETP.GT.U32.AND.EX P0, PT, R11, R14, PT, P0 ;  /* 0x0000000e0b00720c */ /* 0x000fda0003f04100 */
[----:B------:R-:W-:Y:S05]  /*1410*/  @!P0 BRA `(.L_x_105) ;  /* 0xfffffffc006c8947 */ /* 0x000fea000383ffff */
.L_x_103:
[----:B------:R-:W-:Y:S01]  /*1420*/  IMAD.IADD R3, R4, 0x1, -R9 ;  /* 0x0000000104037824 */ /* 0x000fe200078e0a09 */
[----:B------:R-:W-:Y:S01]  /*1430*/  ISETP.GE.U32.AND P1, PT, R9, R4, PT ;  /* 0x000000040900720c */ /* 0x000fe20003f26070 */
[----:B------:R-:W-:Y:S03]  /*1440*/  BSSY.RECONVERGENT B1, `(.L_x_104) ;  /* 0x0000072000017945 */ /* 0x000fe60003800200 */
[----:B------:R-:W-:-:S04]  /*1450*/  ISETP.GE.AND P0, PT, R8, R3, PT ;  /* 0x000000030800720c */ /* 0x000fc80003f06270 */
[----:B------:R-:W-:-:S13]  /*1460*/  ISETP.GE.U32.OR.EX P0, PT, R11, R0, P0, P1 ;  /* 0x000000000b00720c */ /* 0x000fda0000706510 */
[----:B------:R-:W-:Y:S05]  /*1470*/  @P0 BRA `(.L_x_106) ;  /* 0x0000000400b80947 */ /* 0x000fea0003800000 */
[----:B------:R-:W-:Y:S01]  /*1480*/  LOP3.LUT R0, RZ, R8, RZ, 0x33, !PT ;  /* 0x00000008ff007212 */ /* 0x000fe200078e33ff */
[----:B------:R-:W-:Y:S03]  /*1490*/  BSSY.RECONVERGENT B2, `(.L_x_107) ;  /* 0x0000031000027945 */ /* 0x000fe60003800200 */
[----:B------:R-:W-:-:S04]  /*14a0*/  IADD3 R0, PT, PT, -R9, R4, R0 ;  /* 0x0000000409007210 */ /* 0x000fc80007ffe100 */
[C---:B------:R-:W-:Y:S02]  /*14b0*/  ISETP.GE.U32.AND P0, PT, R0.reuse, 0xf00, PT ;  /* 0x00000f000000780c */ /* 0x040fe40003f06070 */
[----:B------:R-:W-:Y:S01]  /*14c0*/  LEA.HI R4, R0, 0x1, RZ, 0x18 ;  /* 0x0000000100047811 */ /* 0x000fe200078fc0ff */
[----:B------:R-:W-:-:S03]  /*14d0*/  IMAD.MOV.U32 R0, RZ, RZ, R8 ;  /* 0x000000ffff007224 */ /* 0x000fc600078e0008 */
[----:B------:R-:W-:-:S04]  /*14e0*/  LOP3.LUT R24, R4, 0xf, RZ, 0xc0, !PT ;  /* 0x0000000f04187812 */ /* 0x000fc800078ec0ff */
[----:B------:R-:W-:-:S03]  /*14f0*/  ISETP.NE.AND P1, PT, R24, RZ, PT ;  /* 0x000000ff1800720c */ /* 0x000fc60003f25270 */
[----:B------:R-:W-:Y:S10]  /*1500*/  @!P0 BRA `(.L_x_108) ;  /* 0x0000000000a48947 */ /* 0x000ff40003800000 */
[----:B------:R-:W0:Y:S01]  /*1510*/  LDCU.64 UR4, c[0x0][0x380] ;  /* 0x00007000ff0477ac */ /* 0x000e220008000a00 */
[----:B------:R-:W-:Y:S02]  /*1520*/  IADD3 R3, P0, PT, R8, R9, RZ ;  /* 0x0000000908037210 */ /* 0x000fe40007f1e0ff */
[----:B------:R-:W-:-:S03]  /*1530*/  LOP3.LUT R6, R4, 0x1fffff0, RZ, 0xc0, !PT ;  /* 0x01fffff004067812 */ /* 0x000fc600078ec0ff */
[----:B------:R-:W-:Y:S02]  /*1540*/  IMAD.X R0, RZ, RZ, R11, P0 ;  /* 0x000000ffff007224 */ /* 0x000fe400000e060b */
[----:B------:R-:W-:Y:S01]  /*1550*/  IMAD.MOV R6, RZ, RZ, -R6 ;  /* 0x000000ffff067224 */ /* 0x000fe200078e0a06 */
[----:B0-----:R-:W-:-:S04]  /*1560*/  LEA R15, P2, R3, UR4, 0x2 ;  /* 0x00000004030f7c11 */ /* 0x001fc8000f8410ff */
[----:B------:R-:W-:Y:S02]  /*1570*/  IADD3 R15, P0, PT, R15, 0x2000, RZ ;  /* 0x000020000f0f7810 */ /* 0x000fe40007f1e0ff */
[----:B------:R-:W-:Y:S01]  /*1580*/  LEA.HI.X R3, R3, UR5, R0, 0x2, P2 ;  /* 0x0000000503037c11 */ /* 0x000fe200090f1400 */
[----:B------:R-:W-:-:S04]  /*1590*/  IMAD.MOV.U32 R0, RZ, RZ, R8 ;  /* 0x000000ffff007224 */ /* 0x000fc800078e0008 */
[----:B------:R-:W-:-:S07]  /*15a0*/  IMAD.X R3, RZ, RZ, R3, P0 ;  /* 0x000000ffff037224 */ /* 0x000fce00000e0603 */
.L_x_109:
        /* <DEDUP_REMOVED lines=31> */
.L_x_108:
[----:B------:R-:W-:Y:S05]  /*17a0*/  BSYNC.RECONVERGENT B2 ;  /* 0x0000000000027941 */ /* 0x000fea0003800200 */
.L_x_107:
[----:B------:R-:W-:Y:S05]  /*17b0*/  @!P1 BRA `(.L_x_106) ;  /* 0x0000000000e89947 */ /* 0x000fea0003800000 */
[----:B------:R-:W-:Y:S01]  /*17c0*/  ISETP.GE.U32.AND P0, PT, R24, 0x8, PT ;  /* 0x000000081800780c */ /* 0x000fe20003f06070 */
[----:B------:R-:W-:Y:S01]  /*17d0*/  BSSY.RECONVERGENT B2, `(.L_x_110) ;  /* 0x0000016000027945 */ /* 0x000fe20003800200 */
[----:B------:R-:W-:-:S04]  /*17e0*/  LOP3.LUT R17, R4, 0x7, RZ, 0xc0, !PT ;  /* 0x0000000704117812 */ /* 0x000fc800078ec0ff */
[----:B------:R-:W-:-:S07]  /*17f0*/  ISETP.NE.AND P1, PT, R17, RZ, PT ;  /* 0x000000ff1100720c */ /* 0x000fce0003f25270 */
[----:B------:R-:W-:Y:S06]  /*1800*/  @!P0 BRA `(.L_x_111) ;  /* 0x0000000000488947 */ /* 0x000fec0003800000 */
[----:B------:R-:W0:Y:S01]  /*1810*/  LDCU.64 UR4, c[0x0][0x380] ;  /* 0x00007000ff0477ac */ /* 0x000e220008000a00 */
[----:B------:R-:W-:-:S05]  /*1820*/  IADD3 R3, P0, PT, R0, R9, RZ ;  /* 0x0000000900037210 */ /* 0x000fca0007f1e0ff */
[----:B------:R-:W-:Y:S01]  /*1830*/  IMAD.X R6, RZ, RZ, R11, P0 ;  /* 0x000000ffff067224 */ /* 0x000fe200000e060b */
        /* <DEDUP_REMOVED lines=15> */
.L_x_111:
[----:B------:R-:W-:Y:S05]  /*1930*/  BSYNC.RECONVERGENT B2 ;  /* 0x0000000000027941 */ /* 0x000fea0003800200 */
.L_x_110:
        /* <DEDUP_REMOVED lines=18> */
.L_x_113:
[----:B------:R-:W-:Y:S05]  /*1a60*/  BSYNC.RECONVERGENT B2 ;  /* 0x0000000000027941 */ /* 0x000fea0003800200 */
.L_x_112:
[----:B------:R-:W-:Y:S05]  /*1a70*/  @!P1 BRA `(.L_x_106) ;  /* 0x0000000000389947 */ /* 0x000fea0003800000 */
[----:B------:R-:W0:Y:S01]  /*1a80*/  LDCU.64 UR4, c[0x0][0x380] ;  /* 0x00007000ff0477ac */ /* 0x000e220008000a00 */
[----:B------:R-:W-:Y:S01]  /*1a90*/  IADD3 R5, P0, PT, R0, R9, RZ ;  /* 0x0000000900057210 */ /* 0x000fe20007f1e0ff */
[----:B------:R-:W-:-:S04]  /*1aa0*/  IMAD.MOV R0, RZ, RZ, -R6 ;  /* 0x000000ffff007224 */ /* 0x000fc800078e0a06 */
[----:B------:R-:W-:Y:S01]  /*1ab0*/  IMAD.X R4, RZ, RZ, R11, P0 ;  /* 0x000000ffff047224 */ /* 0x000fe200000e060b */
[----:B0-----:R-:W-:-:S04]  /*1ac0*/  LEA R2, P1, R5, UR4, 0x2 ;  /* 0x0000000405027c11 */ /* 0x001fc8000f8210ff */
[----:B------:R-:W-:-:S09]  /*1ad0*/  LEA.HI.X R5, R5, UR5, R4, 0x2, P1 ;  /* 0x0000000505057c11 */ /* 0x000fd200088f1404 */
.L_x_114:
[----:B------:R-:W-:-:S06]  /*1ae0*/  IMAD.MOV.U32 R3, RZ, RZ, R5 ;  /* 0x000000ffff037224 */ /* 0x000fcc00078e0005 */
[----:B------:R0:W2:Y:S01]  /*1af0*/  LDG.E R3, desc[UR6][R2.64] ;  /* 0x0000000602037981 */ /* 0x0000a2000c1e1900 */
[----:B------:R-:W-:-:S05]  /*1b00*/  VIADD R0, R0, 0x1 ;  /* 0x0000000100007836 */ /* 0x000fca0000000000 */
[----:B------:R-:W-:Y:S02]  /*1b10*/  ISETP.NE.AND P0, PT, R0, RZ, PT ;  /* 0x000000ff0000720c */ /* 0x000fe40003f05270 */
[----:B0-----:R-:W-:-:S05]  /*1b20*/  IADD3 R2, P1, PT, R2, 0x400, RZ ;  /* 0x0000040002027810 */ /* 0x001fca0007f3e0ff */
[----:B------:R-:W-:Y:S02]  /*1b30*/  IMAD.X R5, RZ, RZ, R5, P1 ;  /* 0x000000ffff057224 */ /* 0x000fe400008e0605 */
[----:B--2---:R-:W-:-:S04]  /*1b40*/  IMAD.IADD R10, R3, 0x1, R10 ;  /* 0x00000001030a7824 */ /* 0x004fc800078e020a */
[----:B------:R-:W-:Y:S05]  /*1b50*/  @P0 BRA `(.L_x_114) ;  /* 0xfffffffc00e00947 */ /* 0x000fea000383ffff */
.L_x_106:
[----:B------:R-:W-:Y:S05]  /*1b60*/  BSYNC.RECONVERGENT B1 ;  /* 0x0000000000017941 */ /* 0x000fea0003800200 */
.L_x_104:
[----:B------:R-:W0:Y:S01]  /*1b70*/  S2R R6, SR_LANEID ;  /* 0x0000000000067919 */ /* 0x000e220000000000 */
[----:B------:R-:W-:Y:S01]  /*1b80*/  ISETP.NE.AND P5, PT, R8, RZ, PT ;  /* 0x000000ff0800720c */ /* 0x000fe20003fa5270 */
        /* <DEDUP_REMOVED lines=39> */
[----:B------:R-:W-:-:S07]  /*1e00*/  IMAD.IADD R7, R0, 0x1, R3 ;  /* 0x0000000100077824 */ /* 0x000fce00078e0203 */
.L_x_102:
[----:B------:R-:W-:Y:S05]  /*1e10*/  BSYNC.RECONVERGENT B0 ;  /* 0x0000000000007941 */ /* 0x000fea0003800200 */
.L_x_87:
[----:B------:R-:W-:Y:S05]  /*1e20*/  @P5 EXIT ;  /* 0x000000000000594d */ /* 0x000fea0003800000 */
[----:B------:R-:W3:Y:S01]  /*1e30*/  LDC.64 R2, c[0x0][0x388] ;  /* 0x0000e200ff027b82 */ /* 0x000ee20000000a00 */
[----:B------:R-:W0:Y:S02]  /*1e40*/  LDCU UR4, c[0x0][0x39c] ;  /* 0x00007380ff0477ac */ /* 0x000e240008000800 */
[----:B012---:R-:W-:-:S05]  /*1e50*/  VIADD R7, R7, UR4 ;  /* 0x0000000407077c36 */ /* 0x007fca0008000000 */
[----:B---3--:R-:W-:Y:S01]  /*1e60*/  STG.E desc[UR6][R2.64], R7 ;  /* 0x0000000702007986 */ /* 0x008fe2000c101906 */
[----:B------:R-:W-:Y:S05]  /*1e70*/  EXIT ;  /* 0x000000000000794d */ /* 0x000fea0003800000 */
.L_x_115:
        /* <DEDUP_REMOVED lines=16> */
.L_x_241:


//--------------------- .text._ZN3cub18CUB_300001_SM_10006detail6reduce28DeviceReduceSingleTileKernelINS2_10policy_hubIijN4cuda3std3__44plusIiEEE10Policy1000EPiSC_iS9_iiNS7_10__identityEEEvT0_T1_T2_T3_T4_T6_ --------------------------
	.section	.text._ZN3cub18CUB_300001_SM_10006detail6reduce28DeviceReduceSingleTileKernelINS2_10policy_hubIijN4cuda3std3__44plusIiEEE10Policy1000EPiSC_iS9_iiNS7_10__identityEEEvT0_T1_T2_T3_T4_T6_,"ax",@progbits
	.align	128
        .global         _ZN3cub18CUB_300001_SM_10006detail6reduce28DeviceReduceSingleTileKernelINS2_10policy_hubIijN4cuda3std3__44plusIiEEE10Policy1000EPiSC_iS9_iiNS7_10__identityEEEvT0_T1_T2_T3_T4_T6_
        .type           _ZN3cub18CUB_300001_SM_10006detail6reduce28DeviceReduceSingleTileKernelINS2_10policy_hubIijN4cuda3std3__44plusIiEEE10Policy1000EPiSC_iS9_iiNS7_10__identityEEEvT0_T1_T2_T3_T4_T6_,@function
        .size           _ZN3cub18CUB_300001_SM_10006detail6reduce28DeviceReduceSingleTileKernelINS2_10policy_hubIijN4cuda3std3__44plusIiEEE10Policy1000EPiSC_iS9_iiNS7_10__identityEEEvT0_T1_T2_T3_T4_T6_,(.L_x_242 - _ZN3cub18CUB_300001_SM_10006detail6reduce28DeviceReduceSingleTileKernelINS2_10policy_hubIijN4cuda3std3__44plusIiEEE10Policy1000EPiSC_iS9_iiNS7_10__identityEEEvT0_T1_T2_T3_T4_T6_)
        .other          _ZN3cub18CUB_300001_SM_10006detail6reduce28DeviceReduceSingleTileKernelINS2_10policy_hubIijN4cuda3std3__44plusIiEEE10Policy1000EPiSC_iS9_iiNS7_10__identityEEEvT0_T1_T2_T3_T4_T6_,@"STO_CUDA_ENTRY STV_DEFAULT"
_ZN3cub18CUB_300001_SM_10006detail6reduce28DeviceReduceSingleTileKernelINS2_10policy_hubIijN4cuda3std3__44plusIiEEE10Policy1000EPiSC_iS9_iiNS7_10__identityEEEvT0_T1_T2_T3_T4_T6_:
.text._ZN3cub18CUB_300001_SM_10006detail6reduce28DeviceReduceSingleTileKernelINS2_10policy_hubIijN4cuda3std3__44plusIiEEE10Policy1000EPiSC_iS9_iiNS7_10__identityEEEvT0_T1_T2_T3_T4_T6_:
        /* <DEDUP_REMOVED lines=13> */
.L_x_116:
        /* <DEDUP_REMOVED lines=16> */
.L_x_121:
[----:B------:R-:W-:Y:S05]  /*01d0*/  BSYNC.RECONVERGENT B1 ;  /* 0x0000000000017941 */ /* 0x000fea0003800200 */
.L_x_120:
        /* <DEDUP_REMOVED lines=16> */
.L_x_126:
        /* <DEDUP_REMOVED lines=9> */
.L_x_125:
[----:B------:R-:W-:Y:S05]  /*0370*/  BSYNC.RECONVERGENT B2 ;  /* 0x0000000000027941 */ /* 0x000fea0003800200 */
.L_x_124:
        /* <DEDUP_REMOVED lines=8> */
.L_x_129:
        /* <DEDUP_REMOVED lines=35> */
.L_x_128:
[----:B------:R-:W-:Y:S05]  /*0630*/  BSYNC.RECONVERGENT B2 ;  /* 0x0000000000027941 */ /* 0x000fea0003800200 */
.L_x_127:
        /* <DEDUP_REMOVED lines=22> */
.L_x_131:
[----:B------:R-:W-:Y:S05]  /*07a0*/  BSYNC.RECONVERGENT B2 ;  /* 0x0000000000027941 */ /* 0x000fea0003800200 */
.L_x_130:
        /* <DEDUP_REMOVED lines=10> */
.L_x_123:
[----:B------:R-:W-:Y:S05]  /*0850*/  BSYNC.RECONVERGENT B1 ;  /* 0x0000000000017941 */ /* 0x000fea0003800200 */
.L_x_122:
        /* <DEDUP_REMOVED lines=45> */
.L_x_132:
        /* <DEDUP_REMOVED lines=67> */
.L_x_119:
        /* <DEDUP_REMOVED lines=22> */
.L_x_136:
        /* <DEDUP_REMOVED lines=20> */
.L_x_134:
        /* <DEDUP_REMOVED lines=20> */
.L_x_140:
        /* <DEDUP_REMOVED lines=8> */
.L_x_139:
[----:B------:R-:W-:Y:S05]  /*13c0*/  BSYNC.RECONVERGENT B2 ;  /* 0x0000000000027941 */ /* 0x000fea0003800200 */
.L_x_138:
        /* <DEDUP_REMOVED lines=16> */
.L_x_143:
        /* <DEDUP_REMOVED lines=39> */
.L_x_142:
[----:B------:R-:W-:Y:S05]  /*1740*/  BSYNC.RECONVERGENT B2 ;  /* 0x0000000000027941 */ /* 0x000fea0003800200 */
.L_x_141:
        /* <DEDUP_REMOVED lines=27> */
.L_x_145:
[----:B------:R-:W-:Y:S05]  /*1900*/  BSYNC.RECONVERGENT B2 ;  /* 0x0000000000027941 */ /* 0x000fea0003800200 */
.L_x_144:
        /* <DEDUP_REMOVED lines=10> */
.L_x_137:
[----:B------:R-:W-:Y:S05]  /*19b0*/  BSYNC.RECONVERGENT B1 ;  /* 0x0000000000017941 */ /* 0x000fea0003800200 */
.L_x_135:
        /* <DEDUP_REMOVED lines=43> */
.L_x_118:
        /* <DEDUP_REMOVED lines=12> */
.L_x_148:
[----:B------:R-:W-:Y:S05]  /*1d30*/  BSYNC.RECONVERGENT B1 ;  /* 0x0000000000017941 */ /* 0x000fea0003800200 */
.L_x_147:
        /* <DEDUP_REMOVED lines=16> */
.L_x_153:
        /* <DEDUP_REMOVED lines=9> */
.L_x_152:
[----:B------:R-:W-:Y:S05]  /*1ed0*/  BSYNC.RECONVERGENT B2 ;  /* 0x0000000000027941 */ /* 0x000fea0003800200 */
.L_x_151:
        /* <DEDUP_REMOVED lines=8> */
.L_x_156:
        /* <DEDUP_REMOVED lines=35> */
.L_x_155:
[----:B------:R-:W-:Y:S05]  /*2190*/  BSYNC.RECONVERGENT B2 ;  /* 0x0000000000027941 */ /* 0x000fea0003800200 */
.L_x_154:
        /* <DEDUP_REMOVED lines=22> */
.L_x_158:
[----:B------:R-:W-:Y:S05]  /*2300*/  BSYNC.RECONVERGENT B2 ;  /* 0x0000000000027941 */ /* 0x000fea0003800200 */
.L_x_157:
        /* <DEDUP_REMOVED lines=10> */
.L_x_150:
[----:B------:R-:W-:Y:S05]  /*23b0*/  BSYNC.RECONVERGENT B1 ;  /* 0x0000000000017941 */ /* 0x000fea0003800200 */
.L_x_149:
        /* <DEDUP_REMOVED lines=45> */
.L_x_159:
        /* <DEDUP_REMOVED lines=67> */
.L_x_146:
        /* <DEDUP_REMOVED lines=33> */
.L_x_162:
        /* <DEDUP_REMOVED lines=32> */
.L_x_160:
        /* <DEDUP_REMOVED lines=20> */
.L_x_166:
        /* <DEDUP_REMOVED lines=8> */
.L_x_165:
[----:B------:R-:W-:Y:S05]  /*3090*/  BSYNC.RECONVERGENT B2 ;  /* 0x0000000000027941 */ /* 0x000fea0003800200 */
.L_x_164:
        /* <DEDUP_REMOVED lines=16> */
.L_x_169:
        /* <DEDUP_REMOVED lines=39> */
.L_x_168:
[----:B------:R-:W-:Y:S05]  /*3410*/  BSYNC.RECONVERGENT B2 ;  /* 0x0000000000027941 */ /* 0x000fea0003800200 */
.L_x_167:
        /* <DEDUP_REMOVED lines=27> */
.L_x_171:
[----:B------:R-:W-:Y:S05]  /*35d0*/  BSYNC.RECONVERGENT B2 ;  /* 0x0000000000027941 */ /* 0x000fea0003800200 */
.L_x_170:
        /* <DEDUP_REMOVED lines=10> */
.L_x_163:
[----:B------:R-:W-:Y:S05]  /*3680*/  BSYNC.RECONVERGENT B1 ;  /* 0x0000000000017941 */ /* 0x000fea0003800200 */
.L_x_161:
        /* <DEDUP_REMOVED lines=42> */
.L_x_133:
[----:B------:R-:W-:Y:S05]  /*3930*/  BSYNC.RECONVERGENT B0 ;  /* 0x0000000000007941 */ /* 0x000fea0003800200 */
.L_x_117:
[----:B------:R-:W-:Y:S05]  /*3940*/  @P0 EXIT ;  /* 0x000000000000094d */ /* 0x000fea0003800000 */
[----:B-1----:R-:W1:Y:S01]  /*3950*/  LDC.64 R4, c[0x0][0x388] ;  /* 0x0000e200ff047b82 */ /* 0x002e620000000a00 */
[----:B------:R-:W0:Y:S02]  /*3960*/  LDCU UR4, c[0x0][0x398] ;  /* 0x00007300ff0477ac */ /* 0x000e240008000800 */
[----:B0-234-:R-:W-:-:S05]  /*3970*/  VIADD R3, R3, UR4 ;  /* 0x0000000403037c36 */ /* 0x01dfca0008000000 */
[----:B-1----:R-:W-:Y:S01]  /*3980*/  STG.E desc[UR6][R4.64], R3 ;  /* 0x0000000304007986 */ /* 0x002fe2000c101906 */
[----:B------:R-:W-:Y:S05]  /*3990*/  EXIT ;  /* 0x000000000000794d */ /* 0x000fea0003800000 */
.L_x_172:
        /* <DEDUP_REMOVED lines=14> */
.L_x_242:


//--------------------- .text._ZN3cub18CUB_300001_SM_10006detail6reduce18DeviceReduceKernelINS2_10policy_hubIijN4cuda3std3__44plusIiEEE10Policy1000EN6thrust24THRUST_300001_SM_1000_NS6detail15normal_iteratorINSD_10device_ptrIiEEEEjS9_iNS7_10__identityEEEvT0_PT3_T1_NS0_13GridEvenShareISN_EET2_T4_ --------------------------
	.section	.text._ZN3cub18CUB_300001_SM_10006detail6reduce18DeviceReduceKernelINS2_10policy_hubIijN4cuda3std3__44plusIiEEE10Policy1000EN6thrust24THRUST_300001_SM_1000_NS6detail15normal_iteratorINSD_10device_ptrIiEEEEjS9_iNS7_10__identityEEEvT0_PT3_T1_NS0_13GridEvenShareISN_EET2_T4_,"ax",@progbits
	.align	128
        .global         _ZN3cub18CUB_300001_SM_10006detail6reduce18DeviceReduceKernelINS2_10policy_hubIijN4cuda3std3__44plusIiEEE10Policy1000EN6thrust24THRUST_300001_SM_1000_NS6detail15normal_iteratorINSD_10device_ptrIiEEEEjS9_iNS7_10__identityEEEvT0_PT3_T1_NS0_13GridEvenShareISN_EET2_T4_
        .type           _ZN3cub18CUB_300001_SM_10006detail6reduce18DeviceReduceKernelINS2_10policy_hubIijN4cuda3std3__44plusIiEEE10Policy1000EN6thrust24THRUST_300001_SM_1000_NS6detail15normal_iteratorINSD_10device_ptrIiEEEEjS9_iNS7_10__identityEEEvT0_PT3_T1_NS0_13GridEvenShareISN_EET2_T4_,@function
        .size           _ZN3cub18CUB_300001_SM_10006detail6reduce18DeviceReduceKernelINS2_10policy_hubIijN4cuda3std3__44plusIiEEE10Policy1000EN6thrust24THRUST_300001_SM_1000_NS6detail15normal_iteratorINSD_10device_ptrIiEEEEjS9_iNS7_10__identityEEEvT0_PT3_T1_NS0_13GridEvenShareISN_EET2_T4_,(.L_x_243 - _ZN3cub18CUB_300001_SM_10006detail6reduce18DeviceReduceKernelINS2_10policy_hubIijN4cuda3std3__44plusIiEEE10Policy1000EN6thrust24THRUST_300001_SM_1000_NS6detail15normal_iteratorINSD_10device_ptrIiEEEEjS9_iNS7_10__identityEEEvT0_PT3_T1_NS0_13GridEvenShareISN_EET2_T4_)
        .other          _ZN3cub18CUB_300001_SM_10006detail6reduce18DeviceReduceKernelINS2_10policy_hubIijN4cuda3std3__44plusIiEEE10Policy1000EN6thrust24THRUST_300001_SM_1000_NS6detail15normal_iteratorINSD_10device_ptrIiEEEEjS9_iNS7_10__identityEEEvT0_PT3_T1_NS0_13GridEvenShareISN_EET2_T4_,@"STO_CUDA_ENTRY STV_DEFAULT"
_ZN3cub18CUB_300001_SM_10006detail6reduce18DeviceReduceKernelINS2_10policy_hubIijN4cuda3std3__44plusIiEEE10Policy1000EN6thrust24THRUST_300001_SM_1000_NS6detail15normal_iteratorINSD_10device_ptrIiEEEEjS9_iNS7_10__identityEEEvT0_PT3_T1_NS0_13GridEvenShareISN_EET2_T4_:
.text._ZN3cub18CUB_300001_SM_10006detail6reduce18DeviceReduceKernelINS2_10policy_hubIijN4cuda3std3__44plusIiEEE10Policy1000EN6thrust24THRUST_300001_SM_1000_NS6detail15normal_iteratorINSD_10device_ptrIiEEEEjS9_iNS7_10__identityEEEvT0_PT3_T1_NS0_13GridEvenShareISN_EET2_T4_:
[----:B------:R-:W-:Y:S01]  /*0000*/  LDC R1, c[0x0][0x37c] ;  /* 0x0000df00ff017b82 */ /* 0x000fe20000000800 */
[----:B------:R-:W0:Y:S07]  /*0010*/  S2R R3, SR_CTAID.X ;  /* 0x0000000000037919 */ /* 0x000e2e0000002500 */
[----:B------:R-:W1:Y:S01]  /*0020*/  LDC.64 R8, c[0x0][0x3a8] ;  /* 0x0000ea00ff087b82 */ /* 0x000e620000000a00 */
[----:B------:R-:W2:Y:S01]  /*0030*/  LDCU.64 UR6, c[0x0][0x358] ;  /* 0x00006b00ff0677ac */ /* 0x000ea20008000a00 */
[----:B------:R-:W-:Y:S01]  /*0040*/  BSSY.RECONVERGENT B0, `(.L_x_173) ;  /* 0x0000236000007945 */ /* 0x000fe20003800200 */
[----:B-1----:R-:W-:-:S02]  /*0050*/  IMAD.SHL.U32 R13, R9, 0x1000, RZ ;  /* 0x00001000090d7824 */ /* 0x002fc400078e00ff */
[----:B0-----:R-:W-:-:S05]  /*0060*/  IMAD R0, R3, -0x1000, R8 ;  /* 0xfffff00003007824 */ /* 0x001fca00078e0208 */
[----:B------:R-:W-:-:S13]  /*0070*/  ISETP.GT.U32.AND P0, PT, R0, 0xfff, PT ;  /* 0x00000fff0000780c */ /* 0x000fda0003f04070 */
[----:B--2---:R-:W-:Y:S05]  /*0080*/  @P0 BRA `(.L_x_174) ;  /* 0x0000001000540947 */ /* 0x004fea0003800000 */
[----:B------:R-:W0:Y:S01]  /*0090*/  S2R R2, SR_TID.X ;  /* 0x0000000000027919 */ /* 0x000e220000002100 */
[----:B------:R-:W-:Y:S01]  /*00a0*/  BSSY.RECONVERGENT B1, `(.L_x_175) ;  /* 0x000000a000017945 */ /* 0x000fe20003800200 */
[----:B------:R-:W-:Y:S01]  /*00b0*/  IMAD.MOV.U32 R14, RZ, RZ, RZ ;  /* 0x000000ffff0e7224 */ /* 0x000fe200078e00ff */
[----:B0-----:R-:W-:Y:S01]  /*00c0*/  ISETP.GE.U32.AND P0, PT, R2, R0, PT ;  /* 0x000000000200720c */ /* 0x001fe20003f06070 */
[----:B------:R-:W-:-:S12]  /*00d0*/  IMAD.MOV.U32 R4, RZ, RZ, R2 ;  /* 0x000000ffff047224 */ /* 0x000fd800078e0002 */
[----:B------:R-:W-:Y:S05]  /*00e0*/  @P0 BRA `(.L_x_176) ;  /* 0x0000000000140947 */ /* 0x000fea0003800000 */
[----:B------:R-:W0:Y:S01]  /*00f0*/  LDC.64 R14, c[0x0][0x380] ;  /* 0x0000e000ff0e7b82 */ /* 0x000e220000000a00 */
[----:B------:R-:W-:-:S04]  /*0100*/  IMAD R5, R3, 0x1000, R2 ;  /* 0x0000100003057824 */ /* 0x000fc800078e0202 */
[----:B0-----:R-:W-:-:S06]  /*0110*/  IMAD.WIDE.U32 R14, R5, 0x4, R14 ;  /* 0x00000004050e7825 */ /* 0x001fcc00078e000e */
[----:B------:R0:W5:Y:S01]  /*0120*/  LDG.E R14, desc[UR6][R14.64] ;  /* 0x000000060e0e7981 */ /* 0x000162000c1e1900 */
[----:B------:R-:W-:-:S07]  /*0130*/  VIADD R4, R2, 0x100 ;  /* 0x0000010002047836 */ /* 0x000fce0000000000 */
.L_x_176:
[----:B------:R-:W-:Y:S05]  /*0140*/  BSYNC.RECONVERGENT B1 ;  /* 0x0000000000017941 */ /* 0x000fea0003800200 */
.L_x_175:
[----:B------:R-:W-:Y:S01]  /*0150*/  ISETP.GE.U32.AND P0, PT, R4, R0, PT ;  /* 0x000000000400720c */ /* 0x000fe20003f06070 */
[----:B------:R-:W-:-:S12]  /*0160*/  BSSY.RECONVERGENT B1, `(.L_x_177) ;  /* 0x0000097000017945 */ /* 0x000fd80003800200 */
[----:B------:R-:W-:Y:S05]  /*0170*/  @P0 BRA `(.L_x_178) ;  /* 0x0000000800540947 */ /* 0x000fea0003800000 */
[----:B------:R-:W-:Y:S01]  /*0180*/  LOP3.LUT R5, RZ, R4, RZ, 0x33, !PT ;  /* 0x00000004ff057212 */ /* 0x000fe200078e33ff */
[----:B------:R-:W-:Y:S04]  /*0190*/  BSSY.RECONVERGENT B2, `(.L_x_179) ;  /* 0x000004b000027945 */ /* 0x000fe80003800200 */
[----:B------:R-:W-:-:S04]  /*01a0*/  IMAD.IADD R8, R5, 0x1, R8 ;  /* 0x0000000105087824 */ /* 0x000fc800078e0208 */
[----:B------:R-:W-:-:S05]  /*01b0*/  IMAD R8, R3, -0x1000, R8 ;  /* 0xfffff00003087824 */ /* 0x000fca00078e0208 */
[C---:B------:R-:W-:Y:S02]  /*01c0*/  ISETP.GE.U32.AND P0, PT, R8.reuse, 0xf00, PT ;  /* 0x00000f000800780c */ /* 0x040fe40003f06070 */
[----:B------:R-:W-:-:S04]  /*01d0*/  LEA.HI R5, R8, 0x1, RZ, 0x18 ;  /* 0x0000000108057811 */ /* 0x000fc800078fc0ff */
[----:B------:R-:W-:-:S07]  /*01e0*/  LOP3.LUT R6, R5, 0xf, RZ, 0xc0, !PT ;  /* 0x0000000f05067812 */ /* 0x000fce00078ec0ff */
[----:B------:R-:W-:Y:S05]  /*01f0*/  @!P0 BRA `(.L_x_180) ;  /* 0x0000000400108947 */ /* 0x000fea0003800000 */
[----:B------:R-:W-:Y:S01]  /*0200*/  LOP3.LUT R8, R5, 0x1fffff0, RZ, 0xc0, !PT ;  /* 0x01fffff005087812 */ /* 0x000fe200078ec0ff */
[----:B------:R-:W-:Y:S01]  /*0210*/  BSSY.RECONVERGENT B3, `(.L_x_181) ;  /* 0x0000041000037945 */ /* 0x000fe20003800200 */
[----:B------:R-:W-:Y:S01]  /*0220*/  LOP3.LUT R7, R4, 0x800, RZ, 0xfc, !PT ;  /* 0x0000080004077812 */ /* 0x000fe200078efcff */
[----:B------:R-:W-:Y:S01]  /*0230*/  IMAD R4, R3, 0x1000, R4 ;  /* 0x0000100003047824 */ /* 0x000fe200078e0204 */
[----:B------:R-:W-:-:S07]  /*0240*/  IADD3 R8, PT, PT, -R8, RZ, RZ ;  /* 0x000000ff08087210 */ /* 0x000fce0007ffe1ff */
.L_x_182:
[----:B------:R-:W1:Y:S01]  /*0250*/  LDC.64 R12, c[0x0][0x380] ;  /* 0x0000e000ff0c7b82 */ /* 0x000e620000000a00 */
[----:B------:R-:W-:-:S04]  /*0260*/  VIADD R21, R4, 0x100 ;  /* 0x0000010004157836 */ /* 0x000fc80000000000 */
[----:B-1----:R-:W-:-:S04]  /*0270*/  IMAD.WIDE.U32 R20, R21, 0x4, R12 ;  /* 0x0000000415147825 */ /* 0x002fc800078e000c */
[C---:B------:R-:W-:Y:S01]  /*0280*/  IMAD.WIDE.U32 R16, R4.reuse, 0x4, R12 ;  /* 0x0000000404107825 */ /* 0x040fe200078e000c */
[----:B0-----:R-:W2:Y:S04]  /*0290*/  LDG.E R15, desc[UR6][R20.64] ;  /* 0x00000006140f7981 */ /* 0x001ea8000c1e1900 */
[----:B------:R0:W2:Y:S01]  /*02a0*/  LDG.E R9, desc[UR6][R16.64] ;  /* 0x0000000610097981 */ /* 0x0000a2000c1e1900 */
[C---:B------:R-:W-:Y:S02]  /*02b0*/  VIADD R29, R4.reuse, 0x600 ;  /* 0x00000600041d7836 */ /* 0x040fe40000000000 */
[C---:B------:R-:W-:Y:S01]  /*02c0*/  VIADD R27, R4.reuse, 0x300 ;  /* 0x00000300041b7836 */ /* 0x040fe20000000000 */
[C---:B------:R-:W-:Y:S01]  /*02d0*/  IADD3 R28, PT, PT, R4.reuse, 0x800, RZ ;  /* 0x00000800041c7810 */ /* 0x040fe20007ffe0ff */
[----:B------:R-:W-:-:S02]  /*02e0*/  VIADD R11, R4, 0x200 ;  /* 0x00000200040b7836 */ /* 0x000fc40000000000 */
[----:B------:R-:W-:-:S04]  /*02f0*/  IMAD.WIDE.U32 R26, R27, 0x4, R12 ;  /* 0x000000041b1a7825 */ /* 0x000fc800078e000c */
[--C-:B0-----:R-:W-:Y:S02]  /*0300*/  IMAD.WIDE.U32 R16, R29, 0x4, R12.reuse ;  /* 0x000000041d107825 */ /* 0x101fe400078e000c */
[----:B------:R-:W3:Y:S02]  /*0310*/  LDG.E R26, desc[UR6][R26.64] ;  /* 0x000000061a1a7981 */ /* 0x000ee4000c1e1900 */
[C---:B------:R-:W-:Y:S02]  /*0320*/  VIADD R19, R4.reuse, 0x400 ;  /* 0x0000040004137836 */ /* 0x040fe40000000000 */
[C---:B------:R-:W-:Y:S01]  /*0330*/  VIADD R23, R4.reuse, 0x500 ;  /* 0x0000050004177836 */ /* 0x040fe20000000000 */
[----:B------:R0:W4:Y:S01]  /*0340*/  LDG.E R22, desc[UR6][R16.64] ;  /* 0x0000000610167981 */ /* 0x000122000c1e1900 */
[----:B------:R-:W-:Y:S02]  /*0350*/  VIADD R29, R4, 0x700 ;  /* 0x00000700041d7836 */ /* 0x000fe40000000000 */
[----:B------:R-:W-:-:S04]  /*0360*/  IMAD.WIDE.U32 R10, R11, 0x4, R12 ;  /* 0x000000040b0a7825 */ /* 0x000fc800078e000c */
[--C-:B------:R-:W-:Y:S01]  /*0370*/  IMAD.WIDE.U32 R18, R19, 0x4, R12.reuse ;  /* 0x0000000413127825 */ /* 0x100fe200078e000c */
[----:B------:R1:W3:Y:S03]  /*0380*/  LDG.E R25, desc[UR6][R10.64] ;  /* 0x000000060a197981 */ /* 0x0002e6000c1e1900 */
[--C-:B------:R-:W-:Y:S01]  /*0390*/  IMAD.WIDE.U32 R20, R23, 0x4, R12.reuse ;  /* 0x0000000417147825 */ /* 0x100fe200078e000c */
[----:B------:R-:W4:Y:S03]  /*03a0*/  LDG.E R24, desc[UR6][R18.64] ;  /* 0x0000000612187981 */ /* 0x000f26000c1e1900 */
[--C-:B0-----:R-:W-:Y:S01]  /*03b0*/  IMAD.WIDE.U32 R16, R29, 0x4, R12.reuse ;  /* 0x000000041d107825 */ /* 0x101fe200078e000c */
[----:B------:R0:W4:Y:S03]  /*03c0*/  LDG.E R23, desc[UR6][R20.64] ;  /* 0x0000000614177981 */ /* 0x000126000c1e1900 */
[----:B------:R-:W-:Y:S01]  /*03d0*/  IMAD.WIDE.U32 R28, R28, 0x4, R12 ;  /* 0x000000041c1c7825 */ /* 0x000fe200078e000c */
[----:B------:R-:W4:Y:S03]  /*03e0*/  LDG.E R19, desc[UR6][R16.64] ;  /* 0x0000000610137981 */ /* 0x000f26000c1e1900 */
[----:B------:R-:W-:-:S02]  /*03f0*/  VIADD R27, R4, 0xa00 ;  /* 0x00000a00041b7836 */ /* 0x000fc40000000000 */
[----:B-1----:R-:W-:Y:S01]  /*0400*/  VIADD R11, R4, 0x900 ;  /* 0x00000900040b7836 */ /* 0x002fe20000000000 */
[----:B------:R1:W4:Y:S01]  /*0410*/  LDG.E R18, desc[UR6][R28.64] ;  /* 0x000000061c127981 */ /* 0x000322000c1e1900 */
[----:B0-----:R-:W-:-:S04]  /*0420*/  IMAD.WIDE.U32 R20, R27, 0x4, R12 ;  /* 0x000000041b147825 */ /* 0x001fc800078e000c */
[----:B------:R-:W-:Y:S02]  /*0430*/  VIADD R27, R4, 0xb00 ;  /* 0x00000b00041b7836 */ /* 0x000fe40000000000 */
[----:B------:R-:W-:-:S04]  /*0440*/  IMAD.WIDE.U32 R10, R11, 0x4, R12 ;  /* 0x000000040b0a7825 */ /* 0x000fc800078e000c */
[----:B-1----:R-:W-:Y:S02]  /*0450*/  VIADD R29, R4, 0xc00 ;  /* 0x00000c00041d7836 */ /* 0x002fe40000000000 */
[----:B------:R-:W4:Y:S02]  /*0460*/  LDG.E R11, desc[UR6][R10.64] ;  /* 0x000000060a0b7981 */ /* 0x000f24000c1e1900 */
[----:B------:R-:W-:-:S06]  /*0470*/  IMAD.WIDE.U32 R16, R29, 0x4, R12 ;  /* 0x000000041d107825 */ /* 0x000fcc00078e000c */
[----:B------:R0:W4:Y:S04]  /*0480*/  LDG.E R16, desc[UR6][R16.64] ;  /* 0x0000000610107981 */ /* 0x000128000c1e1900 */
[----:B------:R1:W4:Y:S01]  /*0490*/  LDG.E R10, desc[UR6][R20.64] ;  /* 0x00000006140a7981 */ /* 0x000322000c1e1900 */
[----:B0-----:R-:W-:Y:S01]  /*04a0*/  VIADD R17, R4, 0xf00 ;  /* 0x00000f0004117836 */ /* 0x001fe20000000000 */
[----:B--2--5:R-:W-:Y:S01]  /*04b0*/  IADD3 R9, PT, PT, R15, R9, R14 ;  /* 0x000000090f097210 */ /* 0x024fe20007ffe00e */
[----:B------:R-:W-:-:S04]  /*04c0*/  IMAD.WIDE.U32 R14, R27, 0x4, R12 ;  /* 0x000000041b0e7825 */ /* 0x000fc800078e000c */
[----:B------:R-:W-:Y:S02]  /*04d0*/  VIADD R27, R4, 0xd00 ;  /* 0x00000d00041b7836 */ /* 0x000fe40000000000 */
[----:B------:R-:W2:Y:S02]  /*04e0*/  LDG.E R15, desc[UR6][R14.64] ;  /* 0x000000060e0f7981 */ /* 0x000ea4000c1e1900 */
[----:B------:R-:W-:-:S04]  /*04f0*/  IMAD.WIDE.U32 R28, R27, 0x4, R12 ;  /* 0x000000041b1c7825 */ /* 0x000fc800078e000c */
[----:B------:R-:W-:Y:S02]  /*0500*/  VIADD R27, R4, 0xe00 ;  /* 0x00000e00041b7836 */ /* 0x000fe40000000000 */
[----:B------:R-:W2:Y:S02]  /*0510*/  LDG.E R29, desc[UR6][R28.64] ;  /* 0x000000061c1d7981 */ /* 0x000ea4000c1e1900 */
[----:B-1----:R-:W-:-:S04]  /*0520*/  IMAD.WIDE.U32 R20, R27, 0x4, R12 ;  /* 0x000000041b147825 */ /* 0x002fc800078e000c */
[----:B------:R-:W-:Y:S02]  /*0530*/  IMAD.WIDE.U32 R12, R17, 0x4, R12 ;  /* 0x00000004110c7825 */ /* 0x000fe400078e000c */
[----:B------:R-:W2:Y:S04]  /*0540*/  LDG.E R20, desc[UR6][R20.64] ;  /* 0x0000000614147981 */ /* 0x000ea8000c1e1900 */
[----:B------:R-:W2:Y:S01]  /*0550*/  LDG.E R12, desc[UR6][R12.64] ;  /* 0x000000060c0c7981 */ /* 0x000ea2000c1e1900 */
[----:B---3--:R-:W-:Y:S02]  /*0560*/  IADD3 R9, PT, PT, R26, R25, R9 ;  /* 0x000000191a097210 */ /* 0x008fe40007ffe009 */
[----:B------:R-:W-:Y:S02]  /*0570*/  IADD3 R8, PT, PT, R8, 0x10, RZ ;  /* 0x0000001008087810 */ /* 0x000fe40007ffe0ff */
[----:B----4-:R-:W-:-:S02]  /*0580*/  IADD3 R9, PT, PT, R23, R24, R9 ;  /* 0x0000001817097210 */ /* 0x010fc40007ffe009 */
[----:B------:R-:W-:Y:S02]  /*0590*/  ISETP.NE.AND P0, PT, R8, RZ, PT ;  /* 0x000000ff0800720c */ /* 0x000fe40003f05270 */
[----:B------:R-:W-:Y:S01]  /*05a0*/  IADD3 R9, PT, PT, R19, R22, R9 ;  /* 0x0000001613097210 */ /* 0x000fe20007ffe009 */
[----:B------:R-:W-:Y:S02]  /*05b0*/  VIADD R7, R7, 0x1000 ;  /* 0x0000100007077836 */ /* 0x000fe40000000000 */
[----:B------:R-:W-:Y:S01]  /*05c0*/  VIADD R4, R4, 0x1000 ;  /* 0x0000100004047836 */ /* 0x000fe20000000000 */
[----:B------:R-:W-:-:S04]  /*05d0*/  IADD3 R9, PT, PT, R11, R18, R9 ;  /* 0x000000120b097210 */ /* 0x000fc80007ffe009 */
[----:B--2---:R-:W-:-:S04]  /*05e0*/  IADD3 R9, PT, PT, R15, R10, R9 ;  /* 0x0000000a0f097210 */ /* 0x004fc80007ffe009 */
[----:B------:R-:W-:-:S04]  /*05f0*/  IADD3 R9, PT, PT, R29, R16, R9 ;  /* 0x000000101d097210 */ /* 0x000fc80007ffe009 */
[----:B------:R-:W-:Y:S01]  /*0600*/  IADD3 R14, PT, PT, R12, R20, R9 ;  /* 0x000000140c0e7210 */ /* 0x000fe20007ffe009 */
[----:B------:R-:W-:Y:S06]  /*0610*/  @P0 BRA `(.L_x_182) ;  /* 0xfffffffc000c0947 */ /* 0x000fec000383ffff */
[----:B------:R-:W-:Y:S05]  /*0620*/  BSYNC.RECONVERGENT B3 ;  /* 0x0000000000037941 */ /* 0x000fea0003800200 */
.L_x_181:
[----:B------:R-:W-:-:S07]  /*0630*/  VIADD R4, R7, 0xfffff800 ;  /* 0xfffff80007047836 */ /* 0x000fce0000000000 */
.L_x_180:
[----:B------:R-:W-:Y:S05]  /*0640*/  BSYNC.RECONVERGENT B2 ;  /* 0x0000000000027941 */ /* 0x000fea0003800200 */
.L_x_179:
[----:B------:R-:W-:-:S13]  /*0650*/  ISETP.NE.AND P0, PT, R6, RZ, PT ;  /* 0x000000ff0600720c */ /* 0x000fda0003f05270 */
[----:B------:R-:W-:Y:S05]  /*0660*/  @!P0 BRA `(.L_x_178) ;  /* 0x0000000400188947 */ /* 0x000fea0003800000 */
[----:B------:R-:W-:Y:S01]  /*0670*/  ISETP.GE.U32.AND P0, PT, R6, 0x8, PT ;  /* 0x000000080600780c */ /* 0x000fe20003f06070 */
[----:B------:R-:W-:Y:S01]  /*0680*/  BSSY.RECONVERGENT B2, `(.L_x_183) ;  /* 0x0000022000027945 */ /* 0x000fe20003800200 */
[----:B------:R-:W-:-:S04]  /*0690*/  LOP3.LUT R24, R5, 0x7, RZ, 0xc0, !PT ;  /* 0x0000000705187812 */ /* 0x000fc800078ec0ff */
[----:B------:R-:W-:-:S07]  /*06a0*/  ISETP.NE.AND P1, PT, R24, RZ, PT ;  /* 0x000000ff1800720c */ /* 0x000fce0003f25270 */
[----:B------:R-:W-:Y:S06]  /*06b0*/  @!P0 BRA `(.L_x_184) ;  /* 0x0000000000788947 */ /* 0x000fec0003800000 */
[----:B------:R-:W1:Y:S01]  /*06c0*/  LDC.64 R10, c[0x0][0x380] ;  /* 0x0000e000ff0a7b82 */ /* 0x000e620000000a00 */
[----:B------:R-:W-:-:S04]  /*06d0*/  IMAD R27, R3, 0x1000, R4 ;  /* 0x00001000031b7824 */ /* 0x000fc800078e0204 */
[C---:B------:R-:W-:Y:S02]  /*06e0*/  VIADD R21, R27.reuse, 0x100 ;  /* 0x000001001b157836 */ /* 0x040fe40000000000 */
[C---:B------:R-:W-:Y:S02]  /*06f0*/  VIADD R17, R27.reuse, 0x300 ;  /* 0x000003001b117836 */ /* 0x040fe40000000000 */
[C---:B------:R-:W-:Y:S01]  /*0700*/  VIADD R23, R27.reuse, 0x200 ;  /* 0x000002001b177836 */ /* 0x040fe20000000000 */
[C---:B------:R-:W-:Y:S01]  /*0710*/  IADD3 R7, PT, PT, R27.reuse, 0x400, RZ ;  /* 0x000004001b077810 */ /* 0x040fe20007ffe0ff */
[C---:B------:R-:W-:Y:S02]  /*0720*/  VIADD R9, R27.reuse, 0x500 ;  /* 0x000005001b097836 */ /* 0x040fe40000000000 */
[C---:B------:R-:W-:Y:S02]  /*0730*/  VIADD R25, R27.reuse, 0x600 ;  /* 0x000006001b197836 */ /* 0x040fe40000000000 */
[----:B-1----:R-:W-:-:S04]  /*0740*/  IMAD.WIDE.U32 R12, R27, 0x4, R10 ;  /* 0x000000041b0c7825 */ /* 0x002fc800078e000a */
[--C-:B------:R-:W-:Y:S01]  /*0750*/  IMAD.WIDE.U32 R20, R21, 0x4, R10.reuse ;  /* 0x0000000415147825 */ /* 0x100fe200078e000a */
[----:B0-----:R0:W2:Y:S03]  /*0760*/  LDG.E R15, desc[UR6][R12.64] ;  /* 0x000000060c0f7981 */ /* 0x0010a6000c1e1900 */
[--C-:B------:R-:W-:Y:S01]  /*0770*/  IMAD.WIDE.U32 R16, R17, 0x4, R10.reuse ;  /* 0x0000000411107825 */ /* 0x100fe200078e000a */
[----:B------:R-:W2:Y:S03]  /*0780*/  LDG.E R18, desc[UR6][R20.64] ;  /* 0x0000000614127981 */ /* 0x000ea6000c1e1900 */
[----:B------:R-:W-:Y:S02]  /*0790*/  IMAD.WIDE.U32 R22, R23, 0x4, R10 ;  /* 0x0000000417167825 */ /* 0x000fe400078e000a */
[----:B------:R-:W3:Y:S02]  /*07a0*/  LDG.E R16, desc[UR6][R16.64] ;  /* 0x0000000610107981 */ /* 0x000ee4000c1e1900 */
[----:B------:R-:W-:-:S02]  /*07b0*/  VIADD R27, R27, 0x700 ;  /* 0x000007001b1b7836 */ /* 0x000fc40000000000 */
[--C-:B------:R-:W-:Y:S01]  /*07c0*/  IMAD.WIDE.U32 R6, R7, 0x4, R10.reuse ;  /* 0x0000000407067825 */ /* 0x100fe200078e000a */
[----:B------:R-:W3:Y:S03]  /*07d0*/  LDG.E R19, desc[UR6][R22.64] ;  /* 0x0000000616137981 */ /* 0x000ee6000c1e1900 */
[--C-:B------:R-:W-:Y:S02]  /*07e0*/  IMAD.WIDE.U32 R8, R9, 0x4, R10.reuse ;  /* 0x0000000409087825 */ /* 0x100fe400078e000a */
[----:B------:R-:W4:Y:S02]  /*07f0*/  LDG.E R7, desc[UR6][R6.64] ;  /* 0x0000000606077981 */ /* 0x000f24000c1e1900 */
[--C-:B0-----:R-:W-:Y:S02]  /*0800*/  IMAD.WIDE.U32 R12, R25, 0x4, R10.reuse ;  /* 0x00000004190c7825 */ /* 0x101fe400078e000a */
[----:B------:R-:W4:Y:S02]  /*0810*/  LDG.E R8, desc[UR6][R8.64] ;  /* 0x0000000608087981 */ /* 0x000f24000c1e1900 */
[----:B------:R-:W-:-:S02]  /*0820*/  IMAD.WIDE.U32 R10, R27, 0x4, R10 ;  /* 0x000000041b0a7825 */ /* 0x000fc400078e000a */
[----:B------:R-:W4:Y:S04]  /*0830*/  LDG.E R13, desc[UR6][R12.64] ;  /* 0x000000060c0d7981 */ /* 0x000f28000c1e1900 */
[----:B------:R-:W4:Y:S01]  /*0840*/  LDG.E R10, desc[UR6][R10.64] ;  /* 0x000000060a0a7981 */ /* 0x000f22000c1e1900 */
[----:B------:R-:W-:Y:S01]  /*0850*/  VIADD R4, R4, 0x800 ;  /* 0x0000080004047836 */ /* 0x000fe20000000000 */
[----:B--2--5:R-:W-:-:S04]  /*0860*/  IADD3 R18, PT, PT, R18, R15, R14 ;  /* 0x0000000f12127210 */ /* 0x024fc80007ffe00e */
[----:B---3--:R-:W-:-:S04]  /*0870*/  IADD3 R18, PT, PT, R16, R19, R18 ;  /* 0x0000001310127210 */ /* 0x008fc80007ffe012 */
[----:B----4-:R-:W-:-:S04]  /*0880*/  IADD3 R18, PT, PT, R8, R7, R18 ;  /* 0x0000000708127210 */ /* 0x010fc80007ffe012 */
[----:B------:R-:W-:-:S07]  /*0890*/  IADD3 R14, PT, PT, R10, R13, R18 ;  /* 0x0000000d0a0e7210 */ /* 0x000fce0007ffe012 */
.L_x_184:
[----:B------:R-:W-:Y:S05]  /*08a0*/  BSYNC.RECONVERGENT B2 ;  /* 0x0000000000027941 */ /* 0x000fea0003800200 */
.L_x_183:
        /* <DEDUP_REMOVED lines=8> */
[C---:B------:R-:W-:Y:S01]  /*0930*/  VIADD R13, R11.reuse, 0x100 ;  /* 0x000001000b0d7836 */ /* 0x040fe20000000000 */
[C---:B------:R-:W-:Y:S01]  /*0940*/  IADD3 R17, PT, PT, R11.reuse, 0x300, RZ ;  /* 0x000003000b117810 */ /* 0x040fe20007ffe0ff */
[C---:B0-----:R-:W-:Y:S02]  /*0950*/  VIADD R15, R11.reuse, 0x200 ;  /* 0x000002000b0f7836 */ /* 0x041fe40000000000 */
[----:B-1----:R-:W-:-:S04]  /*0960*/  IMAD.WIDE.U32 R8, R11, 0x4, R6 ;  /* 0x000000040b087825 */ /* 0x002fc800078e0006 */
[--C-:B------:R-:W-:Y:S02]  /*0970*/  IMAD.WIDE.U32 R10, R13, 0x4, R6.reuse ;  /* 0x000000040d0a7825 */ /* 0x100fe400078e0006 */
[----:B------:R-:W2:Y:S02]  /*0980*/  LDG.E R9, desc[UR6][R8.64] ;  /* 0x0000000608097981 */ /* 0x000ea4000c1e1900 */
[--C-:B------:R-:W-:Y:S02]  /*0990*/  IMAD.WIDE.U32 R12, R15, 0x4, R6.reuse ;  /* 0x000000040f0c7825 */ /* 0x100fe400078e0006 */
[----:B------:R-:W2:Y:S02]  /*09a0*/  LDG.E R10, desc[UR6][R10.64] ;  /* 0x000000060a0a7981 */ /* 0x000ea4000c1e1900 */
[----:B------:R-:W-:Y:S02]  /*09b0*/  IMAD.WIDE.U32 R6, R17, 0x4, R6 ;  /* 0x0000000411067825 */ /* 0x000fe400078e0006 */
[----:B------:R-:W3:Y:S04]  /*09c0*/  LDG.E R13, desc[UR6][R12.64] ;  /* 0x000000060c0d7981 */ /* 0x000ee8000c1e1900 */
[----:B------:R-:W3:Y:S01]  /*09d0*/  LDG.E R6, desc[UR6][R6.64] ;  /* 0x0000000606067981 */ /* 0x000ee2000c1e1900 */
[----:B------:R-:W-:Y:S01]  /*09e0*/  VIADD R4, R4, 0x400 ;  /* 0x0000040004047836 */ /* 0x000fe20000000000 */
[----:B--2--5:R-:W-:-:S04]  /*09f0*/  IADD3 R14, PT, PT, R10, R9, R14 ;  /* 0x000000090a0e7210 */ /* 0x024fc80007ffe00e */
[----:B---3--:R-:W-:-:S07]  /*0a00*/  IADD3 R14, PT, PT, R6, R13, R14 ;  /* 0x0000000d060e7210 */ /* 0x008fce0007ffe00e */
.L_x_186:
[----:B------:R-:W-:Y:S05]  /*0a10*/  BSYNC.RECONVERGENT B2 ;  /* 0x0000000000027941 */ /* 0x000fea0003800200 */
.L_x_185:
[----:B------:R-:W-:Y:S05]  /*0a20*/  @!P1 BRA `(.L_x_178) ;  /* 0x0000000000289947 */ /* 0x000fea0003800000 */
[----:B------:R-:W1:Y:S01]  /*0a30*/  LDC.64 R6, c[0x0][0x380] ;  /* 0x0000e000ff067b82 */ /* 0x000e620000000a00 */
[----:B------:R-:W-:Y:S02]  /*0a40*/  IMAD R9, R3, 0x1000, R4 ;  /* 0x0000100003097824 */ /* 0x000fe400078e0204 */
[----:B------:R-:W-:-:S07]  /*0a50*/  IMAD.MOV R8, RZ, RZ, -R5 ;  /* 0x000000ffff087224 */ /* 0x000fce00078e0a05 */
.L_x_187:
[----:B-1----:R-:W-:-:S06]  /*0a60*/  IMAD.WIDE.U32 R4, R9, 0x4, R6 ;  /* 0x0000000409047825 */ /* 0x002fcc00078e0006 */
[----:B------:R-:W2:Y:S01]  /*0a70*/  LDG.E R5, desc[UR6][R4.64] ;  /* 0x0000000604057981 */ /* 0x000ea2000c1e1900 */
[----:B------:R-:W-:Y:S02]  /*0a80*/  VIADD R8, R8, 0x1 ;  /* 0x0000000108087836 */ /* 0x000fe40000000000 */
[----:B------:R-:W-:-:S03]  /*0a90*/  VIADD R9, R9, 0x100 ;  /* 0x0000010009097836 */ /* 0x000fc60000000000 */
[----:B------:R-:W-:Y:S01]  /*0aa0*/  ISETP.NE.AND P0, PT, R8, RZ, PT ;  /* 0x000000ff0800720c */ /* 0x000fe20003f05270 */
[----:B--2--5:R-:W-:-:S12]  /*0ab0*/  IMAD.IADD R14, R5, 0x1, R14 ;  /* 0x00000001050e7824 */ /* 0x024fd800078e020e */
[----:B------:R-:W-:Y:S05]  /*0ac0*/  @P0 BRA `(.L_x_187) ;  /* 0xfffffffc00e40947 */ /* 0x000fea000383ffff */
.L_x_178:
[----:B------:R-:W-:Y:S05]  /*0ad0*/  BSYNC.RECONVERGENT B1 ;  /* 0x0000000000017941 */ /* 0x000fea0003800200 */
.L_x_177:
[----:B------:R-:W-:-:S13]  /*0ae0*/  ISETP.GE.U32.AND P0, PT, R0, 0x100, PT ;  /* 0x000001000000780c */ /* 0x000fda0003f06070 */
[----:B------:R-:W-:Y:S05]  /*0af0*/  @!P0 BRA `(.L_x_188) ;  /* 0x0000000000ac8947 */ /* 0x000fea0003800000 */
[----:B------:R-:W1:Y:S01]  /*0b00*/  S2R R8, SR_LANEID ;  /* 0x0000000000087919 */ /* 0x000e620000000000 */
[----:B-----5:R-:W2:Y:S01]  /*0b10*/  SHFL.DOWN PT, R0, R14, 0x1, 0x1f ;  /* 0x08201f000e007f89 */ /* 0x020ea200000e0000 */
[C---:B-1----:R-:W-:Y:S02]  /*0b20*/  ISETP.GT.AND P0, PT, R8.reuse, 0x1e, PT ;  /* 0x0000001e0800780c */ /* 0x042fe40003f04270 */
[----:B------:R-:W-:Y:S02]  /*0b30*/  ISETP.NE.AND P1, PT, R8, RZ, PT ;  /* 0x000000ff0800720c */ /* 0x000fe40003f25270 */
[----:B--2---:R-:W-:Y:S02]  /*0b40*/  SEL R5, R0, RZ, !P0 ;  /* 0x000000ff00057207 */ /* 0x004fe40004000000 */
[----:B------:R-:W-:Y:S02]  /*0b50*/  ISETP.GT.AND P0, PT, R8, 0x1d, PT ;  /* 0x0000001d0800780c */ /* 0x000fe40003f04270 */
[----:B------:R-:W-:-:S05]  /*0b60*/  IADD3 R5, PT, PT, R5, R14, RZ ;  /* 0x0000000e05057210 */ /* 0x000fca0007ffe0ff */
[----:B------:R-:W1:Y:S02]  /*0b70*/  SHFL.DOWN PT, R0, R5, 0x2, 0x1f ;  /* 0x08401f0005007f89 */ /* 0x000e6400000e0000 */
[----:B------:R-:W-:Y:S01]  /*0b80*/  @!P1 MOV R6, 0x400 ;  /* 0x0000040000069802 */ /* 0x000fe20000000f00 */
[----:B------:R-:W2:Y:S01]  /*0b90*/  @!P1 S2R R9, SR_CgaCtaId ;  /* 0x0000000000099919 */ /* 0x000ea20000008800 */
[----:B-1----:R-:W-:Y:S02]  /*0ba0*/  SEL R0, R0, RZ, !P0 ;  /* 0x000000ff00007207 */ /* 0x002fe40004000000 */
[----:B------:R-:W-:-:S03]  /*0bb0*/  ISETP.GT.AND P0, PT, R8, 0x1b, PT ;  /* 0x0000001b0800780c */ /* 0x000fc60003f04270 */
[----:B------:R-:W-:-:S05]  /*0bc0*/  IMAD.IADD R0, R5, 0x1, R0 ;  /* 0x0000000105007824 */ /* 0x000fca00078e0200 */
[----:B------:R-:W1:Y:S01]  /*0bd0*/  SHFL.DOWN PT, R4, R0, 0x4, 0x1f ;  /* 0x08801f0000047f89 */ /* 0x000e6200000e0000 */
[----:B--2---:R-:W-:Y:S02]  /*0be0*/  @!P1 LEA R9, R9, R6, 0x18 ;  /* 0x0000000609099211 */ /* 0x004fe400078ec0ff */
[----:B-1----:R-:W-:Y:S02]  /*0bf0*/  SEL R7, R4, RZ, !P0 ;  /* 0x000000ff04077207 */ /* 0x002fe40004000000 */
[----:B------:R-:W-:-:S03]  /*0c00*/  ISETP.GT.AND P0, PT, R8, 0x17, PT ;  /* 0x000000170800780c */ /* 0x000fc60003f04270 */
[----:B------:R-:W-:Y:S01]  /*0c10*/  IMAD.IADD R7, R0, 0x1, R7 ;  /* 0x0000000100077824 */ /* 0x000fe200078e0207 */
[----:B------:R-:W-:-:S04]  /*0c20*/  @!P1 SHF.R.U32.HI R0, RZ, 0x3, R2 ;  /* 0x00000003ff009819 */ /* 0x000fc80000011602 */
[----:B------:R-:W1:Y:S01]  /*0c30*/  SHFL.DOWN PT, R4, R7, 0x8, 0x1f ;  /* 0x09001f0007047f89 */ /* 0x000e6200000e0000 */
[----:B------:R-:W-:-:S05]  /*0c40*/  @!P1 LOP3.LUT R0, R0, 0x7c, RZ, 0xc0, !PT ;  /* 0x0000007c00009812 */ /* 0x000fca00078ec0ff */
[----:B------:R-:W-:Y:S01]  /*0c50*/  @!P1 IMAD.IADD R0, R0, 0x1, R9 ;  /* 0x0000000100009824 */ /* 0x000fe200078e0209 */
[----:B-1----:R-:W-:Y:S02]  /*0c60*/  SEL R4, R4, RZ, !P0 ;  /* 0x000000ff04047207 */ /* 0x002fe40004000000 */
[----:B------:R-:W-:-:S03]  /*0c70*/  ISETP.GT.AND P0, PT, R8, 0xf, PT ;  /* 0x0000000f0800780c */ /* 0x000fc60003f04270 */
[----:B------:R-:W-:-:S05]  /*0c80*/  IMAD.IADD R4, R7, 0x1, R4 ;  /* 0x0000000107047824 */ /* 0x000fca00078e0204 */
[----:B------:R-:W1:Y:S02]  /*0c90*/  SHFL.DOWN PT, R5, R4, 0x10, 0x1f ;  /* 0x0a001f0004057f89 */ /* 0x000e6400000e0000 */
[----:B-1----:R-:W-:Y:S02]  /*0ca0*/  SEL R5, R5, RZ, !P0 ;  /* 0x000000ff05057207 */ /* 0x002fe40004000000 */
        /* <DEDUP_REMOVED lines=8> */
[----:B--2---:R-:W-:Y:S04]  /*0d30*/  LDS R0, [UR4+0xc] ;  /* 0x00000c04ff007984 */ /* 0x004fe80008000800 */
[----:B------:R-:W1:Y:S04]  /*0d40*/  LDS.128 R4, [UR4+0x10] ;  /* 0x00001004ff047984 */ /* 0x000e680008000c00 */
[----:B------:R-:W2:Y:S01]  /*0d50*/  LDS.64 R8, [UR4+0x20] ;  /* 0x00002004ff087984 */ /* 0x000ea20008000a00 */
[----:B-1----:R-:W-:-:S04]  /*0d60*/  IADD3 R0, PT, PT, R4, R0, R11 ;  /* 0x0000000004007210 */ /* 0x002fc80007ffe00b */
[----:B------:R-:W-:-:S04]  /*0d70*/  IADD3 R0, PT, PT, R6, R0, R5 ;  /* 0x0000000006007210 */ /* 0x000fc80007ffe005 */
[----:B--2---:R-:W-:-:S05]  /*0d80*/  IADD3 R0, PT, PT, R8, R0, R7 ;  /* 0x0000000008007210 */ /* 0x004fca0007ffe007 */
[----:B------:R-:W-:Y:S01]  /*0d90*/  IMAD.IADD R11, R0, 0x1, R9 ;  /* 0x00000001000b7824 */ /* 0x000fe200078e0209 */
[----:B------:R-:W-:Y:S06]  /*0da0*/  BRA `(.L_x_189) ;  /* 0x00000014007c7947 */ /* 0x000fec0003800000 */
.L_x_188:
[----:B------:R-:W-:Y:S01]  /*0db0*/  LOP3.LUT R4, R2, 0x3e0, RZ, 0xc0, !PT ;  /* 0x000003e002047812 */ /* 0x000fe200078ec0ff */
[----:B------:R-:W1:Y:S03]  /*0dc0*/  S2R R10, SR_LANEID ;  /* 0x00000000000a7919 */ /* 0x000e660000000000 */
[----:B------:R-:W-:Y:S02]  /*0dd0*/  LOP3.LUT R7, RZ, R4, RZ, 0x33, !PT ;  /* 0x00000004ff077212 */ /* 0x000fe400078e33ff */
[----:B------:R-:W-:-:S03]  /*0de0*/  IADD3 R5, PT, PT, R4, 0x20, RZ ;  /* 0x0000002004057810 */ /* 0x000fc60007ffe0ff */
[----:B------:R-:W-:Y:S01]  /*0df0*/  IMAD.IADD R7, R0, 0x1, R7 ;  /* 0x0000000100077824 */ /* 0x000fe200078e0207 */
[----:B------:R-:W-:-:S04]  /*0e00*/  ISETP.GT.U32.AND P0, PT, R5, R0, PT ;  /* 0x000000000500720c */ /* 0x000fc80003f04070 */
[----:B------:R-:W-:-:S05]  /*0e10*/  SEL R7, R7, 0x1f, P0 ;  /* 0x0000001f07077807 */ /* 0x000fca0000000000 */
[----:B-----5:R-:W2:Y:S01]  /*0e20*/  SHFL.DOWN PT, R4, R14, 0x1, R7 ;  /* 0x082000000e047989 */ /* 0x020ea200000e0007 */
[CC--:B-1----:R-:W-:Y:S01]  /*0e30*/  ISETP.GE.AND P0, PT, R10.reuse, R7.reuse, PT ;  /* 0x000000070a00720c */ /* 0x0c2fe20003f06270 */
[C---:B------:R-:W-:Y:S01]  /*0e40*/  VIADD R6, R10.reuse, 0x2 ;  /* 0x000000020a067836 */ /* 0x040fe20000000000 */
[C---:B------:R-:W-:Y:S01]  /*0e50*/  ISETP.NE.AND P1, PT, R10.reuse, RZ, PT ;  /* 0x000000ff0a00720c */ /* 0x040fe20003f25270 */
[----:B------:R-:W-:Y:S01]  /*0e60*/  VIADD R8, R10, 0x4 ;  /* 0x000000040a087836 */ /* 0x000fe20000000000 */
[----:B--2---:R-:W-:Y:S02]  /*0e70*/  SEL R5, R4, RZ, !P0 ;  /* 0x000000ff04057207 */ /* 0x004fe40004000000 */
[----:B------:R-:W-:-:S03]  /*0e80*/  ISETP.GT.AND P0, PT, R6, R7, PT ;  /* 0x000000070600720c */ /* 0x000fc60003f04270 */
[----:B------:R-:W-:-:S06]  /*0e90*/  IMAD.IADD R4, R5, 0x1, R14 ;  /* 0x0000000105047824 */ /* 0x000fcc00078e020e */
[----:B------:R-:W1:Y:S01]  /*0ea0*/  @!P1 S2R R11, SR_CgaCtaId ;  /* 0x00000000000b9919 */ /* 0x000e620000008800 */
[----:B------:R-:W-:Y:S01]  /*0eb0*/  @!P1 SHF.R.U32.HI R9, RZ, 0x3, R2 ;  /* 0x00000003ff099819 */ /* 0x000fe20000011602 */
[----:B------:R-:W2:Y:S03]  /*0ec0*/  SHFL.DOWN PT, R5, R4, 0x2, R7 ;  /* 0x0840000004057989 */ /* 0x000ea600000e0007 */
[----:B------:R-:W-:Y:S02]  /*0ed0*/  @!P1 LOP3.LUT R9, R9, 0x7c, RZ, 0xc0, !PT ;  /* 0x0000007c09099812 */ /* 0x000fe400078ec0ff */
[----:B--2---:R-:W-:Y:S02]  /*0ee0*/  SEL R5, R5, RZ, !P0 ;  /* 0x000000ff05057207 */ /* 0x004fe40004000000 */
[----:B------:R-:W-:-:S03]  /*0ef0*/  ISETP.GT.AND P0, PT, R8, R7, PT ;  /* 0x000000070800720c */ /* 0x000fc60003f04270 */
[----:B------:R-:W-:Y:S01]  /*0f00*/  IMAD.IADD R6, R4, 0x1, R5 ;  /* 0x0000000104067824 */ /* 0x000fe200078e0205 */
[----:B------:R-:W-:-:S04]  /*0f10*/  IADD3 R4, PT, PT, R10, 0x8, RZ ;  /* 0x000000080a047810 */ /* 0x000fc80007ffe0ff */
[----:B------:R-:W2:Y:S02]  /*0f20*/  SHFL.DOWN PT, R5, R6, 0x4, R7 ;  /* 0x0880000006057989 */ /* 0x000ea400000e0007 */
[----:B--2---:R-:W-:Y:S02]  /*0f30*/  SEL R5, R5, RZ, !P0 ;  /* 0x000000ff05057207 */ /* 0x004fe40004000000 */
[----:B------:R-:W-:-:S03]  /*0f40*/  ISETP.GT.AND P0, PT, R4, R7, PT ;  /* 0x000000070400720c */ /* 0x000fc60003f04270 */
[----:B------:R-:W-:Y:S02]  /*0f50*/  IMAD.IADD R8, R6, 0x1, R5 ;  /* 0x0000000106087824 */ /* 0x000fe400078e0205 */
[----:B------:R-:W-:Y:S01]  /*0f60*/  VIADD R6, R10, 0x10 ;  /* 0x000000100a067836 */ /* 0x000fe20000000000 */
[----:B------:R-:W-:Y:S02]  /*0f70*/  @!P1 MOV R10, 0x400 ;  /* 0x00000400000a9802 */ /* 0x000fe40000000f00 */
[----:B------:R-:W2:Y:S02]  /*0f80*/  SHFL.DOWN PT, R5, R8, 0x8, R7 ;  /* 0x0900000008057989 */ /* 0x000ea400000e0007 */
[----:B-1----:R-:W-:-:S05]  /*0f90*/  @!P1 LEA R10, R11, R10, 0x18 ;  /* 0x0000000a0b0a9211 */ /* 0x002fca00078ec0ff */
[----:B------:R-:W-:Y:S01]  /*0fa0*/  @!P1 IMAD.IADD R10, R9, 0x1, R10 ;  /* 0x00000001090a9824 */ /* 0x000fe200078e020a */
[----:B--2---:R-:W-:Y:S02]  /*0fb0*/  SEL R5, R5, RZ, !P0 ;  /* 0x000000ff05057207 */ /* 0x004fe40004000000 */
[----:B------:R-:W-:-:S03]  /*0fc0*/  ISETP.GT.AND P0, PT, R6, R7, PT ;  /* 0x000000070600720c */ /* 0x000fc60003f04270 */
[----:B------:R-:W-:-:S05]  /*0fd0*/  IMAD.IADD R4, R8, 0x1, R5 ;  /* 0x0000000108047824 */ /* 0x000fca00078e0205 */
[----:B------:R-:W1:Y:S02]  /*0fe0*/  SHFL.DOWN PT, R5, R4, 0x10, R7 ;  /* 0x0a00000004057989 */ /* 0x000e6400000e0007 */
[----:B-1----:R-:W-:Y:S02]  /*0ff0*/  SEL R5, R5, RZ, !P0 ;  /* 0x000000ff05057207 */ /* 0x002fe40004000000 */
[----:B------:R-:W-:-:S03]  /*1000*/  ISETP.NE.AND P0, PT, R2, RZ, PT ;  /* 0x000000ff0200720c */ /* 0x000fc60003f05270 */
[----:B------:R-:W-:-:S05]  /*1010*/  IMAD.IADD R11, R4, 0x1, R5 ;  /* 0x00000001040b7824 */ /* 0x000fca00078e0205 */
[----:B------:R1:W-:Y:S01]  /*1020*/  @!P1 STS [R10+0x8], R11 ;  /* 0x0000080b0a009388 */ /* 0x0003e20000000800 */
[----:B------:R-:W-:Y:S06]  /*1030*/  BAR.SYNC.DEFER_BLOCKING 0x0 ;  /* 0x0000000000007b1d */ /* 0x000fec0000010000 */
[----:B------:R-:W-:Y:S05]  /*1040*/  @P0 BRA `(.L_x_189) ;  /* 0x0000001000d40947 */ /* 0x000fea0003800000 */
[----:B------:R-:W2:Y:S01]  /*1050*/  S2UR UR5, SR_CgaCtaId ;  /* 0x00000000000579c3 */ /* 0x000ea20000008800 */
[----:B------:R-:W-:Y:S01]  /*1060*/  UMOV UR4, 0x400 ;  /* 0x0000040000047882 */ /* 0x000fe20000000000 */
[C---:B------:R-:W-:Y:S02]  /*1070*/  ISETP.GT.U32.AND P2, PT, R0.reuse, 0x40, PT ;  /* 0x000000400000780c */ /* 0x040fe40003f44070 */
[C---:B------:R-:W-:Y:S02]  /*1080*/  ISETP.GT.U32.AND P1, PT, R0.reuse, 0x20, PT ;  /* 0x000000200000780c */ /* 0x040fe40003f24070 */
[----:B------:R-:W-:Y:S01]  /*1090*/  ISETP.GT.U32.AND P3, PT, R0, 0x80, PT ;  /* 0x000000800000780c */ /* 0x000fe20003f64070 */
[----:B--2---:R-:W-:-:S09]  /*10a0*/  ULEA UR4, UR5, UR4, 0x18 ;  /* 0x0000000405047291 */ /* 0x004fd2000f8ec0ff */
[----:B------:R-:W2:Y:S04]  /*10b0*/  LDS.128 R4, [UR4+0x10] ;  /* 0x00001004ff047984 */ /* 0x000ea80008000c00 */
[----:B------:R-:W3:Y:S04]  /*10c0*/  LDS R2, [UR4+0xc] ;  /* 0x00000c04ff027984 */ /* 0x000ee80008000800 */
[----:B------:R-:W4:Y:S01]  /*10d0*/  LDS.64 R8, [UR4+0x20] ;  /* 0x00002004ff087984 */ /* 0x000f220008000a00 */
[----:B--2---:R-:W-:Y:S02]  /*10e0*/  SEL R4, R4, RZ, P2 ;  /* 0x000000ff04047207 */ /* 0x004fe40001000000 */
[----:B------:R-:W-:-:S02]  /*10f0*/  ISETP.GT.U32.AND P2, PT, R0, 0x60, PT ;  /* 0x000000600000780c */ /* 0x000fc40003f44070 */
[----:B---3--:R-:W-:Y:S02]  /*1100*/  SEL R2, R2, RZ, P1 ;  /* 0x000000ff02027207 */ /* 0x008fe40000800000 */
[----:B------:R-:W-:Y:S02]  /*1110*/  SEL R5, R5, RZ, P2 ;  /* 0x000000ff05057207 */ /* 0x000fe40001000000 */
[----:B------:R-:W-:Y:S02]  /*1120*/  IADD3 R2, PT, PT, R4, R2, R11 ;  /* 0x0000000204027210 */ /* 0x000fe40007ffe00b */
[----:B------:R-:W-:Y:S02]  /*1130*/  ISETP.GT.U32.AND P1, PT, R0, 0xa0, PT ;  /* 0x000000a00000780c */ /* 0x000fe40003f24070 */
[----:B------:R-:W-:Y:S02]  /*1140*/  SEL R6, R6, RZ, P3 ;  /* 0x000000ff06067207 */ /* 0x000fe40001800000 */
[----:B------:R-:W-:-:S02]  /*1150*/  ISETP.GT.U32.AND P2, PT, R0, 0xc0, PT ;  /* 0x000000c00000780c */ /* 0x000fc40003f44070 */
[----:B------:R-:W-:Y:S02]  /*1160*/  ISETP.GT.U32.AND P3, PT, R0, 0xe0, PT ;  /* 0x000000e00000780c */ /* 0x000fe40003f64070 */
[----:B------:R-:W-:Y:S02]  /*1170*/  SEL R7, R7, RZ, P1 ;  /* 0x000000ff07077207 */ /* 0x000fe40000800000 */
[----:B------:R-:W-:Y:S02]  /*1180*/  IADD3 R2, PT, PT, R6, R2, R5 ;  /* 0x0000000206027210 */ /* 0x000fe40007ffe005 */
[----:B----4-:R-:W-:Y:S02]  /*1190*/  SEL R8, R8, RZ, P2 ;  /* 0x000000ff08087207 */ /* 0x010fe40001000000 */
[----:B------:R-:W-:Y:S02]  /*11a0*/  SEL R9, R9, RZ, P3 ;  /* 0x000000ff09097207 */ /* 0x000fe40001800000 */
[----:B------:R-:W-:-:S05]  /*11b0*/  IADD3 R2, PT, PT, R8, R2, R7 ;  /* 0x0000000208027210 */ /* 0x000fca0007ffe007 */
[----:B-1----:R-:W-:Y:S01]  /*11c0*/  IMAD.IADD R11, R2, 0x1, R9 ;  /* 0x00000001020b7824 */ /* 0x002fe200078e0209 */
[----:B------:R-:W-:Y:S06]  /*11d0*/  BRA `(.L_x_189) ;  /* 0x0000001000707947 */ /* 0x000fec0003800000 */
.L_x_174:
[----:B------:R-:W0:Y:S01]  /*11e0*/  S2R R2, SR_TID.X ;  /* 0x0000000000027919 */ /* 0x000e220000002100 */
[----:B------:R-:W1:Y:S02]  /*11f0*/  LDCU.64 UR4, c[0x0][0x380] ;  /* 0x00007000ff0477ac */ /* 0x000e640008000a00 */
[----:B-1----:R-:W-:Y:S01]  /*1200*/  MOV R4, UR4 ;  /* 0x0000000400047c02 */ /* 0x002fe20008000f00 */
[----:B------:R-:W-:Y:S02]  /*1210*/  IMAD.U32 R5, RZ, RZ, UR5 ;  /* 0x00000005ff057e24 */ /* 0x000fe4000f8e00ff */
[----:B0-----:R-:W-:-:S04]  /*1220*/  IMAD R7, R3, 0x1000, R2 ;  /* 0x0000100003077824 */ /* 0x001fc800078e0202 */
[----:B------:R-:W-:-:S05]  /*1230*/  IMAD.WIDE.U32 R6, R7, 0x4, R4 ;  /* 0x0000000407067825 */ /* 0x000fca00078e0004 */
        /* <DEDUP_REMOVED lines=16> */
[----:B------:R-:W-:-:S02]  /*1340*/  ISETP.GE.U32.AND P0, PT, R0, R13, PT ;  /* 0x0000000d0000720c */ /* 0x000fc40003f06070 */
        /* <DEDUP_REMOVED lines=9> */
[----:B------:R-:W-:Y:S01]  /*13e0*/  IMAD R9, R3, 0x1000, R13 ;  /* 0x0000100003097824 */ /* 0x000fe200078e020d */
[----:B------:R-:W-:Y:S01]  /*13f0*/  LOP3.LUT R6, RZ, R2, RZ, 0x33, !PT ;  /* 0x00000002ff067212 */ /* 0x000fe200078e33ff */
[----:B------:R-:W-:Y:S01]  /*1400*/  VIADD R0, R8, 0xfffff000 ;  /* 0xfffff00008007836 */ /* 0x000fe20000000000 */
[----:B------:R-:W-:Y:S02]  /*1410*/  UMOV UR4, URZ ;  /* 0x000000ff00047c82 */ /* 0x000fe40008000000 */
[----:B------:R-:W-:Y:S02]  /*1420*/  IADD3 R6, PT, PT, -R13, R8, R6 ;  /* 0x000000080d067210 */ /* 0x000fe40007ffe106 */
[C---:B------:R-:W-:Y:S02]  /*1430*/  ISETP.GT.U32.AND P0, PT, R9.reuse, R0, PT ;  /* 0x000000000900720c */ /* 0x040fe40003f04070 */
[----:B------:R-:W-:Y:S01]  /*1440*/  IADD3 R7, PT, PT, R9, 0x800, R2 ;  /* 0x0000080009077810 */ /* 0x000fe20007ffe002 */
[----:B------:R-:W-:-:S02]  /*1450*/  IMAD.MOV.U32 R2, RZ, RZ, R9 ;  /* 0x000000ffff027224 */ /* 0x000fc400078e0009 */
[----:B------:R-:W-:-:S08]  /*1460*/  IMAD R6, R3, -0x1000, R6 ;  /* 0xfffff00003067824 */ /* 0x000fd000078e0206 */
[----:B------:R-:W-:Y:S05]  /*1470*/  @P0 BRA `(.L_x_191) ;  /* 0x00000000009c0947 */ /* 0x000fea0003800000 */
[----:B------:R-:W0:Y:S08]  /*1480*/  LDC R8, c[0x0][0x3a8] ;  /* 0x0000ea00ff087b82 */ /* 0x000e300000000800 */
[----:B------:R-:W1:Y:S02]  /*1490*/  LDC.64 R4, c[0x0][0x380] ;  /* 0x0000e000ff047b82 */ /* 0x000e640000000a00 */
.L_x_192:
[----:B------:R-:W2:Y:S02]  /*14a0*/  S2R R10, SR_TID.X ;  /* 0x00000000000a7919 */ /* 0x000ea40000002100 */
[----:B--2---:R-:W-:-:S04]  /*14b0*/  IMAD.IADD R11, R10, 0x1, R9 ;  /* 0x000000010a0b7824 */ /* 0x004fc800078e0209 */
[----:B-1----:R-:W-:-:S05]  /*14c0*/  IMAD.WIDE.U32 R10, R11, 0x4, R4 ;  /* 0x000000040b0a7825 */ /* 0x002fca00078e0004 */
        /* <DEDUP_REMOVED lines=10> */
[----:B------:R-:W5:Y:S01]  /*1570*/  LDG.E R21, desc[UR6][R10.64+0x2c00] ;  /* 0x002c00060a157981 */ /* 0x000f62000c1e1900 */
[----:B--2---:R-:W-:-:S03]  /*1580*/  IADD3 R20, PT, PT, R20, R18, R27 ;  /* 0x0000001214147210 */ /* 0x004fc60007ffe01b */
[----:B------:R-:W2:Y:S04]  /*1590*/  LDG.E R18, desc[UR6][R10.64+0x2800] ;  /* 0x002800060a127981 */ /* 0x000ea8000c1e1900 */
[----:B------:R-:W2:Y:S01]  /*15a0*/  LDG.E R27, desc[UR6][R10.64+0x3800] ;  /* 0x003800060a1b7981 */ /* 0x000ea2000c1e1900 */
[----:B---3--:R-:W-:-:S03]  /*15b0*/  IADD3 R24, PT, PT, R23, R22, R20 ;  /* 0x0000001617187210 */ /* 0x008fc60007ffe014 */
[----:B------:R-:W3:Y:S04]  /*15c0*/  LDG.E R23, desc[UR6][R10.64+0x3000] ;  /* 0x003000060a177981 */ /* 0x000ee8000c1e1900 */
[----:B------:R-:W3:Y:S04]  /*15d0*/  LDG.E R20, desc[UR6][R10.64+0x3400] ;  /* 0x003400060a147981 */ /* 0x000ee8000c1e1900 */
[----:B------:R-:W3:Y:S01]  /*15e0*/  LDG.E R22, desc[UR6][R10.64+0x3c00] ;  /* 0x003c00060a167981 */ /* 0x000ee2000c1e1900 */
[----:B----4-:R-:W-:-:S04]  /*15f0*/  IADD3 R14, PT, PT, R17, R14, R24 ;  /* 0x0000000e110e7210 */ /* 0x010fc80007ffe018 */
[----:B-----5:R-:W-:-:S04]  /*1600*/  IADD3 R14, PT, PT, R19, R16, R14 ;  /* 0x00000010130e7210 */ /* 0x020fc80007ffe00e */
[----:B------:R-:W-:Y:S02]  /*1610*/  IADD3 R12, PT, PT, R15, R12, R14 ;  /* 0x0000000c0f0c7210 */ /* 0x000fe40007ffe00e */
[----:B0-----:R-:W-:-:S04]  /*1620*/  IADD3 R14, PT, PT, -R9, R8, RZ ;  /* 0x00000008090e7210 */ /* 0x001fc80007ffe1ff */
[----:B------:R-:W-:Y:S02]  /*1630*/  ISETP.GE.U32.AND P0, PT, R14, R13, PT ;  /* 0x0000000d0e00720c */ /* 0x000fe40003f06070 */
[----:B--2---:R-:W-:-:S04]  /*1640*/  IADD3 R12, PT, PT, R21, R18, R12 ;  /* 0x00000012150c7210 */ /* 0x004fc80007ffe00c */
[----:B---3--:R-:W-:-:S04]  /*1650*/  IADD3 R12, PT, PT, R20, R23, R12 ;  /* 0x00000017140c7210 */ /* 0x008fc80007ffe00c */
[----:B------:R-:W-:-:S03]  /*1660*/  IADD3 R27, PT, PT, R22, R27, R12 ;  /* 0x0000001b161b7210 */ /* 0x000fc60007ffe00c */
[----:B------:R-:W-:Y:S05]  /*1670*/  @!P0 BRA `(.L_x_190) ;  /* 0x00000008009c8947 */ /* 0x000fea0003800000 */
[C---:B------:R-:W-:Y:S01]  /*1680*/  IMAD.IADD R9, R13.reuse, 0x1, R9 ;  /* 0x000000010d097824 */ /* 0x040fe200078e0209 */
[----:B------:R-:W-:Y:S01]  /*1690*/  UIADD3 UR4, UPT, UPT, UR4, 0x1, URZ ;  /* 0x0000000104047890 */ /* 0x000fe2000fffe0ff */
[----:B------:R-:W-:Y:S02]  /*16a0*/  IMAD.IADD R2, R13, 0x1, R2 ;  /* 0x000000010d027824 */ /* 0x000fe400078e0202 */
[----:B------:R-:W-:Y:S01]  /*16b0*/  IMAD.IADD R6, R6, 0x1, -R13 ;  /* 0x0000000106067824 */ /* 0x000fe200078e0a0d */
[----:B------:R-:W-:Y:S01]  /*16c0*/  ISETP.GT.U32.AND P0, PT, R9, R0, PT ;  /* 0x000000000900720c */ /* 0x000fe20003f04070 */
[----:B------:R-:W-:-:S12]  /*16d0*/  IMAD.IADD R7, R13, 0x1, R7 ;  /* 0x000000010d077824 */ /* 0x000fd800078e0207 */
[----:B------:R-:W-:Y:S05]  /*16e0*/  @!P0 BRA `(.L_x_192) ;  /* 0xfffffffc006c8947 */ /* 0x000fea000383ffff */
.L_x_191:
[----:B------:R-:W0:Y:S01]  /*16f0*/  S2R R13, SR_TID.X ;  /* 0x00000000000d7919 */ /* 0x000e220000002100 */
[----:B------:R-:W-:Y:S01]  /*1700*/  IMAD.IADD R0, R8, 0x1, -R9 ;  /* 0x0000000108007824 */ /* 0x000fe200078e0a09 */
[----:B------:R-:W-:Y:S04]  /*1710*/  BSSY.RECONVERGENT B1, `(.L_x_190) ;  /* 0x000009d000017945 */ /* 0x000fe80003800200 */
[----:B0-----:R-:W-:-:S04]  /*1720*/  ISETP.GE.AND P0, PT, R13, R0, PT ;  /* 0x000000000d00720c */ /* 0x001fc80003f06270 */
[----:B------:R-:W-:-:S13]  /*1730*/  ISETP.GE.U32.OR P0, PT, R9, R8, P0 ;  /* 0x000000080900720c */ /* 0x000fda0000706470 */
[----:B------:R-:W-:Y:S05]  /*1740*/  @P0 BRA `(.L_x_193) ;  /* 0x0000000800640947 */ /* 0x000fea0003800000 */
[----:B------:R-:W0:Y:S01]  /*1750*/  LDC R10, c[0x0][0x3ac] ;  /* 0x0000eb00ff0a7b82 */ /* 0x000e220000000800 */
[----:B------:R-:W-:Y:S01]  /*1760*/  LOP3.LUT R11, RZ, R13, RZ, 0x33, !PT ;  /* 0x0000000dff0b7212 */ /* 0x000fe200078e33ff */
[----:B------:R-:W-:Y:S06]  /*1770*/  BSSY.RECONVERGENT B2, `(.L_x_194) ;  /* 0x000004f000027945 */ /* 0x000fec0003800200 */
[----:B------:R-:W1:Y:S01]  /*1780*/  LDC R0, c[0x0][0x3ac] ;  /* 0x0000eb00ff007b82 */ /* 0x000e620000000800 */
[----:B0-----:R-:W-:-:S05]  /*1790*/  IMAD.SHL.U32 R10, R10, 0x1000, RZ ;  /* 0x000010000a0a7824 */ /* 0x001fca00078e00ff */
[----:B------:R-:W-:-:S04]  /*17a0*/  LEA R10, R3, R10, 0xc ;  /* 0x0000000a030a7211 */ /* 0x000fc800078e60ff */
[----:B------:R-:W-:Y:S01]  /*17b0*/  IADD3 R8, PT, PT, -R10, R8, R11 ;  /* 0x000000080a087210 */ /* 0x000fe20007ffe10b */
[----:B-1----:R-:W-:Y:S02]  /*17c0*/  IMAD R11, R0, UR4, RZ ;  /* 0x00000004000b7c24 */ /* 0x002fe4000f8e02ff */
[----:B------:R-:W-:Y:S02]  /*17d0*/  IMAD.MOV.U32 R0, RZ, RZ, R13 ;  /* 0x000000ffff007224 */ /* 0x000fe400078e000d */
[----:B------:R-:W-:-:S05]  /*17e0*/  IMAD R8, R11, -0x1000, R8 ;  /* 0xfffff0000b087824 */ /* 0x000fca00078e0208 */
[C---:B------:R-:W-:Y:S02]  /*17f0*/  ISETP.GE.U32.AND P0, PT, R8.reuse, 0xf00, PT ;  /* 0x00000f000800780c */ /* 0x040fe40003f06070 */
[----:B------:R-:W-:-:S04]  /*1800*/  LEA.HI R8, R8, 0x1, RZ, 0x18 ;  /* 0x0000000108087811 */ /* 0x000fc800078fc0ff */
[----:B------:R-:W-:-:S07]  /*1810*/  LOP3.LUT R10, R8, 0xf, RZ, 0xc0, !PT ;  /* 0x0000000f080a7812 */ /* 0x000fce00078ec0ff */
[----:B------:R-:W-:Y:S05]  /*1820*/  @!P0 BRA `(.L_x_195) ;  /* 0x00000004000c8947 */ /* 0x000fea0003800000 */
[----:B------:R-:W-:Y:S01]  /*1830*/  LEA.HI R0, R6, 0x1, RZ, 0x18 ;  /* 0x0000000106007811 */ /* 0x000fe200078fc0ff */
[----:B------:R-:W-:Y:S01]  /*1840*/  BSSY.RECONVERGENT B3, `(.L_x_196) ;  /* 0x0000040000037945 */ /* 0x000fe20003800200 */
[----:B------:R-:W-:Y:S02]  /*1850*/  LOP3.LUT R11, R13, 0x800, RZ, 0xfc, !PT ;  /* 0x000008000d0b7812 */ /* 0x000fe400078efcff */
[----:B------:R-:W-:-:S05]  /*1860*/  LOP3.LUT R0, R0, 0x1fffff0, RZ, 0xc0, !PT ;  /* 0x01fffff000007812 */ /* 0x000fca00078ec0ff */
[----:B------:R-:W-:-:S07]  /*1870*/  IMAD.MOV R0, RZ, RZ, -R0 ;  /* 0x000000ffff007224 */ /* 0x000fce00078e0a00 */
.L_x_197:
[C---:B------:R-:W-:Y:S02]  /*1880*/  VIADD R15, R7.reuse, 0xfffff800 ;  /* 0xfffff800070f7836 */ /* 0x040fe40000000000 */
[----:B------:R-:W-:Y:S02]  /*1890*/  VIADD R21, R7, 0xfffff900 ;  /* 0xfffff90007157836 */ /* 0x000fe40000000000 */
[----:B------:R-:W-:-:S04]  /*18a0*/  IMAD.WIDE.U32 R14, R15, 0x4, R4 ;  /* 0x000000040f0e7825 */ /* 0x000fc800078e0004 */
[--C-:B------:R-:W-:Y:S01]  /*18b0*/  IMAD.WIDE.U32 R20, R21, 0x4, R4.reuse ;  /* 0x0000000415147825 */ /* 0x100fe200078e0004 */
[----:B------:R0:W2:Y:S04]  /*18c0*/  LDG.E R28, desc[UR6][R14.64] ;  /* 0x000000060e1c7981 */ /* 0x0000a8000c1e1900 */
[----:B------:R-:W2:Y:S01]  /*18d0*/  LDG.E R29, desc[UR6][R20.64] ;  /* 0x00000006141d7981 */ /* 0x000ea2000c1e1900 */
[C---:B------:R-:W-:Y:S02]  /*18e0*/  VIADD R17, R7.reuse, 0xfffffa00 ;  /* 0xfffffa0007117836 */ /* 0x040fe40000000000 */
[----:B------:R-:W-:Y:S02]  /*18f0*/  VIADD R19, R7, 0xfffffb00 ;  /* 0xfffffb0007137836 */ /* 0x000fe40000000000 */
[----:B------:R-:W-:-:S04]  /*1900*/  IMAD.WIDE.U32 R16, R17, 0x4, R4 ;  /* 0x0000000411107825 */ /* 0x000fc800078e0004 */
[--C-:B------:R-:W-:Y:S01]  /*1910*/  IMAD.WIDE.U32 R18, R19, 0x4, R4.reuse ;  /* 0x0000000413127825 */ /* 0x100fe200078e0004 */
[----:B------:R1:W3:Y:S04]  /*1920*/  LDG.E R13, desc[UR6][R16.64] ;  /* 0x00000006100d7981 */ /* 0x0002e8000c1e1900 */
[----:B------:R4:W3:Y:S01]  /*1930*/  LDG.E R12, desc[UR6][R18.64] ;  /* 0x00000006120c7981 */ /* 0x0008e2000c1e1900 */
[C---:B------:R-:W-:Y:S01]  /*1940*/  VIADD R22, R7.reuse, 0xfffffd00 ;  /* 0xfffffd0007167836 */ /* 0x040fe20000000000 */
[C---:B------:R-:W-:Y:S01]  /*1950*/  IADD3 R23, PT, PT, R7.reuse, -0x400, RZ ;  /* 0xfffffc0007177810 */ /* 0x040fe20007ffe0ff */
[----:B------:R-:W-:Y:S02]  /*1960*/  VIADD R26, R7, 0xfffffe00 ;  /* 0xfffffe00071a7836 */ /* 0x000fe40000000000 */
[----:B0-----:R-:W-:-:S04]  /*1970*/  IMAD.WIDE.U32 R14, R22, 0x4, R4 ;  /* 0x00000004160e7825 */ /* 0x001fc800078e0004 */
[--C-:B-1----:R-:W-:Y:S02]  /*1980*/  IMAD.WIDE.U32 R16, R26, 0x4, R4.reuse ;  /* 0x000000041a107825 */ /* 0x102fe400078e0004 */
[----:B------:R0:W5:Y:S02]  /*1990*/  LDG.E R26, desc[UR6][R14.64] ;  /* 0x000000060e1a7981 */ /* 0x000164000c1e1900 */
[C-C-:B------:R-:W-:Y:S02]  /*19a0*/  IMAD.WIDE.U32 R24, R7.reuse, 0x4, R4.reuse ;  /* 0x0000000407187825 */ /* 0x140fe400078e0004 */
[----:B------:R-:W5:Y:S02]  /*19b0*/  LDG.E R16, desc[UR6][R16.64] ;  /* 0x0000000610107981 */ /* 0x000f64000c1e1900 */
[----:B----4-:R-:W-:Y:S02]  /*19c0*/  VIADD R19, R7, 0xffffff00 ;  /* 0xffffff0007137836 */ /* 0x010fe40000000000 */
[----:B------:R-:W-:Y:S01]  /*19d0*/  IMAD.WIDE.U32 R20, R23, 0x4, R4 ;  /* 0x0000000417147825 */ /* 0x000fe200078e0004 */
[----:B------:R-:W4:Y:S03]  /*19e0*/  LDG.E R24, desc[UR6][R24.64] ;  /* 0x0000000618187981 */ /* 0x000f26000c1e1900 */
[----:B0-----:R-:W-:-:S02]  /*19f0*/  VIADD R15, R7, 0x200 ;  /* 0x00000200070f7836 */ /* 0x001fc40000000000 */
[----:B------:R-:W-:Y:S02]  /*1a00*/  VIADD R23, R7, 0x100 ;  /* 0x0000010007177836 */ /* 0x000fe40000000000 */
[--C-:B------:R-:W-:Y:S01]  /*1a10*/  IMAD.WIDE.U32 R18, R19, 0x4, R4.reuse ;  /* 0x0000000413127825 */ /* 0x100fe200078e0004 */
[----:B------:R0:W5:Y:S03]  /*1a20*/  LDG.E R25, desc[UR6][R20.64] ;  /* 0x0000000614197981 */ /* 0x000166000c1e1900 */
[----:B------:R-:W-:Y:S02]  /*1a30*/  IMAD.WIDE.U32 R22, R23, 0x4, R4 ;  /* 0x0000000417167825 */ /* 0x000fe400078e0004 */
[----:B------:R-:W4:Y:S04]  /*1a40*/  LDG.E R19, desc[UR6][R18.64] ;  /* 0x0000000612137981 */ /* 0x000f28000c1e1900 */
[----:B------:R1:W4:Y:S01]  /*1a50*/  LDG.E R23, desc[UR6][R22.64] ;  /* 0x0000000616177981 */ /* 0x000322000c1e1900 */
[----:B0-----:R-:W-:-:S04]  /*1a60*/  VIADD R21, R7, 0x300 ;  /* 0x0000030007157836 */ /* 0x001fc80000000000 */
[----:B------:R-:W-:-:S04]  /*1a70*/  IMAD.WIDE.U32 R20, R21, 0x4, R4 ;  /* 0x0000000415147825 */ /* 0x000fc800078e0004 */
[----:B-1----:R-:W-:Y:S02]  /*1a80*/  VIADD R22, R7, 0x700 ;  /* 0x0000070007167836 */ /* 0x002fe40000000000 */
[----:B------:R-:W4:Y:S01]  /*1a90*/  LDG.E R21, desc[UR6][R20.64] ;  /* 0x0000000614157981 */ /* 0x000f22000c1e1900 */
[----:B--2---:R-:W-:Y:S01]  /*1aa0*/  IADD3 R27, PT, PT, R29, R28, R27 ;  /* 0x0000001c1d1b7210 */ /* 0x004fe20007ffe01b */
[----:B------:R-:W-:Y:S01]  /*1ab0*/  IMAD.WIDE.U32 R28, R15, 0x4, R4 ;  /* 0x000000040f1c7825 */ /* 0x000fe200078e0004 */
[----:B------:R-:W-:-:S05]  /*1ac0*/  IADD3 R15, PT, PT, R7, 0x400, RZ ;  /* 0x00000400070f7810 */ /* 0x000fca0007ffe0ff */
[----:B------:R0:W2:Y:S01]  /*1ad0*/  LDG.E R28, desc[UR6][R28.64] ;  /* 0x000000061c1c7981 */ /* 0x0000a2000c1e1900 */
[----:B------:R-:W-:-:S05]  /*1ae0*/  IMAD.WIDE.U32 R14, R15, 0x4, R4 ;  /* 0x000000040f0e7825 */ /* 0x000fca00078e0004 */
[----:B------:R1:W2:Y:S01]  /*1af0*/  LDG.E R17, desc[UR6][R14.64] ;  /* 0x000000060e117981 */ /* 0x0002a2000c1e1900 */
[----:B---3--:R-:W-:Y:S01]  /*1b00*/  IADD3 R27, PT, PT, R12, R13, R27 ;  /* 0x0000000d0c1b7210 */ /* 0x008fe20007ffe01b */
[----:B0-----:R-:W-:-:S04]  /*1b10*/  VIADD R29, R7, 0x500 ;  /* 0x00000500071d7836 */ /* 0x001fc80000000000 */
[----:B------:R-:W-:-:S04]  /*1b20*/  IMAD.WIDE.U32 R12, R29, 0x4, R4 ;  /* 0x000000041d0c7825 */ /* 0x000fc800078e0004 */
[----:B-1----:R-:W-:Y:S01]  /*1b30*/  VIADD R15, R7, 0x600 ;  /* 0x00000600070f7836 */ /* 0x002fe20000000000 */
[----:B------:R0:W3:Y:S03]  /*1b40*/  LDG.E R18, desc[UR6][R12.64] ;  /* 0x000000060c127981 */ /* 0x0000e6000c1e1900 */
[----:B------:R-:W-:-:S04]  /*1b50*/  IMAD.WIDE.U32 R14, R15, 0x4, R4 ;  /* 0x000000040f0e7825 */ /* 0x000fc800078e0004 */
[----:B0-----:R-:W-:Y:S02]  /*1b60*/  IMAD.WIDE.U32 R12, R22, 0x4, R4 ;  /* 0x00000004160c7825 */ /* 0x001fe400078e0004 */
[----:B------:R-:W3:Y:S04]  /*1b70*/  LDG.E R22, desc[UR6][R14.64] ;  /* 0x000000060e167981 */ /* 0x000ee8000c1e1900 */
[----:B------:R-:W3:Y:S01]  /*1b80*/  LDG.E R20, desc[UR6][R12.64] ;  /* 0x000000060c147981 */ /* 0x000ee2000c1e1900 */
[----:B------:R-:W-:Y:S01]  /*1b90*/  VIADD R0, R0, 0x10 ;  /* 0x0000001000007836 */ /* 0x000fe20000000000 */
[----:B-----5:R-:W-:-:S04]  /*1ba0*/  IADD3 R25, PT, PT, R26, R25, R27 ;  /* 0x000000191a197210 */ /* 0x020fc80007ffe01b */
[----:B----4-:R-:W-:Y:S02]  /*1bb0*/  IADD3 R16, PT, PT, R19, R16, R25 ;  /* 0x0000001013107210 */ /* 0x010fe40007ffe019 */
[----:B------:R-:W-:Y:S02]  /*1bc0*/  ISETP.NE.AND P0, PT, R0, RZ, PT ;  /* 0x000000ff0000720c */ /* 0x000fe40003f05270 */
[----:B------:R-:W-:Y:S01]  /*1bd0*/  IADD3 R16, PT, PT, R23, R24, R16 ;  /* 0x0000001817107210 */ /* 0x000fe20007ffe010 */
[----:B------:R-:W-:Y:S02]  /*1be0*/  VIADD R11, R11, 0x1000 ;  /* 0x000010000b0b7836 */ /* 0x000fe40000000000 */
[----:B------:R-:W-:Y:S01]  /*1bf0*/  VIADD R7, R7, 0x1000 ;  /* 0x0000100007077836 */ /* 0x000fe20000000000 */
[----:B--2---:R-:W-:-:S04]  /*1c00*/  IADD3 R16, PT, PT, R21, R28, R16 ;  /* 0x0000001c15107210 */ /* 0x004fc80007ffe010 */
[----:B---3--:R-:W-:-:S04]  /*1c10*/  IADD3 R17, PT, PT, R18, R17, R16 ;  /* 0x0000001112117210 */ /* 0x008fc80007ffe010 */
[----:B------:R-:W-:Y:S01]  /*1c20*/  IADD3 R27, PT, PT, R20, R22, R17 ;  /* 0x00000016141b7210 */ /* 0x000fe20007ffe011 */
[----:B------:R-:W-:Y:S06]  /*1c30*/  @P0 BRA `(.L_x_197) ;  /* 0xfffffffc00100947 */ /* 0x000fec000383ffff */
[----:B------:R-:W-:Y:S05]  /*1c40*/  BSYNC.RECONVERGENT B3 ;  /* 0x0000000000037941 */ /* 0x000fea0003800200 */
.L_x_196:
[----:B------:R-:W-:-:S07]  /*1c50*/  IADD3 R0, PT, PT, R11, -0x800, RZ ;  /* 0xfffff8000b007810 */ /* 0x000fce0007ffe0ff */
.L_x_195:
[----:B------:R-:W-:Y:S05]  /*1c60*/  BSYNC.RECONVERGENT B2 ;  /* 0x0000000000027941 */ /* 0x000fea0003800200 */
.L_x_194:
[----:B------:R-:W-:-:S13]  /*1c70*/  ISETP.NE.AND P0, PT, R10, RZ, PT ;  /* 0x000000ff0a00720c */ /* 0x000fda0003f05270 */
[----:B------:R-:W-:Y:S05]  /*1c80*/  @!P0 BRA `(.L_x_193) ;  /* 0x0000000400148947 */ /* 0x000fea0003800000 */
[----:B------:R-:W-:Y:S01]  /*1c90*/  ISETP.GE.U32.AND P0, PT, R10, 0x8, PT ;  /* 0x000000080a00780c */ /* 0x000fe20003f06070 */
[----:B------:R-:W-:Y:S01]  /*1ca0*/  BSSY.RECONVERGENT B2, `(.L_x_198) ;  /* 0x0000021000027945 */ /* 0x000fe20003800200 */
[----:B------:R-:W-:-:S04]  /*1cb0*/  LOP3.LUT R23, R8, 0x7, RZ, 0xc0, !PT ;  /* 0x0000000708177812 */ /* 0x000fc800078ec0ff */
[----:B------:R-:W-:-:S07]  /*1cc0*/  ISETP.NE.AND P1, PT, R23, RZ, PT ;  /* 0x000000ff1700720c */ /* 0x000fce0003f25270 */
[----:B------:R-:W-:Y:S06]  /*1cd0*/  @!P0 BRA `(.L_x_199) ;  /* 0x0000000000748947 */ /* 0x000fec0003800000 */
[----:B------:R-:W-:-:S04]  /*1ce0*/  IMAD.IADD R11, R0, 0x1, R9 ;  /* 0x00000001000b7824 */ /* 0x000fc800078e0209 */
[C---:B------:R-:W-:Y:S02]  /*1cf0*/  VIADD R19, R11.reuse, 0x100 ;  /* 0x000001000b137836 */ /* 0x040fe40000000000 */
[C---:B------:R-:W-:Y:S02]  /*1d00*/  VIADD R21, R11.reuse, 0x200 ;  /* 0x000002000b157836 */ /* 0x040fe40000000000 */
[C---:B------:R-:W-:Y:S02]  /*1d10*/  VIADD R13, R11.reuse, 0x300 ;  /* 0x000003000b0d7836 */ /* 0x040fe40000000000 */
[----:B------:R-:W-:-:S04]  /*1d20*/  IMAD.WIDE.U32 R16, R11, 0x4, R4 ;  /* 0x000000040b107825 */ /* 0x000fc800078e0004 */
[--C-:B------:R-:W-:Y:S01]  /*1d30*/  IMAD.WIDE.U32 R18, R19, 0x4, R4.reuse ;  /* 0x0000000413127825 */ /* 0x100fe200078e0004 */
[----:B------:R0:W2:Y:S03]  /*1d40*/  LDG.E R22, desc[UR6][R16.64] ;  /* 0x0000000610167981 */ /* 0x0000a6000c1e1900 */
[--C-:B------:R-:W-:Y:S01]  /*1d50*/  IMAD.WIDE.U32 R20, R21, 0x4, R4.reuse ;  /* 0x0000000415147825 */ /* 0x100fe200078e0004 */
[----:B------:R1:W2:Y:S03]  /*1d60*/  LDG.E R7, desc[UR6][R18.64] ;  /* 0x0000000612077981 */ /* 0x0002a6000c1e1900 */
[C---:B------:R-:W-:Y:S02]  /*1d70*/  VIADD R15, R11.reuse, 0x400 ;  /* 0x000004000b0f7836 */ /* 0x040fe40000000000 */
[C---:B------:R-:W-:Y:S01]  /*1d80*/  VIADD R25, R11.reuse, 0x500 ;  /* 0x000005000b197836 */ /* 0x040fe20000000000 */
[----:B------:R-:W-:Y:S01]  /*1d90*/  IADD3 R29, PT, PT, R11, 0x600, RZ ;  /* 0x000006000b1d7810 */ /* 0x000fe20007ffe0ff */
[----:B------:R-:W-:Y:S01]  /*1da0*/  IMAD.WIDE.U32 R12, R13, 0x4, R4 ;  /* 0x000000040d0c7825 */ /* 0x000fe200078e0004 */
[----:B------:R-:W3:Y:S03]  /*1db0*/  LDG.E R20, desc[UR6][R20.64] ;  /* 0x0000000614147981 */ /* 0x000ee6000c1e1900 */
[----:B------:R-:W-:-:S02]  /*1dc0*/  VIADD R24, R11, 0x700 ;  /* 0x000007000b187836 */ /* 0x000fc40000000000 */
[--C-:B------:R-:W-:Y:S01]  /*1dd0*/  IMAD.WIDE.U32 R14, R15, 0x4, R4.reuse ;  /* 0x000000040f0e7825 */ /* 0x100fe200078e0004 */
[----:B------:R-:W3:Y:S03]  /*1de0*/  LDG.E R12, desc[UR6][R12.64] ;  /* 0x000000060c0c7981 */ /* 0x000ee6000c1e1900 */
[--C-:B------:R-:W-:Y:S02]  /*1df0*/  IMAD.WIDE.U32 R10, R25, 0x4, R4.reuse ;  /* 0x00000004190a7825 */ /* 0x100fe400078e0004 */
[----:B------:R-:W4:Y:S02]  /*1e00*/  LDG.E R14, desc[UR6][R14.64] ;  /* 0x000000060e0e7981 */ /* 0x000f24000c1e1900 */
[--C-:B0-----:R-:W-:Y:S02]  /*1e10*/  IMAD.WIDE.U32 R16, R29, 0x4, R4.reuse ;  /* 0x000000041d107825 */ /* 0x101fe400078e0004 */
[----:B------:R-:W4:Y:S02]  /*1e20*/  LDG.E R10, desc[UR6][R10.64] ;  /* 0x000000060a0a7981 */ /* 0x000f24000c1e1900 */
[----:B-1----:R-:W-:-:S02]  /*1e30*/  IMAD.WIDE.U32 R18, R24, 0x4, R4 ;  /* 0x0000000418127825 */ /* 0x002fc400078e0004 */
[----:B------:R-:W5:Y:S04]  /*1e40*/  LDG.E R16, desc[UR6][R16.64] ;  /* 0x0000000610107981 */ /* 0x000f68000c1e1900 */
[----:B------:R-:W5:Y:S01]  /*1e50*/  LDG.E R18, desc[UR6][R18.64] ;  /* 0x0000000612127981 */ /* 0x000f62000c1e1900 */
[----:B------:R-:W-:Y:S01]  /*1e60*/  VIADD R0, R0, 0x800 ;  /* 0x0000080000007836 */ /* 0x000fe20000000000 */
[----:B--2---:R-:W-:-:S04]  /*1e70*/  IADD3 R7, PT, PT, R7, R22, R27 ;  /* 0x0000001607077210 */ /* 0x004fc80007ffe01b */
[----:B---3--:R-:W-:-:S04]  /*1e80*/  IADD3 R7, PT, PT, R12, R20, R7 ;  /* 0x000000140c077210 */ /* 0x008fc80007ffe007 */
[----:B----4-:R-:W-:-:S04]  /*1e90*/  IADD3 R7, PT, PT, R10, R14, R7 ;  /* 0x0000000e0a077210 */ /* 0x010fc80007ffe007 */
[----:B-----5:R-:W-:-:S07]  /*1ea0*/  IADD3 R27, PT, PT, R18, R16, R7 ;  /* 0x00000010121b7210 */ /* 0x020fce0007ffe007 */
.L_x_199:
[----:B------:R-:W-:Y:S05]  /*1eb0*/  BSYNC.RECONVERGENT B2 ;  /* 0x0000000000027941 */ /* 0x000fea0003800200 */
.L_x_198:
[----:B------:R-:W-:Y:S05]  /*1ec0*/  @!P1 BRA `(.L_x_193) ;  /* 0x0000000000849947 */ /* 0x000fea0003800000 */
[----:B------:R-:W-:Y:S01]  /*1ed0*/  ISETP.GE.U32.AND P0, PT, R23, 0x4, PT ;  /* 0x000000041700780c */ /* 0x000fe20003f06070 */
[----:B------:R-:W-:Y:S01]  /*1ee0*/  BSSY.RECONVERGENT B2, `(.L_x_200) ;  /* 0x0000012000027945 */ /* 0x000fe20003800200 */
[----:B------:R-:W-:-:S11]  /*1ef0*/  LOP3.LUT P1, RZ, R8, 0x3, RZ, 0xc0, !PT ;  /* 0x0000000308ff7812 */ /* 0x000fd6000782c0ff */
[----:B------:R-:W-:Y:S05]  /*1f00*/  @!P0 BRA `(.L_x_201) ;  /* 0x00000000003c8947 */ /* 0x000fea0003800000 */
[----:B------:R-:W-:-:S04]  /*1f10*/  IMAD.IADD R7, R0, 0x1, R9 ;  /* 0x0000000100077824 */ /* 0x000fc800078e0209 */
[C---:B------:R-:W-:Y:S02]  /*1f20*/  VIADD R11, R7.reuse, 0x100 ;  /* 0x00000100070b7836 */ /* 0x040fe40000000000 */
[----:B------:R-:W-:-:S04]  /*1f30*/  IMAD.WIDE.U32 R8, R7, 0x4, R4 ;  /* 0x0000000407087825 */ /* 0x000fc800078e0004 */
[C---:B------:R-:W-:Y:S02]  /*1f40*/  VIADD R13, R7.reuse, 0x200 ;  /* 0x00000200070d7836 */ /* 0x040fe40000000000 */
[----:B------:R-:W-:Y:S01]  /*1f50*/  VIADD R15, R7, 0x300 ;  /* 0x00000300070f7836 */ /* 0x000fe20000000000 */
[----:B------:R-:W2:Y:S01]  /*1f60*/  LDG.E R8, desc[UR6][R8.64] ;  /* 0x0000000608087981 */ /* 0x000ea2000c1e1900 */
[----:B------:R-:W-:-:S04]  /*1f70*/  IMAD.WIDE.U32 R10, R11, 0x4, R4 ;  /* 0x000000040b0a7825 */ /* 0x000fc800078e0004 */
[--C-:B------:R-:W-:Y:S02]  /*1f80*/  IMAD.WIDE.U32 R12, R13, 0x4, R4.reuse ;  /* 0x000000040d0c7825 */ /* 0x100fe400078e0004 */
[----:B------:R-:W2:Y:S02]  /*1f90*/  LDG.E R10, desc[UR6][R10.64] ;  /* 0x000000060a0a7981 */ /* 0x000ea4000c1e1900 */
[----:B------:R-:W-:Y:S02]  /*1fa0*/  IMAD.WIDE.U32 R14, R15, 0x4, R4 ;  /* 0x000000040f0e7825 */ /* 0x000fe400078e0004 */
[----:B------:R-:W3:Y:S04]  /*1fb0*/  LDG.E R12, desc[UR6][R12.64] ;  /* 0x000000060c0c7981 */ /* 0x000ee8000c1e1900 */
[----:B------:R-:W3:Y:S01]  /*1fc0*/  LDG.E R14, desc[UR6][R14.64] ;  /* 0x000000060e0e7981 */ /* 0x000ee2000c1e1900 */
[----:B------:R-:W-:-:S02]  /*1fd0*/  IADD3 R0, PT, PT, R0, 0x400, RZ ;  /* 0x0000040000007810 */ /* 0x000fc40007ffe0ff */
[----:B--2---:R-:W-:-:S04]  /*1fe0*/  IADD3 R27, PT, PT, R10, R8, R27 ;  /* 0x000000080a1b7210 */ /* 0x004fc80007ffe01b */
[----:B---3--:R-:W-:-:S07]  /*1ff0*/  IADD3 R27, PT, PT, R14, R12, R27 ;  /* 0x0000000c0e1b7210 */ /* 0x008fce0007ffe01b */
.L_x_201:
[----:B------:R-:W-:Y:S05]  /*2000*/  BSYNC.RECONVERGENT B2 ;  /* 0x0000000000027941 */ /* 0x000fea0003800200 */
.L_x_200:
[----:B------:R-:W-:Y:S05]  /*2010*/  @!P1 BRA `(.L_x_193) ;  /* 0x0000000000309947 */ /* 0x000fea0003800000 */
[----:B------:R-:W-:Y:S01]  /*2020*/  LOP3.LUT R6, R6, 0xffff, RZ, 0xc0, !PT ;  /* 0x0000ffff06067812 */ /* 0x000fe200078ec0ff */
[----:B------:R-:W-:-:S03]  /*2030*/  IMAD.IADD R9, R0, 0x1, R2 ;  /* 0x0000000100097824 */ /* 0x000fc600078e0202 */
[----:B------:R-:W-:-:S04]  /*2040*/  LEA.HI R6, R6, 0x1, RZ, 0x18 ;  /* 0x0000000106067811 */ /* 0x000fc800078fc0ff */
[----:B------:R-:W-:-:S05]  /*2050*/  LOP3.LUT R6, R6, 0x3, RZ, 0xc0, !PT ;  /* 0x0000000306067812 */ /* 0x000fca00078ec0ff */
[----:B------:R-:W-:-:S07]  /*2060*/  IMAD.MOV R0, RZ, RZ, -R6 ;  /* 0x000000ffff007224 */ /* 0x000fce00078e0a06 */
.L_x_202:
[----:B------:R-:W-:-:S06]  /*2070*/  IMAD.WIDE.U32 R6, R9, 0x4, R4 ;  /* 0x0000000409067825 */ /* 0x000fcc00078e0004 */
[----:B------:R-:W2:Y:S01]  /*2080*/  LDG.E R6, desc[UR6][R6.64] ;  /* 0x0000000606067981 */ /* 0x000ea2000c1e1900 */
[----:B------:R-:W-:Y:S02]  /*2090*/  VIADD R0, R0, 0x1 ;  /* 0x0000000100007836 */ /* 0x000fe40000000000 */
[----:B------:R-:W-:-:S03]  /*20a0*/  VIADD R9, R9, 0x100 ;  /* 0x0000010009097836 */ /* 0x000fc60000000000 */
[----:B------:R-:W-:Y:S01]  /*20b0*/  ISETP.NE.AND P0, PT, R0, RZ, PT ;  /* 0x000000ff0000720c */ /* 0x000fe20003f05270 */
[----:B--2---:R-:W-:-:S12]  /*20c0*/  IMAD.IADD R27, R6, 0x1, R27 ;  /* 0x00000001061b7824 */ /* 0x004fd800078e021b */
[----:B------:R-:W-:Y:S05]  /*20d0*/  @P0 BRA `(.L_x_202) ;  /* 0xfffffffc00e40947 */ /* 0x000fea000383ffff */
.L_x_193:
[----:B------:R-:W-:Y:S05]  /*20e0*/  BSYNC.RECONVERGENT B1 ;  /* 0x0000000000017941 */ /* 0x000fea0003800200 */
.L_x_190:
[----:B------:R-:W0:Y:S01]  /*20f0*/  S2R R9, SR_LANEID ;  /* 0x0000000000097919 */ /* 0x000e220000000000 */
[----:B------:R-:W1:Y:S01]  /*2100*/  SHFL.DOWN PT, R0, R27, 0x1, 0x1f ;  /* 0x08201f001b007f89 */ /* 0x000e6200000e0000 */
[----:B------:R-:W2:Y:S01]  /*2110*/  S2R R8, SR_TID.X ;  /* 0x0000000000087919 */ /* 0x000ea20000002100 */
[C---:B0-----:R-:W-:Y:S02]  /*2120*/  ISETP.GT.AND P0, PT, R9.reuse, 0x1e, PT ;  /* 0x0000001e0900780c */ /* 0x041fe40003f04270 */
[C---:B------:R-:W-:Y:S02]  /*2130*/  ISETP.NE.AND P1, PT, R9.reuse, RZ, PT ;  /* 0x000000ff0900720c */ /* 0x040fe40003f25270 */
[----:B-1----:R-:W-:Y:S02]  /*2140*/  SEL R0, R0, RZ, !P0 ;  /* 0x000000ff00007207 */ /* 0x002fe40004000000 */
[----:B------:R-:W-:-:S03]  /*2150*/  ISETP.GT.AND P0, PT, R9, 0x1d, PT ;  /* 0x0000001d0900780c */ /* 0x000fc60003f04270 */
[----:B------:R-:W-:-:S05]  /*2160*/  IMAD.IADD R0, R0, 0x1, R27 ;  /* 0x0000000100007824 */ /* 0x000fca00078e021b */
[----:B------:R-:W0:Y:S01]  /*2170*/  SHFL.DOWN PT, R2, R0, 0x2, 0x1f ;  /* 0x08401f0000027f89 */ /* 0x000e2200000e0000 */
[----:B------:R-:W1:Y:S01]  /*2180*/  @!P1 S2R R6, SR_CgaCtaId ;  /* 0x0000000000069919 */ /* 0x000e620000008800 */
[----:B0-----:R-:W-:Y:S02]  /*2190*/  SEL R5, R2, RZ, !P0 ;  /* 0x000000ff02057207 */ /* 0x001fe40004000000 */
[----:B------:R-:W-:Y:S02]  /*21a0*/  ISETP.GT.AND P0, PT, R9, 0x1b, PT ;  /* 0x0000001b0900780c */ /* 0x000fe40003f04270 */
[----:B------:R-:W-:-:S05]  /*21b0*/  IADD3 R5, PT, PT, R0, R5, RZ ;  /* 0x0000000500057210 */ /* 0x000fca0007ffe0ff */
[----:B------:R-:W0:Y:S02]  /*21c0*/  SHFL.DOWN PT, R2, R5, 0x4, 0x1f ;  /* 0x08801f0005027f89 */ /* 0x000e2400000e0000 */
[----:B0-----:R-:W-:Y:S02]  /*21d0*/  SEL R2, R2, RZ, !P0 ;  /* 0x000000ff02027207 */ /* 0x001fe40004000000 */
[----:B------:R-:W-:-:S03]  /*21e0*/  ISETP.GT.AND P0, PT, R9, 0x17, PT ;  /* 0x000000170900780c */ /* 0x000fc60003f04270 */
[----:B------:R-:W-:Y:S01]  /*21f0*/  IMAD.IADD R2, R5, 0x1, R2 ;  /* 0x0000000105027824 */ /* 0x000fe200078e0202 */
[----:B------:R-:W-:-:S04]  /*2200*/  @!P1 MOV R5, 0x400 ;  /* 0x0000040000059802 */ /* 0x000fc80000000f00 */
[----:B------:R-:W0:Y:S01]  /*2210*/  SHFL.DOWN PT, R4, R2, 0x8, 0x1f ;  /* 0x09001f0002047f89 */ /* 0x000e2200000e0000 */
[----:B-1----:R-:W-:Y:S02]  /*2220*/  @!P1 LEA R5, R6, R5, 0x18 ;  /* 0x0000000506059211 */ /* 0x002fe400078ec0ff */
[----:B0-----:R-:W-:Y:S02]  /*2230*/  SEL R7, R4, RZ, !P0 ;  /* 0x000000ff04077207 */ /* 0x001fe40004000000 */
[----:B------:R-:W-:Y:S02]  /*2240*/  ISETP.GT.AND P0, PT, R9, 0xf, PT ;  /* 0x0000000f0900780c */ /* 0x000fe40003f04270 */
[----:B--2---:R-:W-:Y:S01]  /*2250*/  @!P1 SHF.R.U32.HI R4, RZ, 0x3, R8 ;  /* 0x00000003ff049819 */ /* 0x004fe20000011608 */
[----:B------:R-:W-:-:S03]  /*2260*/  IMAD.IADD R7, R2, 0x1, R7 ;  /* 0x0000000102077824 */ /* 0x000fc600078e0207 */
[----:B------:R-:W-:Y:S02]  /*2270*/  @!P1 LOP3.LUT R4, R4, 0x7c, RZ, 0xc0, !PT ;  /* 0x0000007c04049812 */ /* 0x000fe400078ec0ff */
[----:B------:R-:W0:Y:S03]  /*2280*/  SHFL.DOWN PT, R0, R7, 0x10, 0x1f ;  /* 0x0a001f0007007f89 */ /* 0x000e2600000e0000 */
[----:B------:R-:W-:Y:S01]  /*2290*/  @!P1 IMAD.IADD R4, R4, 0x1, R5 ;  /* 0x0000000104049824 */ /* 0x000fe200078e0205 */
        /* <DEDUP_REMOVED lines=15> */
[----:B------:R-:W-:-:S07]  /*2390*/  IMAD.IADD R11, R0, 0x1, R9 ;  /* 0x00000001000b7824 */ /* 0x000fce00078e0209 */
.L_x_189:
[----:B------:R-:W-:Y:S05]  /*23a0*/  BSYNC.RECONVERGENT B0 ;  /* 0x0000000000007941 */ /* 0x000fea0003800200 */
.L_x_173:
[----:B------:R-:W-:Y:S05]  /*23b0*/  @P0 EXIT ;  /* 0x000000000000094d */ /* 0x000fea0003800000 */
[----:B---3--:R-:W3:Y:S02]  /*23c0*/  LDC.64 R4, c[0x0][0x388] ;  /* 0x0000e200ff047b82 */ /* 0x008ee40000000a00 */
[----:B---3--:R-:W-:-:S05]  /*23d0*/  IMAD.WIDE.U32 R2, R3, 0x4, R4 ;  /* 0x0000000403027825 */ /* 0x008fca00078e0004 */
[----:B------:R-:W-:Y:S01]  /*23e0*/  STG.E desc[UR6][R2.64], R11 ;  /* 0x0000000b02007986 */ /* 0x000fe2000c101906 */
[----:B------:R-:W-:Y:S05]  /*23f0*/  EXIT ;  /* 0x000000000000794d */ /* 0x000fea0003800000 */
.L_x_203:
        /* <DEDUP_REMOVED lines=16> */
.L_x_243:


//--------------------- .text._ZN3cub18CUB_300001_SM_10006detail6reduce28DeviceReduceSingleTileKernelINS2_10policy_hubIijN4cuda3std3__44plusIiEEE10Policy1000EN6thrust24THRUST_300001_SM_1000_NS6detail15normal_iteratorINSD_10device_ptrIiEEEEPijS9_iiNS7_10__identityEEEvT0_T1_T2_T3_T4_T6_ --------------------------
	.section	.text._ZN3cub18CUB_300001_SM_10006detail6reduce28DeviceReduceSingleTileKernelINS2_10policy_hubIijN4cuda3std3__44plusIiEEE10Policy1000EN6thrust24THRUST_300001_SM_1000_NS6detail15normal_iteratorINSD_10device_ptrIiEEEEPijS9_iiNS7_10__identityEEEvT0_T1_T2_T3_T4_T6_,"ax",@progbits
	.align	128
        .global         _ZN3cub18CUB_300001_SM_10006detail6reduce28DeviceReduceSingleTileKernelINS2_10policy_hubIijN4cuda3std3__44plusIiEEE10Policy1000EN6thrust24THRUST_300001_SM_1000_NS6detail15normal_iteratorINSD_10device_ptrIiEEEEPijS9_iiNS7_10__identityEEEvT0_T1_T2_T3_T4_T6_
        .type           _ZN3cub18CUB_300001_SM_10006detail6reduce28DeviceReduceSingleTileKernelINS2_10policy_hubIijN4cuda3std3__44plusIiEEE10Policy1000EN6thrust24THRUST_300001_SM_1000_NS6detail15normal_iteratorINSD_10device_ptrIiEEEEPijS9_iiNS7_10__identityEEEvT0_T1_T2_T3_T4_T6_,@function
        .size           _ZN3cub18CUB_300001_SM_10006detail6reduce28DeviceReduceSingleTileKernelINS2_10policy_hubIijN4cuda3std3__44plusIiEEE10Policy1000EN6thrust24THRUST_300001_SM_1000_NS6detail15normal_iteratorINSD_10device_ptrIiEEEEPijS9_iiNS7_10__identityEEEvT0_T1_T2_T3_T4_T6_,(.L_x_244 - _ZN3cub18CUB_300001_SM_10006detail6reduce28DeviceReduceSingleTileKernelINS2_10policy_hubIijN4cuda3std3__44plusIiEEE10Policy1000EN6thrust24THRUST_300001_SM_1000_NS6detail15normal_iteratorINSD_10device_ptrIiEEEEPijS9_iiNS7_10__identityEEEvT0_T1_T2_T3_T4_T6_)
        .other          _ZN3cub18CUB_300001_SM_10006detail6reduce28DeviceReduceSingleTileKernelINS2_10policy_hubIijN4cuda3std3__44plusIiEEE10Policy1000EN6thrust24THRUST_300001_SM_1000_NS6detail15normal_iteratorINSD_10device_ptrIiEEEEPijS9_iiNS7_10__identityEEEvT0_T1_T2_T3_T4_T6_,@"STO_CUDA_ENTRY STV_DEFAULT"
_ZN3cub18CUB_300001_SM_10006detail6reduce28DeviceReduceSingleTileKernelINS2_10policy_hubIijN4cuda3std3__44plusIiEEE10Policy1000EN6thrust24THRUST_300001_SM_1000_NS6detail15normal_iteratorINSD_10device_ptrIiEEEEPijS9_iiNS7_10__identityEEEvT0_T1_T2_T3_T4_T6_:
.text._ZN3cub18CUB_300001_SM_10006detail6reduce28DeviceReduceSingleTileKernelINS2_10policy_hubIijN4cuda3std3__44plusIiEEE10Policy1000EN6thrust24THRUST_300001_SM_1000_NS6detail15normal_iteratorINSD_10device_ptrIiEEEEPijS9_iiNS7_10__identityEEEvT0_T1_T2_T3_T4_T6_:
        /* <DEDUP_REMOVED lines=13> */
.L_x_204:
[----:B------:R-:W-:Y:S01]  /*00d0*/  ISETP.GT.U32.AND P0, PT, R2, 0xfff, PT ;  /* 0x00000fff0200780c */ /* 0x000fe20003f04070 */
[----:B------:R-:W-:-:S12]  /*00e0*/  BSSY.RECONVERGENT B0, `(.L_x_205) ;  /* 0x00001e7000007945 */ /* 0x000fd80003800200 */
        /* <DEDUP_REMOVED lines=11> */
.L_x_208:
[----:B------:R-:W-:Y:S05]  /*01a0*/  BSYNC.RECONVERGENT B1 ;  /* 0x0000000000017941 */ /* 0x000fea0003800200 */
.L_x_207:
        /* <DEDUP_REMOVED lines=17> */
.L_x_213:
        /* <DEDUP_REMOVED lines=31> */
.L_x_212:
[----:B------:R-:W-:Y:S05]  /*04b0*/  BSYNC.RECONVERGENT B2 ;  /* 0x0000000000027941 */ /* 0x000fea0003800200 */
.L_x_211:
[----:B------:R-:W-:Y:S05]  /*04c0*/  @!P0 BRA `(.L_x_210) ;  /* 0x0000000000c88947 */ /* 0x000fea0003800000 */
[----:B------:R-:W-:Y:S01]  /*04d0*/  ISETP.GE.U32.AND P0, PT, R21, 0x8, PT ;  /* 0x000000081500780c */ /* 0x000fe20003f06070 */
[----:B------:R-:W-:Y:S01]  /*04e0*/  BSSY.RECONVERGENT B2, `(.L_x_214) ;  /* 0x0000013000027945 */ /* 0x000fe20003800200 */
[----:B------:R-:W-:-:S04]  /*04f0*/  LOP3.LUT R16, R4, 0x7, RZ, 0xc0, !PT ;  /* 0x0000000704107812 */ /* 0x000fc800078ec0ff */
[----:B------:R-:W-:-:S07]  /*0500*/  ISETP.NE.AND P1, PT, R16, RZ, PT ;  /* 0x000000ff1000720c */ /* 0x000fce0003f25270 */
[----:B------:R-:W-:Y:S06]  /*0510*/  @!P0 BRA `(.L_x_215) ;  /* 0x00000000003c8947 */ /* 0x000fec0003800000 */
[----:B------:R-:W0:Y:S02]  /*0520*/  LDC.64 R6, c[0x0][0x380] ;  /* 0x0000e000ff067b82 */ /* 0x000e240000000a00 */
[----:B0-----:R-:W-:-:S05]  /*0530*/  IMAD.WIDE.U32 R6, R5, 0x4, R6 ;  /* 0x0000000405067825 */ /* 0x001fca00078e0006 */
        /* <DEDUP_REMOVED lines=13> */
.L_x_215:
[----:B------:R-:W-:Y:S05]  /*0610*/  BSYNC.RECONVERGENT B2 ;  /* 0x0000000000027941 */ /* 0x000fea0003800200 */
.L_x_214:
        /* <DEDUP_REMOVED lines=11> */
[----:B------:R-:W3:Y:S01]  /*06d0*/  LDG.E R10, desc[UR6][R6.64+0xc00] ;  /* 0x000c0006060a7981 */ /* 0x000ee2000c1e1900 */
[----:B------:R-:W-:Y:S01]  /*06e0*/  VIADD R5, R5, 0x400 ;  /* 0x0000040005057836 */ /* 0x000fe20000000000 */
[----:B--2--5:R-:W-:-:S04]  /*06f0*/  IADD3 R0, PT, PT, R4, R9, R0 ;  /* 0x0000000904007210 */ /* 0x024fc80007ffe000 */
[----:B---3--:R-:W-:-:S07]  /*0700*/  IADD3 R0, PT, PT, R10, R11, R0 ;  /* 0x0000000b0a007210 */ /* 0x008fce0007ffe000 */
.L_x_217:
[----:B------:R-:W-:Y:S05]  /*0710*/  BSYNC.RECONVERGENT B2 ;  /* 0x0000000000027941 */ /* 0x000fea0003800200 */
.L_x_216:
[----:B------:R-:W-:Y:S05]  /*0720*/  @!P1 BRA `(.L_x_210) ;  /* 0x0000000000309947 */ /* 0x000fea0003800000 */
[----:B------:R-:W0:Y:S02]  /*0730*/  LDC.64 R6, c[0x0][0x380] ;  /* 0x0000e000ff067b82 */ /* 0x000e240000000a00 */
[----:B0-----:R-:W-:-:S04]  /*0740*/  IMAD.WIDE.U32 R4, R5, 0x4, R6 ;  /* 0x0000000405047825 */ /* 0x001fc800078e0006 */
[----:B------:R-:W-:Y:S02]  /*0750*/  IMAD.MOV R6, RZ, RZ, -R8 ;  /* 0x000000ffff067224 */ /* 0x000fe400078e0a08 */
[----:B------:R-:W-:-:S07]  /*0760*/  IMAD.MOV.U32 R7, RZ, RZ, R5 ;  /* 0x000000ffff077224 */ /* 0x000fce00078e0005 */
.L_x_218:
[----:B------:R-:W-:-:S06]  /*0770*/  IMAD.MOV.U32 R5, RZ, RZ, R7 ;  /* 0x000000ffff057224 */ /* 0x000fcc00078e0007 */
[----:B------:R0:W2:Y:S01]  /*0780*/  LDG.E R5, desc[UR6][R4.64] ;  /* 0x0000000604057981 */ /* 0x0000a2000c1e1900 */
[----:B------:R-:W-:-:S05]  /*0790*/  VIADD R6, R6, 0x1 ;  /* 0x0000000106067836 */ /* 0x000fca0000000000 */
[----:B------:R-:W-:Y:S02]  /*07a0*/  ISETP.NE.AND P0, PT, R6, RZ, PT ;  /* 0x000000ff0600720c */ /* 0x000fe40003f05270 */
[----:B0-----:R-:W-:-:S05]  /*07b0*/  IADD3 R4, P1, PT, R4, 0x400, RZ ;  /* 0x0000040004047810 */ /* 0x001fca0007f3e0ff */
[----:B------:R-:W-:Y:S02]  /*07c0*/  IMAD.X R7, RZ, RZ, R7, P1 ;  /* 0x000000ffff077224 */ /* 0x000fe400008e0607 */
[----:B--2--5:R-:W-:-:S04]  /*07d0*/  IMAD.IADD R0, R5, 0x1, R0 ;  /* 0x0000000105007824 */ /* 0x024fc800078e0200 */
[----:B------:R-:W-:Y:S05]  /*07e0*/  @P0 BRA `(.L_x_218) ;  /* 0xfffffffc00e00947 */ /* 0x000fea000383ffff */
.L_x_210:
[----:B------:R-:W-:Y:S05]  /*07f0*/  BSYNC.RECONVERGENT B1 ;  /* 0x0000000000017941 */ /* 0x000fea0003800200 */
.L_x_209:
[----:B------:R-:W-:-:S13]  /*0800*/  ISETP.GE.U32.AND P0, PT, R2, 0x100, PT ;  /* 0x000001000200780c */ /* 0x000fda0003f06070 */
        /* <DEDUP_REMOVED lines=38> */
[----:B-1----:R-:W1:Y:S01]  /*0a70*/  LDS.64 R2, [UR4+0x20] ;  /* 0x00002004ff027984 */ /* 0x002e620008000a00 */
[----:B0-----:R-:W-:-:S04]  /*0a80*/  IADD3 R0, PT, PT, R4, R0, R9 ;  /* 0x0000000004007210 */ /* 0x001fc80007ffe009 */
[----:B------:R-:W-:-:S04]  /*0a90*/  IADD3 R0, PT, PT, R6, R0, R5 ;  /* 0x0000000006007210 */ /* 0x000fc80007ffe005 */
[----:B-1----:R-:W-:-:S05]  /*0aa0*/  IADD3 R0, PT, PT, R2, R0, R7 ;  /* 0x0000000002007210 */ /* 0x002fca0007ffe007 */
[----:B------:R-:W-:Y:S01]  /*0ab0*/  IMAD.IADD R9, R0, 0x1, R3 ;  /* 0x0000000100097824 */ /* 0x000fe200078e0203 */
[----:B------:R-:W-:Y:S06]  /*0ac0*/  BRA `(.L_x_220) ;  /* 0x0000001400207947 */ /* 0x000fec0003800000 */
.L_x_219:
[----:B------:R-:W-:Y:S01]  /*0ad0*/  LOP3.LUT R4, R3, 0x3e0, RZ, 0xc0, !PT ;  /* 0x000003e003047812 */ /* 0x000fe200078ec0ff */
[----:B------:R-:W1:Y:S03]  /*0ae0*/  S2R R10, SR_LANEID ;  /* 0x00000000000a7919 */ /* 0x000e660000000000 */
[----:B0-----:R-:W-:Y:S01]  /*0af0*/  LOP3.LUT R7, RZ, R4, RZ, 0x33, !PT ;  /* 0x00000004ff077212 */ /* 0x001fe200078e33ff */
[----:B------:R-:W-:-:S04]  /*0b00*/  VIADD R5, R4, 0x20 ;  /* 0x0000002004057836 */ /* 0x000fc80000000000 */
[----:B------:R-:W-:Y:S01]  /*0b10*/  IMAD.IADD R7, R7, 0x1, R2 ;  /* 0x0000000107077824 */ /* 0x000fe200078e0202 */
[----:B------:R-:W-:-:S04]  /*0b20*/  ISETP.GT.U32.AND P0, PT, R5, R2, PT ;  /* 0x000000020500720c */ /* 0x000fc80003f04070 */
        /* <DEDUP_REMOVED lines=40> */
[----:B------:R-:W-:Y:S01]  /*0db0*/  ISETP.GT.U32.AND P3, PT, R2, 0x80, PT ;  /* 0x000000800200780c */ /* 0x000fe20003f64070 */
[----:B-1----:R-:W-:-:S09]  /*0dc0*/  ULEA UR4, UR5, UR4, 0x18 ;  /* 0x0000000405047291 */ /* 0x002fd2000f8ec0ff */
[----:B------:R-:W1:Y:S04]  /*0dd0*/  LDS.128 R4, [UR4+0x10] ;  /* 0x00001004ff047984 */ /* 0x000e680008000c00 */
[----:B------:R-:W2:Y:S04]  /*0de0*/  LDS R0, [UR4+0xc] ;  /* 0x00000c04ff007984 */ /* 0x000ea80008000800 */
[----:B------:R-:W3:Y:S01]  /*0df0*/  LDS.64 R10, [UR4+0x20] ;  /* 0x00002004ff0a7984 */ /* 0x000ee20008000a00 */
[----:B-1----:R-:W-:Y:S02]  /*0e00*/  SEL R4, R4, RZ, P2 ;  /* 0x000000ff04047207 */ /* 0x002fe40001000000 */
[----:B------:R-:W-:-:S02]  /*0e10*/  ISETP.GT.U32.AND P2, PT, R2, 0x60, PT ;  /* 0x000000600200780c */ /* 0x000fc40003f44070 */
[----:B--2---:R-:W-:Y:S02]  /*0e20*/  SEL R0, R0, RZ, P1 ;  /* 0x000000ff00007207 */ /* 0x004fe40000800000 */
        /* <DEDUP_REMOVED lines=8> */
[----:B---3--:R-:W-:Y:S02]  /*0eb0*/  SEL R10, R10, RZ, P2 ;  /* 0x000000ff0a0a7207 */ /* 0x008fe40001000000 */
[----:B------:R-:W-:Y:S02]  /*0ec0*/  SEL R11, R11, RZ, P3 ;  /* 0x000000ff0b0b7207 */ /* 0x000fe40001800000 */
[----:B------:R-:W-:-:S05]  /*0ed0*/  IADD3 R0, PT, PT, R10, R0, R7 ;  /* 0x000000000a007210 */ /* 0x000fca0007ffe007 */
[----:B0-----:R-:W-:Y:S01]  /*0ee0*/  IMAD.IADD R9, R0, 0x1, R11 ;  /* 0x0000000100097824 */ /* 0x001fe200078e020b */
[----:B------:R-:W-:Y:S06]  /*0ef0*/  BRA `(.L_x_220) ;  /* 0x0000001000147947 */ /* 0x000fec0003800000 */
.L_x_206:
[----:B------:R-:W0:Y:S01]  /*0f00*/  S2R R0, SR_TID.X ;  /* 0x0000000000007919 */ /* 0x000e220000002100 */
[----:B------:R-:W1:Y:S02]  /*0f10*/  LDCU.64 UR4, c[0x0][0x380] ;  /* 0x00007000ff0477ac */ /* 0x000e640008000a00 */
[----:B-1----:R-:W-:Y:S02]  /*0f20*/  IMAD.U32 R12, RZ, RZ, UR4 ;  /* 0x00000004ff0c7e24 */ /* 0x002fe4000f8e00ff */
[----:B------:R-:W-:Y:S02]  /*0f30*/  IMAD.U32 R13, RZ, RZ, UR5 ;  /* 0x00000005ff0d7e24 */ /* 0x000fe4000f8e00ff */
        /* <DEDUP_REMOVED lines=17> */
[----:B------:R-:W-:Y:S01]  /*1050*/  UMOV UR4, 0x1000 ;  /* 0x0000100000047882 */ /* 0x000fe20000000000 */
[----:B--2---:R-:W-:-:S04]  /*1060*/  IADD3 R3, PT, PT, R7, R6, R3 ;  /* 0x0000000607037210 */ /* 0x004fc80007ffe003 */
[----:B---3--:R-:W-:-:S04]  /*1070*/  IADD3 R3, PT, PT, R9, R8, R3 ;  /* 0x0000000809037210 */ /* 0x008fc80007ffe003 */
[----:B----4-:R-:W-:-:S04]  /*1080*/  IADD3 R3, PT, PT, R11, R10, R3 ;  /* 0x0000000a0b037210 */ /* 0x010fc80007ffe003 */
[----:B-----5:R-:W-:-:S04]  /*1090*/  IADD3 R3, PT, PT, R15, R14, R3 ;  /* 0x0000000e0f037210 */ /* 0x020fc80007ffe003 */
[----:B------:R-:W-:Y:S01]  /*10a0*/  IADD3 R16, PT, PT, R17, R16, R3 ;  /* 0x0000001011107210 */ /* 0x000fe20007ffe003 */
[----:B------:R-:W-:-:S05]  /*10b0*/  VIADD R3, R2, 0xfffff000 ;  /* 0xfffff00002037836 */ /* 0x000fca0000000000 */
[----:B------:R-:W-:Y:S02]  /*10c0*/  ISETP.GE.U32.AND P0, PT, R3, 0x1000, PT ;  /* 0x000010000300780c */ /* 0x000fe40003f06070 */
[----:B------:R-:W-:-:S04]  /*10d0*/  IADD3 R16, PT, PT, R19, R18, R16 ;  /* 0x0000001213107210 */ /* 0x000fc80007ffe010 */
[----:B------:R-:W-:-:S05]  /*10e0*/  IADD3 R21, PT, PT, R21, R20, R16 ;  /* 0x0000001415157210 */ /* 0x000fca0007ffe010 */
[----:B------:R-:W-:Y:S02]  /*10f0*/  IMAD.IADD R7, R22, 0x1, R21 ;  /* 0x0000000116077824 */ /* 0x000fe400078e0215 */
[----:B------:R-:W-:Y:S05]  /*1100*/  @!P0 BRA `(.L_x_221) ;  /* 0x00000000008c8947 */ /* 0x000fea0003800000 */
[----:B------:R-:W0:Y:S01]  /*1110*/  LDC R2, c[0x0][0x390] ;  /* 0x0000e400ff027b82 */ /* 0x000e220000000800 */
[----:B------:R-:W-:-:S07]  /*1120*/  UMOV UR4, 0x1000 ;  /* 0x0000100000047882 */ /* 0x000fce0000000000 */
[----:B------:R-:W1:Y:S02]  /*1130*/  LDC.64 R12, c[0x0][0x380] ;  /* 0x0000e000ff0c7b82 */ /* 0x000e640000000a00 */
.L_x_223:
[----:B------:R-:W-:-:S04]  /*1140*/  VIADD R5, R0, UR4 ;  /* 0x0000000400057c36 */ /* 0x000fc80008000000 */
        /* <DEDUP_REMOVED lines=17> */
[----:B--2---:R-:W-:Y:S01]  /*1260*/  IADD3 R16, PT, PT, R18, R16, R7 ;  /* 0x0000001012107210 */ /* 0x004fe20007ffe007 */
[----:B0-----:R-:W-:-:S05]  /*1270*/  VIADD R7, R2, -UR4 ;  /* 0x8000000402077c36 */ /* 0x001fca0008000000 */
[----:B------:R-:W-:Y:S02]  /*1280*/  ISETP.GE.U32.AND P0, PT, R7, 0x1000, PT ;  /* 0x000010000700780c */ /* 0x000fe40003f06070 */
        /* <DEDUP_REMOVED lines=8> */
[----:B------:R-:W-:-:S06]  /*1310*/  UIADD3 UR4, UPT, UPT, UR4, 0x1000, URZ ;  /* 0x0000100004047890 */ /* 0x000fcc000fffe0ff */
[----:B------:R-:W-:-:S13]  /*1320*/  ISETP.LT.U32.AND P0, PT, R3, UR4, PT ;  /* 0x0000000403007c0c */ /* 0x000fda000bf01070 */
[----:B------:R-:W-:Y:S05]  /*1330*/  @!P0 BRA `(.L_x_223) ;  /* 0xfffffffc00808947 */ /* 0x000fea000383ffff */
.L_x_221:
[----:B------:R-:W-:Y:S01]  /*1340*/  VIADD R3, R2, -UR4 ;  /* 0x8000000402037c36 */ /* 0x000fe20008000000 */
[----:B------:R-:W-:Y:S04]  /*1350*/  BSSY.RECONVERGENT B1, `(.L_x_222) ;  /* 0x0000095000017945 */ /* 0x000fe80003800200 */
[----:B------:R-:W-:-:S04]  /*1360*/  ISETP.GE.AND P0, PT, R0, R3, PT ;  /* 0x000000030000720c */ /* 0x000fc80003f06270 */
[----:B------:R-:W-:-:S13]  /*1370*/  ISETP.LE.U32.OR P0, PT, R2, UR4, P0 ;  /* 0x0000000402007c0c */ /* 0x000fda0008703470 */
[----:B------:R-:W-:Y:S05]  /*1380*/  @P0 BRA `(.L_x_224) ;  /* 0x0000000800440947 */ /* 0x000fea0003800000 */
[----:B------:R-:W-:Y:S01]  /*1390*/  LOP3.LUT R3, RZ, R0, RZ, 0x33, !PT ;  /* 0x00000000ff037212 */ /* 0x000fe200078e33ff */
[----:B------:R-:W-:Y:S01]  /*13a0*/  BSSY.RECONVERGENT B2, `(.L_x_225) ;  /* 0x000004a000027945 */ /* 0x000fe20003800200 */
[----:B------:R-:W-:Y:S02]  /*13b0*/  IMAD.MOV.U32 R5, RZ, RZ, R0 ;  /* 0x000000ffff057224 */ /* 0x000fe400078e0000 */
[----:B------:R-:W-:-:S04]  /*13c0*/  IADD3 R3, PT, PT, R2, -UR4, R3 ;  /* 0x8000000402037c10 */ /* 0x000fc8000fffe003 */
[C---:B------:R-:W-:Y:S02]  /*13d0*/  ISETP.GE.U32.AND P0, PT, R3.reuse, 0xf00, PT ;  /* 0x00000f000300780c */ /* 0x040fe40003f06070 */
[----:B------:R-:W-:-:S04]  /*13e0*/  LEA.HI R3, R3, 0x1, RZ, 0x18 ;  /* 0x0000000103037811 */ /* 0x000fc800078fc0ff */
[----:B------:R-:W-:-:S07]  /*13f0*/  LOP3.LUT R4, R3, 0xf, RZ, 0xc0, !PT ;  /* 0x0000000f03047812 */ /* 0x000fce00078ec0ff */
[----:B------:R-:W-:Y:S05]  /*1400*/  @!P0 BRA `(.L_x_226) ;  /* 0x00000004000c8947 */ /* 0x000fea0003800000 */
[----:B------:R-:W-:Y:S01]  /*1410*/  LOP3.LUT R6, R3, 0x1fffff0, RZ, 0xc0, !PT ;  /* 0x01fffff003067812 */ /* 0x000fe200078ec0ff */
[----:B------:R-:W-:Y:S01]  /*1420*/  BSSY.RECONVERGENT B3, `(.L_x_227) ;  /* 0x0000040000037945 */ /* 0x000fe20003800200 */
[C---:B------:R-:W-:Y:S01]  /*1430*/  LOP3.LUT R5, R0.reuse, 0x800, RZ, 0xfc, !PT ;  /* 0x0000080000057812 */ /* 0x040fe200078efcff */
[----:B------:R-:W-:Y:S02]  /*1440*/  VIADD R2, R0, UR4 ;  /* 0x0000000400027c36 */ /* 0x000fe40008000000 */
[----:B------:R-:W-:-:S07]  /*1450*/  IMAD.MOV R6, RZ, RZ, -R6 ;  /* 0x000000ffff067224 */ /* 0x000fce00078e0a06 */
.L_x_228:
[----:B------:R-:W-:-:S04]  /*1460*/  IMAD.WIDE.U32 R26, R2, 0x4, R12 ;  /* 0x00000004021a7825 */ /* 0x000fc800078e000c */
[C---:B------:R-:W-:Y:S02]  /*1470*/  VIADD R9, R2.reuse, 0x100 ;  /* 0x0000010002097836 */ /* 0x040fe40000000000 */
[----:B------:R-:W-:Y:S01]  /*1480*/  VIADD R15, R2, 0x400 ;  /* 0x00000400020f7836 */ /* 0x000fe20000000000 */
[----:B------:R0:W2:Y:S01]  /*1490*/  LDG.E R26, desc[UR6][R26.64] ;  /* 0x000000061a1a7981 */ /* 0x0000a2000c1e1900 */
[----:B------:R-:W-:-:S04]  /*14a0*/  IMAD.WIDE.U32 R8, R9, 0x4, R12 ;  /* 0x0000000409087825 */ /* 0x000fc800078e000c */
[C---:B------:R-:W-:Y:S01]  /*14b0*/  VIADD R17, R2.reuse, 0x200 ;  /* 0x0000020002117836 */ /* 0x040fe20000000000 */
[----:B------:R1:W2:Y:S01]  /*14c0*/  LDG.E R25, desc[UR6][R8.64] ;  /* 0x0000000608197981 */ /* 0x0002a2000c1e1900 */
[C---:B------:R-:W-:Y:S02]  /*14d0*/  VIADD R11, R2.reuse, 0x300 ;  /* 0x00000300020b7836 */ /* 0x040fe40000000000 */
[----:B0-----:R-:W-:Y:S02]  /*14e0*/  VIADD R27, R2, 0x700 ;  /* 0x00000700021b7836 */ /* 0x001fe40000000000 */
[----:B------:R-:W-:-:S04]  /*14f0*/  IMAD.WIDE.U32 R14, R15, 0x4, R12 ;  /* 0x000000040f0e7825 */ /* 0x000fc800078e000c */
[--C-:B------:R-:W-:Y:S01]  /*1500*/  IMAD.WIDE.U32 R16, R17, 0x4, R12.reuse ;  /* 0x0000000411107825 */ /* 0x100fe200078e000c */
[----:B------:R0:W3:Y:S03]  /*1510*/  LDG.E R22, desc[UR6][R14.64] ;  /* 0x000000060e167981 */ /* 0x0000e6000c1e1900 */
[----:B------:R-:W-:Y:S01]  /*1520*/  VIADD R29, R2, 0x500 ;  /* 0x00000500021d7836 */ /* 0x000fe20000000000 */
[----:B------:R-:W4:Y:S01]  /*1530*/  LDG.E R24, desc[UR6][R16.64] ;  /* 0x0000000610187981 */ /* 0x000f22000c1e1900 */
[----:B------:R-:W-:-:S04]  /*1540*/  IMAD.WIDE.U32 R10, R11, 0x4, R12 ;  /* 0x000000040b0a7825 */ /* 0x000fc800078e000c */
[--C-:B-1----:R-:W-:Y:S01]  /*1550*/  IMAD.WIDE.U32 R8, R27, 0x4, R12.reuse ;  /* 0x000000041b087825 */ /* 0x102fe200078e000c */
[----:B------:R-:W4:Y:S03]  /*1560*/  LDG.E R23, desc[UR6][R10.64] ;  /* 0x000000060a177981 */ /* 0x000f26000c1e1900 */
[----:B------:R-:W-:Y:S02]  /*1570*/  VIADD R27, R2, 0x900 ;  /* 0x00000900021b7836 */ /* 0x000fe40000000000 */
[----:B------:R-:W-:-:S04]  /*1580*/  IMAD.WIDE.U32 R28, R29, 0x4, R12 ;  /* 0x000000041d1c7825 */ /* 0x000fc800078e000c */
[C---:B------:R-:W-:Y:S01]  /*1590*/  VIADD R19, R2.reuse, 0x600 ;  /* 0x0000060002137836 */ /* 0x040fe20000000000 */
[----:B------:R1:W5:Y:S01]  /*15a0*/  LDG.E R11, desc[UR6][R8.64] ;  /* 0x00000006080b7981 */ /* 0x000362000c1e1900 */
[C---:B0-----:R-:W-:Y:S02]  /*15b0*/  VIADD R15, R2.reuse, 0xa00 ;  /* 0x00000a00020f7836 */ /* 0x041fe40000000000 */
[----:B------:R-:W-:Y:S01]  /*15c0*/  VIADD R20, R2, 0x800 ;  /* 0x0000080002147836 */ /* 0x000fe20000000000 */
[----:B------:R0:W3:Y:S01]  /*15d0*/  LDG.E R21, desc[UR6][R28.64] ;  /* 0x000000061c157981 */ /* 0x0000e2000c1e1900 */
[----:B------:R-:W-:-:S04]  /*15e0*/  IMAD.WIDE.U32 R18, R19, 0x4, R12 ;  /* 0x0000000413127825 */ /* 0x000fc800078e000c */
[----:B-1----:R-:W-:-:S04]  /*15f0*/  IMAD.WIDE.U32 R8, R27, 0x4, R12 ;  /* 0x000000041b087825 */ /* 0x002fc800078e000c */
[--C-:B------:R-:W-:Y:S02]  /*1600*/  IMAD.WIDE.U32 R14, R15, 0x4, R12.reuse ;  /* 0x000000040f0e7825 */ /* 0x100fe400078e000c */
[----:B------:R-:W5:Y:S02]  /*1610*/  LDG.E R9, desc[UR6][R8.64] ;  /* 0x0000000608097981 */ /* 0x000f64000c1e1900 */
[--C-:B------:R-:W-:Y:S02]  /*1620*/  IMAD.WIDE.U32 R16, R20, 0x4, R12.reuse ;  /* 0x0000000414107825 */ /* 0x100fe400078e000c */
[----:B------:R1:W5:Y:S02]  /*1630*/  LDG.E R20, desc[UR6][R18.64] ;  /* 0x0000000612147981 */ /* 0x000364000c1e1900 */
[C---:B0-----:R-:W-:Y:S02]  /*1640*/  VIADD R29, R2.reuse, 0xb00 ;  /* 0x00000b00021d7836 */ /* 0x041fe40000000000 */
[----:B------:R-:W-:Y:S01]  /*1650*/  VIADD R27, R2, 0xc00 ;  /* 0x00000c00021b7836 */ /* 0x000fe20000000000 */
[----:B------:R0:W5:Y:S01]  /*1660*/  LDG.E R10, desc[UR6][R16.64] ;  /* 0x00000006100a7981 */ /* 0x000162000c1e1900 */
[----:B------:R-:W-:-:S03]  /*1670*/  IMAD.WIDE.U32 R28, R29, 0x4, R12 ;  /* 0x000000041d1c7825 */ /* 0x000fc600078e000c */
[----:B------:R0:W5:Y:S01]  /*1680*/  LDG.E R8, desc[UR6][R14.64] ;  /* 0x000000060e087981 */ /* 0x000162000c1e1900 */
[C---:B-1----:R-:W-:Y:S02]  /*1690*/  VIADD R19, R2.reuse, 0xe00 ;  /* 0x00000e0002137836 */ /* 0x042fe40000000000 */
[C---:B------:R-:W-:Y:S02]  /*16a0*/  VIADD R18, R2.reuse, 0xf00 ;  /* 0x00000f0002127836 */ /* 0x040fe40000000000 */
[----:B0-----:R-:W-:Y:S02]  /*16b0*/  IMAD.WIDE.U32 R16, R27, 0x4, R12 ;  /* 0x000000041b107825 */ /* 0x001fe400078e000c */
[----:B------:R-:W5:Y:S02]  /*16c0*/  LDG.E R27, desc[UR6][R28.64] ;  /* 0x000000061c1b7981 */ /* 0x000f64000c1e1900 */
[----:B------:R-:W-:-:S04]  /*16d0*/  VIADD R15, R2, 0xd00 ;  /* 0x00000d00020f7836 */ /* 0x000fc80000000000 */
[--C-:B------:R-:W-:Y:S01]  /*16e0*/  IMAD.WIDE.U32 R14, R15, 0x4, R12.reuse ;  /* 0x000000040f0e7825 */ /* 0x100fe200078e000c */
[----:B------:R0:W5:Y:S05]  /*16f0*/  LDG.E R28, desc[UR6][R16.64] ;  /* 0x00000006101c7981 */ /* 0x00016a000c1e1900 */
[----:B------:R-:W5:Y:S01]  /*1700*/  LDG.E R15, desc[UR6][R14.64] ;  /* 0x000000060e0f7981 */ /* 0x000f62000c1e1900 */
[----:B0-----:R-:W-:-:S04]  /*1710*/  IMAD.WIDE.U32 R16, R19, 0x4, R12 ;  /* 0x0000000413107825 */ /* 0x001fc800078e000c */
[----:B------:R-:W-:Y:S02]  /*1720*/  IMAD.WIDE.U32 R18, R18, 0x4, R12 ;  /* 0x0000000412127825 */ /* 0x000fe400078e000c */
[----:B------:R-:W5:Y:S04]  /*1730*/  LDG.E R16, desc[UR6][R16.64] ;  /* 0x0000000610107981 */ /* 0x000f68000c1e1900 */
[----:B------:R-:W5:Y:S01]  /*1740*/  LDG.E R19, desc[UR6][R18.64] ;  /* 0x0000000612137981 */ /* 0x000f62000c1e1900 */
[----:B------:R-:W-:-:S05]  /*1750*/  VIADD R6, R6, 0x10 ;  /* 0x0000001006067836 */ /* 0x000fca0000000000 */
[----:B------:R-:W-:Y:S01]  /*1760*/  ISETP.NE.AND P0, PT, R6, RZ, PT ;  /* 0x000000ff0600720c */ /* 0x000fe20003f05270 */
[----:B------:R-:W-:Y:S02]  /*1770*/  VIADD R5, R5, 0x1000 ;  /* 0x0000100005057836 */ /* 0x000fe40000000000 */
[----:B------:R-:W-:Y:S01]  /*1780*/  VIADD R2, R2, 0x1000 ;  /* 0x0000100002027836 */ /* 0x000fe20000000000 */
[----:B--2---:R-:W-:-:S04]  /*1790*/  IADD3 R25, PT, PT, R25, R26, R7 ;  /* 0x0000001a19197210 */ /* 0x004fc80007ffe007 */
[----:B----4-:R-:W-:-:S04]  /*17a0*/  IADD3 R23, PT, PT, R23, R24, R25 ;  /* 0x0000001817177210 */ /* 0x010fc80007ffe019 */
[----:B---3--:R-:W-:-:S04]  /*17b0*/  IADD3 R21, PT, PT, R21, R22, R23 ;  /* 0x0000001615157210 */ /* 0x008fc80007ffe017 */
[----:B-----5:R-:W-:-:S04]  /*17c0*/  IADD3 R11, PT, PT, R11, R20, R21 ;  /* 0x000000140b0b7210 */ /* 0x020fc80007ffe015 */
[----:B------:R-:W-:-:S04]  /*17d0*/  IADD3 R9, PT, PT, R9, R10, R11 ;  /* 0x0000000a09097210 */ /* 0x000fc80007ffe00b */
[----:B------:R-:W-:-:S04]  /*17e0*/  IADD3 R8, PT, PT, R27, R8, R9 ;  /* 0x000000081b087210 */ /* 0x000fc80007ffe009 */
[----:B------:R-:W-:-:S04]  /*17f0*/  IADD3 R8, PT, PT, R15, R28, R8 ;  /* 0x0000001c0f087210 */ /* 0x000fc80007ffe008 */
[----:B------:R-:W-:Y:S01]  /*1800*/  IADD3 R7, PT, PT, R19, R16, R8 ;  /* 0x0000001013077210 */ /* 0x000fe20007ffe008 */
[----:B------:R-:W-:Y:S06]  /*1810*/  @P0 BRA `(.L_x_228) ;  /* 0xfffffffc00100947 */ /* 0x000fec000383ffff */
[----:B------:R-:W-:Y:S05]  /*1820*/  BSYNC.RECONVERGENT B3 ;  /* 0x0000000000037941 */ /* 0x000fea0003800200 */
.L_x_227:
[----:B------:R-:W-:-:S07]  /*1830*/  VIADD R5, R5, 0xfffff800 ;  /* 0xfffff80005057836 */ /* 0x000fce0000000000 */
.L_x_226:
[----:B------:R-:W-:Y:S05]  /*1840*/  BSYNC.RECONVERGENT B2 ;  /* 0x0000000000027941 */ /* 0x000fea0003800200 */
.L_x_225:
[----:B------:R-:W-:-:S13]  /*1850*/  ISETP.NE.AND P0, PT, R4, RZ, PT ;  /* 0x000000ff0400720c */ /* 0x000fda0003f05270 */
[----:B------:R-:W-:Y:S05]  /*1860*/  @!P0 BRA `(.L_x_224) ;  /* 0x00000004000c8947 */ /* 0x000fea0003800000 */
[----:B------:R-:W-:Y:S01]  /*1870*/  ISETP.GE.U32.AND P0, PT, R4, 0x8, PT ;  /* 0x000000080400780c */ /* 0x000fe20003f06070 */
[----:B------:R-:W-:Y:S01]  /*1880*/  BSSY.RECONVERGENT B2, `(.L_x_229) ;  /* 0x0000021000027945 */ /* 0x000fe20003800200 */
[----:B------:R-:W-:-:S04]  /*1890*/  LOP3.LUT R24, R3, 0x7, RZ, 0xc0, !PT ;  /* 0x0000000703187812 */ /* 0x000fc800078ec0ff */
[----:B------:R-:W-:-:S07]  /*18a0*/  ISETP.NE.AND P1, PT, R24, RZ, PT ;  /* 0x000000ff1800720c */ /* 0x000fce0003f25270 */
[----:B------:R-:W-:Y:S06]  /*18b0*/  @!P0 BRA `(.L_x_230) ;  /* 0x0000000000748947 */ /* 0x000fec0003800000 */
[----:B------:R-:W-:-:S04]  /*18c0*/  VIADD R9, R5, UR4 ;  /* 0x0000000405097c36 */ /* 0x000fc80008000000 */
[C---:B------:R-:W-:Y:S02]  /*18d0*/  VIADD R21, R9.reuse, 0x100 ;  /* 0x0000010009157836 */ /* 0x040fe40000000000 */
[C---:B------:R-:W-:Y:S02]  /*18e0*/  VIADD R11, R9.reuse, 0x300 ;  /* 0x00000300090b7836 */ /* 0x040fe40000000000 */
[C---:B------:R-:W-:Y:S02]  /*18f0*/  VIADD R23, R9.reuse, 0x200 ;  /* 0x0000020009177836 */ /* 0x040fe40000000000 */
[----:B------:R-:W-:-:S04]  /*1900*/  IMAD.WIDE.U32 R16, R9, 0x4, R12 ;  /* 0x0000000409107825 */ /* 0x000fc800078e000c */
[--C-:B------:R-:W-:Y:S01]  /*1910*/  IMAD.WIDE.U32 R20, R21, 0x4, R12.reuse ;  /* 0x0000000415147825 */ /* 0x100fe200078e000c */
[----:B------:R0:W2:Y:S03]  /*1920*/  LDG.E R2, desc[UR6][R16.64] ;  /* 0x0000000610027981 */ /* 0x0000a6000c1e1900 */
[C---:B------:R-:W-:Y:S01]  /*1930*/  VIADD R15, R9.reuse, 0x400 ;  /* 0x00000400090f7836 */ /* 0x040fe20000000000 */
[----:B------:R-:W2:Y:S01]  /*1940*/  LDG.E R4, desc[UR6][R20.64] ;  /* 0x0000000614047981 */ /* 0x000ea2000c1e1900 */
[----:B------:R-:W-:Y:S02]  /*1950*/  VIADD R19, R9, 0x500 ;  /* 0x0000050009137836 */ /* 0x000fe40000000000 */
[----:B------:R-:W-:-:S04]  /*1960*/  IMAD.WIDE.U32 R10, R11, 0x4, R12 ;  /* 0x000000040b0a7825 */ /* 0x000fc800078e000c */
[--C-:B------:R-:W-:Y:S02]  /*1970*/  IMAD.WIDE.U32 R22, R23, 0x4, R12.reuse ;  /* 0x0000000417167825 */ /* 0x100fe400078e000c */
[----:B------:R-:W3:Y:S02]  /*1980*/  LDG.E R10, desc[UR6][R10.64] ;  /* 0x000000060a0a7981 */ /* 0x000ee4000c1e1900 */
[C---:B------:R-:W-:Y:S02]  /*1990*/  VIADD R25, R9.reuse, 0x600 ;  /* 0x0000060009197836 */ /* 0x040fe40000000000 */
[----:B------:R-:W-:Y:S01]  /*19a0*/  VIADD R27, R9, 0x700 ;  /* 0x00000700091b7836 */ /* 0x000fe20000000000 */
[----:B------:R-:W3:Y:S01]  /*19b0*/  LDG.E R6, desc[UR6][R22.64] ;  /* 0x0000000616067981 */ /* 0x000ee2000c1e1900 */
[----:B------:R-:W-:-:S04]  /*19c0*/  IMAD.WIDE.U32 R14, R15, 0x4, R12 ;  /* 0x000000040f0e7825 */ /* 0x000fc800078e000c */
[--C-:B------:R-:W-:Y:S02]  /*19d0*/  IMAD.WIDE.U32 R8, R19, 0x4, R12.reuse ;  /* 0x0000000413087825 */ /* 0x100fe400078e000c */
[----:B------:R-:W4:Y:S02]  /*19e0*/  LDG.E R15, desc[UR6][R14.64] ;  /* 0x000000060e0f7981 */ /* 0x000f24000c1e1900 */
[--C-:B------:R-:W-:Y:S02]  /*19f0*/  IMAD.WIDE.U32 R18, R25, 0x4, R12.reuse ;  /* 0x0000000419127825 */ /* 0x100fe400078e000c */
[----:B------:R-:W4:Y:S02]  /*1a00*/  LDG.E R8, desc[UR6][R8.64] ;  /* 0x0000000608087981 */ /* 0x000f24000c1e1900 */
[----:B0-----:R-:W-:Y:S02]  /*1a10*/  IMAD.WIDE.U32 R16, R27, 0x4, R12 ;  /* 0x000000041b107825 */ /* 0x001fe400078e000c */
[----:B------:R-:W5:Y:S04]  /*1a20*/  LDG.E R19, desc[UR6][R18.64] ;  /* 0x0000000612137981 */ /* 0x000f68000c1e1900 */
[----:B------:R-:W5:Y:S01]  /*1a30*/  LDG.E R16, desc[UR6][R16.64] ;  /* 0x0000000610107981 */ /* 0x000f62000c1e1900 */
[----:B------:R-:W-:Y:S01]  /*1a40*/  VIADD R5, R5, 0x800 ;  /* 0x0000080005057836 */ /* 0x000fe20000000000 */
[----:B--2---:R-:W-:-:S04]  /*1a50*/  IADD3 R7, PT, PT, R4, R2, R7 ;  /* 0x0000000204077210 */ /* 0x004fc80007ffe007 */
[----:B---3--:R-:W-:-:S04]  /*1a60*/  IADD3 R6, PT, PT, R10, R6, R7 ;  /* 0x000000060a067210 */ /* 0x008fc80007ffe007 */
[----:B----4-:R-:W-:-:S04]  /*1a70*/  IADD3 R6, PT, PT, R8, R15, R6 ;  /* 0x0000000f08067210 */ /* 0x010fc80007ffe006 */
[----:B-----5:R-:W-:-:S07]  /*1a80*/  IADD3 R7, PT, PT, R16, R19, R6 ;  /* 0x0000001310077210 */ /* 0x020fce0007ffe006 */
.L_x_230:
[----:B------:R-:W-:Y:S05]  /*1a90*/  BSYNC.RECONVERGENT B2 ;  /* 0x0000000000027941 */ /* 0x000fea0003800200 */
.L_x_229:
        /* <DEDUP_REMOVED lines=18> */
[----:B------:R-:W-:Y:S01]  /*1bc0*/  VIADD R5, R5, 0x400 ;  /* 0x0000040005057836 */ /* 0x000fe20000000000 */
[----:B--2---:R-:W-:-:S04]  /*1bd0*/  IADD3 R7, PT, PT, R8, R2, R7 ;  /* 0x0000000208077210 */ /* 0x004fc80007ffe007 */
[----:B---3--:R-:W-:-:S07]  /*1be0*/  IADD3 R7, PT, PT, R14, R10, R7 ;  /* 0x0000000a0e077210 */ /* 0x008fce0007ffe007 */
.L_x_232:
[----:B------:R-:W-:Y:S05]  /*1bf0*/  BSYNC.RECONVERGENT B2 ;  /* 0x0000000000027941 */ /* 0x000fea0003800200 */
.L_x_231:
[----:B------:R-:W-:Y:S05]  /*1c00*/  @!P1 BRA `(.L_x_224) ;  /* 0x0000000000249947 */ /* 0x000fea0003800000 */
[----:B------:R-:W-:Y:S02]  /*1c10*/  VIADD R5, R5, UR4 ;  /* 0x0000000405057c36 */ /* 0x000fe40008000000 */
[----:B------:R-:W-:-:S07]  /*1c20*/  IMAD.MOV R4, RZ, RZ, -R4 ;  /* 0x000000ffff047224 */ /* 0x000fce00078e0a04 */
.L_x_233:
[----:B------:R-:W-:-:S06]  /*1c30*/  IMAD.WIDE.U32 R2, R5, 0x4, R12 ;  /* 0x0000000405027825 */ /* 0x000fcc00078e000c */
[----:B------:R-:W2:Y:S01]  /*1c40*/  LDG.E R2, desc[UR6][R2.64] ;  /* 0x0000000602027981 */ /* 0x000ea2000c1e1900 */
[----:B------:R-:W-:Y:S02]  /*1c50*/  VIADD R4, R4, 0x1 ;  /* 0x0000000104047836 */ /* 0x000fe40000000000 */
[----:B------:R-:W-:-:S03]  /*1c60*/  VIADD R5, R5, 0x100 ;  /* 0x0000010005057836 */ /* 0x000fc60000000000 */
[----:B------:R-:W-:Y:S01]  /*1c70*/  ISETP.NE.AND P0, PT, R4, RZ, PT ;  /* 0x000000ff0400720c */ /* 0x000fe20003f05270 */
[----:B--2---:R-:W-:-:S12]  /*1c80*/  IMAD.IADD R7, R2, 0x1, R7 ;  /* 0x0000000102077824 */ /* 0x004fd800078e0207 */
[----:B------:R-:W-:Y:S05]  /*1c90*/  @P0 BRA `(.L_x_233) ;  /* 0xfffffffc00e40947 */ /* 0x000fea000383ffff */
.L_x_224:
[----:B------:R-:W-:Y:S05]  /*1ca0*/  BSYNC.RECONVERGENT B1 ;  /* 0x0000000000017941 */ /* 0x000fea0003800200 */
.L_x_222:
        /* <DEDUP_REMOVED lines=36> */
[----:B--2---:R-:W0:Y:S04]  /*1ef0*/  LDS.128 R4, [UR4+0x10] ;  /* 0x00001004ff047984 */ /* 0x004e280008000c00 */
[----:B------:R-:W1:Y:S01]  /*1f00*/  LDS.64 R2, [UR4+0x20] ;  /* 0x00002004ff027984 */ /* 0x000e620008000a00 */
[----:B0-----:R-:W-:-:S04]  /*1f10*/  IADD3 R0, PT, PT, R4, R0, R9 ;  /* 0x0000000004007210 */ /* 0x001fc80007ffe009 */
[----:B------:R-:W-:-:S04]  /*1f20*/  IADD3 R0, PT, PT, R6, R0, R5 ;  /* 0x0000000006007210 */ /* 0x000fc80007ffe005 */
[----:B-1----:R-:W-:-:S05]  /*1f30*/  IADD3 R0, PT, PT, R2, R0, R7 ;  /* 0x0000000002007210 */ /* 0x002fca0007ffe007 */
[----:B------:R-:W-:-:S07]  /*1f40*/  IMAD.IADD R9, R0, 0x1, R3 ;  /* 0x0000000100097824 */ /* 0x000fce00078e0203 */
.L_x_220:
[----:B------:R-:W-:Y:S05]  /*1f50*/  BSYNC.RECONVERGENT B0 ;  /* 0x0000000000007941 */ /* 0x000fea0003800200 */
.L_x_205:
[----:B------:R-:W-:Y:S05]  /*1f60*/  @P0 EXIT ;  /* 0x000000000000094d */ /* 0x000fea0003800000 */
[----:B-1----:R-:W1:Y:S01]  /*1f70*/  LDC.64 R2, c[0x0][0x388] ;  /* 0x0000e200ff027b82 */ /* 0x002e620000000a00 */
[----:B------:R-:W0:Y:S02]  /*1f80*/  LDCU UR4, c[0x0][0x398] ;  /* 0x00007300ff0477ac */ /* 0x000e240008000800 */
[----:B0-2---:R-:W-:-:S05]  /*1f90*/  VIADD R9, R9, UR4 ;  /* 0x0000000409097c36 */ /* 0x005fca0008000000 */
[----:B-1----:R-:W-:Y:S01]  /*1fa0*/  STG.E desc[UR6][R2.64], R9 ;  /* 0x0000000902007986 */ /* 0x002fe2000c101906 */
[----:B------:R-:W-:Y:S05]  /*1fb0*/  EXIT ;  /* 0x000000000000794d */ /* 0x000fea0003800000 */
.L_x_234:
        /* <DEDUP_REMOVED lines=12> */
.L_x_244:


//--------------------- .text._ZN3cub18CUB_300001_SM_10006detail8for_each13static_kernelINS2_12policy_hub_t12policy_500_tEmN6thrust24THRUST_300001_SM_1000_NS8cuda_cub20__uninitialized_fill7functorINS7_10device_ptrIiEEiEEEEvT0_T1_ --------------------------
	.section	.text._ZN3cub18CUB_300001_SM_10006detail8for_each13static_kernelINS2_12policy_hub_t12policy_500_tEmN6thrust24THRUST_300001_SM_1000_NS8cuda_cub20__uninitialized_fill7functorINS7_10device_ptrIiEEiEEEEvT0_T1_,"ax",@progbits
	.align	128
        .global         _ZN3cub18CUB_300001_SM_10006detail8for_each13static_kernelINS2_12policy_hub_t12policy_500_tEmN6thrust24THRUST_300001_SM_1000_NS8cuda_cub20__uninitialized_fill7functorINS7_10device_ptrIiEEiEEEEvT0_T1_
        .type           _ZN3cub18CUB_300001_SM_10006detail8for_each13static_kernelINS2_12policy_hub_t12policy_500_tEmN6thrust24THRUST_300001_SM_1000_NS8cuda_cub20__uninitialized_fill7functorINS7_10device_ptrIiEEiEEEEvT0_T1_,@function
        .size           _ZN3cub18CUB_300001_SM_10006detail8for_each13static_kernelINS2_12policy_hub_t12policy_500_tEmN6thrust24THRUST_300001_SM_1000_NS8cuda_cub20__uninitialized_fill7functorINS7_10device_ptrIiEEiEEEEvT0_T1_,(.L_x_245 - _ZN3cub18CUB_300001_SM_10006detail8for_each13static_kernelINS2_12policy_hub_t12policy_500_tEmN6thrust24THRUST_300001_SM_1000_NS8cuda_cub20__uninitialized_fill7functorINS7_10device_ptrIiEEiEEEEvT0_T1_)
        .other          _ZN3cub18CUB_300001_SM_10006detail8for_each13static_kernelINS2_12policy_hub_t12policy_500_tEmN6thrust24THRUST_300001_SM_1000_NS8cuda_cub20__uninitialized_fill7functorINS7_10device_ptrIiEEiEEEEvT0_T1_,@"STO_CUDA_ENTRY STV_DEFAULT"
_ZN3cub18CUB_300001_SM_10006detail8for_each13static_kernelINS2_12policy_hub_t12policy_500_tEmN6thrust24THRUST_300001_SM_1000_NS8cuda_cub20__uninitialized_fill7functorINS7_10device_ptrIiEEiEEEEvT0_T1_:
.text._ZN3cub18CUB_300001_SM_10006detail8for_each13static_kernelINS2_12policy_hub_t12policy_500_tEmN6thrust24THRUST_300001_SM_1000_NS8cuda_cub20__uninitialized_fill7functorINS7_10device_ptrIiEEiEEEEvT0_T1_:
[----:B------:R-:W-:Y:S08]  /*0000*/  LDC R1, c[0x0][0x37c] ;  /* 0x0000df00ff017b82 */ /* 0x000ff00000000800 */
[----:B------:R-:W0:Y:S01]  /*0010*/  S2UR UR4, SR_CTAID.X ;  /* 0x00000000000479c3 */ /* 0x000e220000002500 */
[----:B------:R-:W1:Y:S01]  /*0020*/  LDCU.64 UR6, c[0x0][0x380] ;  /* 0x00007000ff0677ac */ /* 0x000e620008000a00 */
[----:B------:R-:W2:Y:S01]  /*0030*/  LDCU.64 UR8, c[0x0][0x358] ;  /* 0x00006b00ff0877ac */ /* 0x000ea20008000a00 */
[----:B0-----:R-:W-:-:S04]  /*0040*/  UIMAD.WIDE.U32 UR4, UR4, 0x200, URZ ;  /* 0x00000200040478a5 */ /* 0x001fc8000f8e00ff */
[----:B-1----:R-:W-:-:S04]  /*0050*/  UIADD3 UR6, UP0, UPT, -UR4, UR6, URZ ;  /* 0x0000000604067290 */ /* 0x002fc8000ff1e1ff */
[----:B------:R-:W-:Y:S02]  /*0060*/  UIADD3.X UR7, UPT, UPT, ~UR5, UR7, URZ, UP0, !UPT ;  /* 0x0000000705077290 */ /* 0x000fe400087fe5ff */
[----:B------:R-:W-:-:S04]  /*0070*/  UISETP.GE.U32.AND UP0, UPT, UR6, 0x200, UPT ;  /* 0x000002000600788c */ /* 0x000fc8000bf06070 */
[----:B------:R-:W-:-:S09]  /*0080*/  UISETP.GE.U32.AND.EX UP0, UPT, UR7, URZ, UPT, UP0 ;  /* 0x000000ff0700728c */ /* 0x000fd2000bf06100 */
[----:B--2---:R-:W-:Y:S05]  /*0090*/  BRA.U !UP0, `(.L_x_235) ;  /* 0x0000000108287547 */ /* 0x004fea000b800000 */
[----:B------:R-:W0:Y:S01]  /*00a0*/  S2R R0, SR_TID.X ;  /* 0x0000000000007919 */ /* 0x000e220000002100 */
[----:B------:R-:W1:Y:S01]  /*00b0*/  LDCU.64 UR6, c[0x0][0x388] ;  /* 0x00007100ff0677ac */ /* 0x000e620008000a00 */
[----:B------:R-:W2:Y:S01]  /*00c0*/  LDC R5, c[0x0][0x390] ;  /* 0x0000e400ff057b82 */ /* 0x000ea20000000800 */
[----:B0-----:R-:W-:-:S05]  /*00d0*/  IADD3 R0, P0, PT, R0, UR4, RZ ;  /* 0x0000000400007c10 */ /* 0x001fca000ff1e0ff */
[----:B------:R-:W-:Y:S01]  /*00e0*/  IMAD.X R3, RZ, RZ, UR5, P0 ;  /* 0x00000005ff037e24 */ /* 0x000fe200080e06ff */
[----:B-1----:R-:W-:-:S04]  /*00f0*/  LEA R2, P0, R0, UR6, 0x2 ;  /* 0x0000000600027c11 */ /* 0x002fc8000f8010ff */
[----:B------:R-:W-:-:S05]  /*0100*/  LEA.HI.X R3, R0, UR7, R3, 0x2, P0 ;  /* 0x0000000700037c11 */ /* 0x000fca00080f1403 */
[----:B--2---:R-:W-:Y:S04]  /*0110*/  STG.E desc[UR8][R2.64], R5 ;  /* 0x0000000502007986 */ /* 0x004fe8000c101908 */
[----:B------:R-:W-:Y:S01]  /*0120*/  STG.E desc[UR8][R2.64+0x400], R5 ;  /* 0x0004000502007986 */ /* 0x000fe2000c101908 */
[----:B------:R-:W-:Y:S05]  /*0130*/  EXIT ;  /* 0x000000000000794d */ /* 0x000fea0003800000 */
.L_x_235:
[----:B------:R-:W0:Y:S01]  /*0140*/  S2R R0, SR_TID.X ;  /* 0x0000000000007919 */ /* 0x000e220000002100 */
[----:B------:R-:W-:Y:S01]  /*0150*/  IMAD.U32 R2, RZ, RZ, UR7 ;  /* 0x00000007ff027e24 */ /* 0x000fe2000f8e00ff */
[----:B------:R-:W1:Y:S01]  /*0160*/  LDCU.64 UR10, c[0x0][0x388] ;  /* 0x00007100ff0a77ac */ /* 0x000e620008000a00 */
[----:B------:R-:W-:Y:S01]  /*0170*/  IMAD.U32 R4, RZ, RZ, UR7 ;  /* 0x00000007ff047e24 */ /* 0x000fe2000f8e00ff */
[----:B0-----:R-:W-:-:S04]  /*0180*/  ISETP.LT.U32.AND P0, PT, R0, UR6, PT ;  /* 0x0000000600007c0c */ /* 0x001fc8000bf01070 */
[----:B------:R-:W-:Y:S01]  /*0190*/  ISETP.GT.U32.AND.EX P0, PT, R2, RZ, PT, P0 ;  /* 0x000000ff0200720c */ /* 0x000fe20003f04100 */
[C---:B------:R-:W-:Y:S01]  /*01a0*/  VIADD R2, R0.reuse, 0x100 ;  /* 0x0000010000027836 */ /* 0x040fe20000000000 */
[----:B------:R-:W-:-:S04]  /*01b0*/  IADD3 R0, P2, PT, R0, UR4, RZ ;  /* 0x0000000400007c10 */ /* 0x000fc8000ff5e0ff */
[----:B------:R-:W-:Y:S01]  /*01c0*/  ISETP.LT.U32.AND P1, PT, R2, UR6, PT ;  /* 0x0000000602007c0c */ /* 0x000fe2000bf21070 */
[----:B------:R-:W-:Y:S01]  /*01d0*/  IMAD.X R3, RZ, RZ, UR5, P2 ;  /* 0x00000005ff037e24 */ /* 0x000fe200090e06ff */
[----:B-1----:R-:W-:Y:S02]  /*01e0*/  LEA R2, P2, R0, UR10, 0x2 ;  /* 0x0000000a00027c11 */ /* 0x002fe4000f8410ff */
[----:B------:R-:W-:Y:S02]  /*01f0*/  ISETP.GT.U32.AND.EX P1, PT, R4, RZ, PT, P1 ;  /* 0x000000ff0400720c */ /* 0x000fe40003f24110 */
[----:B------:R-:W-:Y:S01]  /*0200*/  LEA.HI.X R3, R0, UR11, R3, 0x2, P2 ;  /* 0x0000000b00037c11 */ /* 0x000fe200090f1403 */
[----:B------:R-:W0:Y:S04]  /*0210*/  @P0 LDC R5, c[0x0][0x390] ;  /* 0x0000e400ff050b82 */ /* 0x000e280000000800 */
[----:B0-----:R0:W-:Y:S06]  /*0220*/  @P0 STG.E desc[UR8][R2.64], R5 ;  /* 0x0000000502000986 */ /* 0x0011ec000c101908 */
[----:B------:R-:W-:Y:S05]  /*0230*/  @!P1 EXIT ;  /* 0x000000000000994d */ /* 0x000fea0003800000 */
[----:B0-----:R-:W0:Y:S02]  /*0240*/  LDC R5, c[0x0][0x390] ;  /* 0x0000e400ff057b82 */ /* 0x001e240000000800 */
[----:B0-----:R-:W-:Y:S01]  /*0250*/  STG.E desc[UR8][R2.64+0x400], R5 ;  /* 0x0004000502007986 */ /* 0x001fe2000c101908 */
[----:B------:R-:W-:Y:S05]  /*0260*/  EXIT ;  /* 0x000000000000794d */ /* 0x000fea0003800000 */
.L_x_236:
        /* <DEDUP_REMOVED lines=9> */
.L_x_245:


//--------------------- .text._ZN3cub18CUB_300001_SM_10006detail11EmptyKernelIvEEvv --------------------------
	.section	.text._ZN3cub18CUB_300001_SM_10006detail11EmptyKernelIvEEvv,"ax",@progbits
	.align	128
        .global         _ZN3cub18CUB_300001_SM_10006detail11EmptyKernelIvEEvv
        .type           _ZN3cub18CUB_300001_SM_10006detail11EmptyKernelIvEEvv,@function
        .size           _ZN3cub18CUB_300001_SM_10006detail11EmptyKernelIvEEvv,(.L_x_246 - _ZN3cub18CUB_300001_SM_10006detail11EmptyKernelIvEEvv)
        .other          _ZN3cub18CUB_300001_SM_10006detail11EmptyKernelIvEEvv,@"STO_CUDA_ENTRY STV_DEFAULT"
_ZN3cub18CUB_300001_SM_10006detail11EmptyKernelIvEEvv:
.text._ZN3cub18CUB_300001_SM_10006detail11EmptyKernelIvEEvv:
[----:B------:R-:W-:Y:S01]  /*0000*/  LDC R1, c[0x0][0x37c] ;  /* 0x0000df00ff017b82 */ /* 0x000fe20000000800 */
[----:B------:R-:W-:Y:S05]  /*0010*/  EXIT ;  /* 0x000000000000794d */ /* 0x000fea0003800000 */
.L_x_237:
        /* <DEDUP_REMOVED lines=14> */
.L_x_246:


//--------------------- .text._Z12reduceKernelPKimPi --------------------------
	.section	.text._Z12reduceKernelPKimPi,"ax",@progbits
	.align	128
        .global         _Z12reduceKernelPKimPi
        .type           _Z12reduceKernelPKimPi,@function
        .size           _Z12reduceKernelPKimPi,(.L_x_247 - _Z12reduceKernelPKimPi)
        .other          _Z12reduceKernelPKimPi,@"STO_CUDA_ENTRY STV_DEFAULT"
_Z12reduceKernelPKimPi:
.text._Z12reduceKernelPKimPi:
[----:B------:R-:W-:Y:S01]  /*0000*/  LDC R1, c[0x0][0x37c] ;  /* 0x0000df00ff017b82 */ /* 0x000fe20000000800 */
[----:B------:R-:W0:Y:S01]  /*0010*/  S2R R0, SR_CTAID.X ;  /* 0x0000000000007919 */ /* 0x000e220000002500 */
[----:B------:R-:W0:Y:S06]  /*0020*/  LDCU UR5, c[0x0][0x360] ;  /* 0x00006c00ff0577ac */ /* 0x000e2c0008000800 */
[----:B------:R-:W1:Y:S01]  /*0030*/  LDC R7, c[0x0][0x370] ;  /* 0x0000dc00ff077b82 */ /* 0x000e620000000800 */
[----:B------:R-:W0:Y:S01]  /*0040*/  S2R R3, SR_TID.X ;  /* 0x0000000000037919 */ /* 0x000e220000002100 */
[----:B------:R-:W2:Y:S01]  /*0050*/  LDCU.64 UR6, c[0x0][0x388] ;  /* 0x00007100ff0677ac */ /* 0x000ea20008000a00 */
[----:B0-----:R-:W-:-:S04]  /*0060*/  IMAD R2, R0, UR5, R3 ;  /* 0x0000000500027c24 */ /* 0x001fc8000f8e0203 */
[----:B-1----:R-:W-:Y:S01]  /*0070*/  IMAD R7, R7, UR5, R2 ;  /* 0x0000000507077c24 */ /* 0x002fe2000f8e0202 */
[----:B--2---:R-:W-:-:S04]  /*0080*/  ISETP.GE.U32.AND P0, PT, R2, UR6, PT ;  /* 0x0000000602007c0c */ /* 0x004fc8000bf06070 */
[----:B------:R-:W-:Y:S02]  /*0090*/  ISETP.GE.U32.AND P1, PT, R7, UR6, PT ;  /* 0x0000000607007c0c */ /* 0x000fe4000bf26070 */
[----:B------:R-:W-:Y:S02]  /*00a0*/  ISETP.GE.U32.AND.EX P0, PT, RZ, UR7, PT, P0 ;  /* 0x00000007ff007c0c */ /* 0x000fe4000bf06100 */
[----:B------:R-:W-:Y:S01]  /*00b0*/  ISETP.GE.U32.AND.EX P1, PT, RZ, UR7, PT, P1 ;  /* 0x00000007ff007c0c */ /* 0x000fe2000bf26110 */
[----:B------:R-:W0:Y:S10]  /*00c0*/  LDCU.64 UR6, c[0x0][0x358] ;  /* 0x00006b00ff0677ac */ /* 0x000e340008000a00 */
[----:B------:R-:W1:Y:S08]  /*00d0*/  @!P0 LDC.64 R4, c[0x0][0x380] ;  /* 0x0000e000ff048b82 */ /* 0x000e700000000a00 */
[----:B------:R-:W2:Y:S01]  /*00e0*/  @!P1 LDC.64 R8, c[0x0][0x380] ;  /* 0x0000e000ff089b82 */ /* 0x000ea20000000a00 */
[----:B-1----:R-:W-:-:S04]  /*00f0*/  @!P0 LEA R4, P2, R2, R4, 0x2 ;  /* 0x0000000402048211 */ /* 0x002fc800078410ff */
[----:B------:R-:W-:Y:S02]  /*0100*/  @!P0 LEA.HI.X R5, R2, R5, RZ, 0x2, P2 ;  /* 0x0000000502058211 */ /* 0x000fe400010f14ff */
[----:B--2---:R-:W-:Y:S01]  /*0110*/  @!P1 LEA R6, P3, R7, R8, 0x2 ;  /* 0x0000000807069211 */ /* 0x004fe200078610ff */
[----:B------:R-:W-:-:S03]  /*0120*/  IMAD.MOV.U32 R8, RZ, RZ, RZ ;  /* 0x000000ffff087224 */ /* 0x000fc600078e00ff */
[----:B------:R-:W-:-:S03]  /*0130*/  @!P1 LEA.HI.X R7, R7, R9, RZ, 0x2, P3 ;  /* 0x0000000907079211 */ /* 0x000fc600018f14ff */
[----:B0-----:R-:W2:Y:S04]  /*0140*/  @!P0 LDG.E.CONSTANT R8, desc[UR6][R4.64] ;  /* 0x0000000604088981 */ /* 0x001ea8000c1e9900 */
[----:B------:R-:W2:Y:S02]  /*0150*/  @!P1 LDG.E.CONSTANT R7, desc[UR6][R6.64] ;  /* 0x0000000606079981 */ /* 0x000ea4000c1e9900 */
[----:B--2---:R-:W-:Y:S01]  /*0160*/  @!P1 IMAD.IADD R8, R8, 0x1, R7 ;  /* 0x0000000108089824 */ /* 0x004fe200078e0207 */
[----:B------:R-:W-:-:S04]  /*0170*/  ISETP.GT.U32.AND P1, PT, R3, 0x1f, PT ;  /* 0x0000001f0300780c */ /* 0x000fc80003f24070 */
[----:B------:R-:W0:Y:S02]  /*0180*/  SHFL.DOWN PT, R9, R8, 0x10, 0x1f ;  /* 0x0a001f0008097f89 */ /* 0x000e2400000e0000 */
[----:B0-----:R-:W-:-:S05]  /*0190*/  IMAD.IADD R9, R9, 0x1, R8 ;  /* 0x0000000109097824 */ /* 0x001fca00078e0208 */
[----:B------:R-:W0:Y:S02]  /*01a0*/  SHFL.DOWN PT, R2, R9, 0x8, 0x1f ;  /* 0x09001f0009027f89 */ /* 0x000e2400000e0000 */
[----:B0-----:R-:W-:Y:S01]  /*01b0*/  IMAD.IADD R10, R9, 0x1, R2 ;  /* 0x00000001090a7824 */ /* 0x001fe200078e0202 */
[----:B------:R-:W-:-:S04]  /*01c0*/  LOP3.LUT R2, R3, 0x1f, RZ, 0xc0, !PT ;  /* 0x0000001f03027812 */ /* 0x000fc800078ec0ff */
[----:B------:R-:W0:Y:S01]  /*01d0*/  SHFL.DOWN PT, R11, R10, 0x4, 0x1f ;  /* 0x08801f000a0b7f89 */ /* 0x000e2200000e0000 */
[----:B------:R-:W-:-:S13]  /*01e0*/  ISETP.NE.AND P0, PT, R2, RZ, PT ;  /* 0x000000ff0200720c */ /* 0x000fda0003f05270 */
[----:B------:R-:W1:Y:S01]  /*01f0*/  @!P0 S2R R7, SR_CgaCtaId ;  /* 0x0000000000078919 */ /* 0x000e620000008800 */
[----:B------:R-:W-:Y:S02]  /*0200*/  @!P0 MOV R6, 0x400 ;  /* 0x0000040000068802 */ /* 0x000fe40000000f00 */
[----:B------:R-:W-:-:S04]  /*0210*/  @!P0 SHF.R.U32.HI R4, RZ, 0x3, R3 ;  /* 0x00000003ff048819 */ /* 0x000fc80000011603 */
[----:B------:R-:W-:Y:S01]  /*0220*/  @!P0 LOP3.LUT R4, R4, 0x7c, RZ, 0xc0, !PT ;  /* 0x0000007c04048812 */ /* 0x000fe200078ec0ff */
[----:B0-----:R-:W-:-:S05]  /*0230*/  IMAD.IADD R11, R10, 0x1, R11 ;  /* 0x000000010a0b7824 */ /* 0x001fca00078e020b */
[----:B------:R-:W0:Y:S01]  /*0240*/  SHFL.DOWN PT, R12, R11, 0x2, 0x1f ;  /* 0x08401f000b0c7f89 */ /* 0x000e2200000e0000 */
[----:B-1----:R-:W-:-:S05]  /*0250*/  @!P0 LEA R7, R7, R6, 0x18 ;  /* 0x0000000607078211 */ /* 0x002fca00078ec0ff */
[----:B------:R-:W-:Y:S02]  /*0260*/  @!P0 IMAD.IADD R4, R4, 0x1, R7 ;  /* 0x0000000104048824 */ /* 0x000fe400078e0207 */
[----:B0-----:R-:W-:-:S05]  /*0270*/  IMAD.IADD R12, R11, 0x1, R12 ;  /* 0x000000010b0c7824 */ /* 0x001fca00078e020c */
[----:B------:R-:W0:Y:S02]  /*0280*/  SHFL.DOWN PT, R5, R12, 0x1, 0x1f ;  /* 0x08201f000c057f89 */ /* 0x000e2400000e0000 */
[----:B0-----:R-:W-:-:S05]  /*0290*/  IMAD.IADD R5, R12, 0x1, R5 ;  /* 0x000000010c057824 */ /* 0x001fca00078e0205 */
[----:B------:R0:W-:Y:S01]  /*02a0*/  @!P0 STS [R4], R5 ;  /* 0x0000000504008388 */ /* 0x0001e20000000800 */
[----:B------:R-:W-:Y:S05]  /*02b0*/  @P1 EXIT ;  /* 0x000000000000194d */ /* 0x000fea0003800000 */
[----:B------:R-:W-:Y:S01]  /*02c0*/  UIADD3 UR4, UPT, UPT, UR5, -0x1, URZ ;  /* 0xffffffff05047890 */ /* 0x000fe2000fffe0ff */
[----:B------:R-:W-:Y:S03]  /*02d0*/  BAR.SYNC.DEFER_BLOCKING 0x0 ;  /* 0x0000000000007b1d */ /* 0x000fe60000010000 */
[----:B------:R-:W-:-:S06]  /*02e0*/  USHF.R.U32.HI UR4, URZ, 0x5, UR4 ;  /* 0x00000005ff047899 */ /* 0x000fcc0008011604 */
[----:B------:R-:W-:-:S13]  /*02f0*/  ISETP.GT.U32.AND P1, PT, R2, UR4, PT ;  /* 0x0000000402007c0c */ /* 0x000fda000bf24070 */
[----:B0-----:R-:W0:Y:S01]  /*0300*/  @!P1 S2R R4, SR_CgaCtaId ;  /* 0x0000000000049919 */ /* 0x001e220000008800 */
[----:B------:R-:W-:-:S04]  /*0310*/  @!P1 MOV R3, 0x400 ;  /* 0x0000040000039802 */ /* 0x000fc80000000f00 */
[----:B0-----:R-:W-:Y:S01]  /*0320*/  @!P1 LEA R5, R4, R3, 0x18 ;  /* 0x0000000304059211 */ /* 0x001fe200078ec0ff */
[----:B------:R-:W-:-:S04]  /*0330*/  IMAD.MOV.U32 R3, RZ, RZ, RZ ;  /* 0x000000ffff037224 */ /* 0x000fc800078e00ff */
[----:B------:R-:W-:-:S05]  /*0340*/  @!P1 IMAD R2, R2, 0x4, R5 ;  /* 0x0000000402029824 */ /* 0x000fca00078e0205 */
[----:B------:R-:W0:Y:S04]  /*0350*/  @!P1 LDS R3, [R2] ;  /* 0x0000000002039984 */ /* 0x000e280000000800 */
[----:B0-----:R-:W0:Y:S02]  /*0360*/  SHFL.DOWN PT, R4, R3, 0x10, 0x1f ;  /* 0x0a001f0003047f89 */ /* 0x001e2400000e0000 */
[----:B0-----:R-:W-:-:S05]  /*0370*/  IMAD.IADD R4, R4, 0x1, R3 ;  /* 0x0000000104047824 */ /* 0x001fca00078e0203 */
[----:B------:R-:W0:Y:S02]  /*0380*/  SHFL.DOWN PT, R5, R4, 0x8, 0x1f ;  /* 0x09001f0004057f89 */ /* 0x000e2400000e0000 */
[----:B0-----:R-:W-:-:S05]  /*0390*/  IMAD.IADD R5, R4, 0x1, R5 ;  /* 0x0000000104057824 */ /* 0x001fca00078e0205 */
[----:B------:R-:W0:Y:S02]  /*03a0*/  SHFL.DOWN PT, R6, R5, 0x4, 0x1f ;  /* 0x08801f0005067f89 */ /* 0x000e2400000e0000 */
[----:B0-----:R-:W-:-:S05]  /*03b0*/  IMAD.IADD R6, R5, 0x1, R6 ;  /* 0x0000000105067824 */ /* 0x001fca00078e0206 */
[----:B------:R-:W0:Y:S02]  /*03c0*/  SHFL.DOWN PT, R7, R6, 0x2, 0x1f ;  /* 0x08401f0006077f89 */ /* 0x000e2400000e0000 */
[----:B0-----:R-:W-:-:S05]  /*03d0*/  IMAD.IADD R7, R6, 0x1, R7 ;  /* 0x0000000106077824 */ /* 0x001fca00078e0207 */
[----:B------:R0:W1:Y:S01]  /*03e0*/  SHFL.DOWN PT, R8, R7, 0x1, 0x1f ;  /* 0x08201f0007087f89 */ /* 0x00006200000e0000 */
[----:B------:R-:W-:Y:S05]  /*03f0*/  @P0 EXIT ;  /* 0x000000000000094d */ /* 0x000fea0003800000 */
[----:B------:R-:W2:Y:S01]  /*0400*/  LDC.64 R2, c[0x0][0x390] ;  /* 0x0000e400ff027b82 */ /* 0x000ea20000000a00 */
[----:B01----:R-:W-:Y:S02]  /*0410*/  IMAD.IADD R7, R7, 0x1, R8 ;  /* 0x0000000107077824 */ /* 0x003fe400078e0208 */
[----:B--2---:R-:W-:-:S05]  /*0420*/  IMAD.WIDE.U32 R2, R0, 0x4, R2 ;  /* 0x0000000400027825 */ /* 0x004fca00078e0002 */
[----:B------:R-:W-:Y:S01]  /*0430*/  STG.E desc[UR6][R2.64], R7 ;  /* 0x0000000702007986 */ /* 0x000fe2000c101906 */
[----:B------:R-:W-:Y:S05]  /*0440*/  EXIT ;  /* 0x000000000000794d */ /* 0x000fea0003800000 */
.L_x_238:
        /* <DEDUP_REMOVED lines=11> */
.L_x_247:


//--------------------- .nv.shared._ZN3cub18CUB_300001_SM_10006detail6reduce28DeviceReduceSingleTileKernelINS2_10policy_hubIiyN4cuda3std3__44plusIiEEE10Policy1000EPiSC_iS9_iiNS7_10__identityEEEvT0_T1_T2_T3_T4_T6_ --------------------------
	.section	.nv.shared._ZN3cub18CUB_300001_SM_10006detail6reduce28DeviceReduceSingleTileKernelINS2_10policy_hubIiyN4cuda3std3__44plusIiEEE10Policy1000EPiSC_iS9_iiNS7_10__identityEEEvT0_T1_T2_T3_T4_T6_,"aw",@nobits
	.sectionflags	@""
	.align	16
.nv.shared._ZN3cub18CUB_300001_SM_10006detail6reduce28DeviceReduceSingleTileKernelINS2_10policy_hubIiyN4cuda3std3__44plusIiEEE10Policy1000EPiSC_iS9_iiNS7_10__identityEEEvT0_T1_T2_T3_T4_T6_:
	.zero		1072


//--------------------- .nv.shared.reserved.0     --------------------------
	.section	.nv.shared.reserved.0,"aw",@nobits
	.weak		__nv_reservedSMEM_offset_0_alias
	.size		__nv_reservedSMEM_offset_0_alias, 0, 64
	.other		__nv_reservedSMEM_offset_0_alias,@"STO_CUDA_RESERVED_SHARED STV_DEFAULT"
__nv_reservedSMEM_offset_0_alias:
	.zero		0
	.zero		64


//--------------------- .nv.global                --------------------------
	.section	.nv.global,"aw",@nobits
.nv.global:
	.type		_ZN34_INTERNAL_624cb6f8_4_k_cu_be0195c26thrust24THRUST_300001_SM_1000_NS3seqE,@object
	.size		_ZN34_INTERNAL_624cb6f8_4_k_cu_be0195c26thrust24THRUST_300001_SM_1000_NS3seqE,(_ZN34_INTERNAL_624cb6f8_4_k_cu_be0195c24cuda3std3__48in_placeE - _ZN34_INTERNAL_624cb6f8_4_k_cu_be0195c26thrust24THRUST_300001_SM_1000_NS3seqE)
_ZN34_INTERNAL_624cb6f8_4_k_cu_be0195c26thrust24THRUST_300001_SM_1000_NS3seqE:
	.zero		1
	.type		_ZN34_INTERNAL_624cb6f8_4_k_cu_be0195c24cuda3std3__48in_placeE,@object
	.size		_ZN34_INTERNAL_624cb6f8_4_k_cu_be0195c24cuda3std3__48in_placeE,(_ZN34_INTERNAL_624cb6f8_4_k_cu_be0195c24cuda3std6ranges3__45__cpo4sizeE - _ZN34_INTERNAL_624cb6f8_4_k_cu_be0195c24cuda3std3__48in_placeE)
_ZN34_INTERNAL_624cb6f8_4_k_cu_be0195c24cuda3std3__48in_placeE:
	.zero		1
	.type		_ZN34_INTERNAL_624cb6f8_4_k_cu_be0195c24cuda3std6ranges3__45__cpo4sizeE,@object
	.size		_ZN34_INTERNAL_624cb6f8_4_k_cu_be0195c24cuda3std6ranges3__45__cpo4sizeE,(_ZN34_INTERNAL_624cb6f8_4_k_cu_be0195c26thrust24THRUST_300001_SM_1000_NS12placeholders2_3E - _ZN34_INTERNAL_624cb6f8_4_k_cu_be0195c24cuda3std6ranges3__45__cpo4sizeE)
_ZN34_INTERNAL_624cb6f8_4_k_cu_be0195c24cuda3std6ranges3__45__cpo4sizeE:
	.zero		1
	.type		_ZN34_INTERNAL_624cb6f8_4_k_cu_be0195c26thrust24THRUST_300001_SM_1000_NS12placeholders2_3E,@object
	.size		_ZN34_INTERNAL_624cb6f8_4_k_cu_be0195c26thrust24THRUST_300001_SM_1000_NS12placeholders2_3E,(_ZN34_INTERNAL_624cb6f8_4_k_cu_be0195c24cuda3std3__45__cpo6cbeginE - _ZN34_INTERNAL_624cb6f8_4_k_cu_be0195c26thrust24THRUST_300001_SM_1000_NS12placeholders2_3E)
_ZN34_INTERNAL_624cb6f8_4_k_cu_be0195c26thrust24THRUST_300001_SM_1000_NS12placeholders2_3E:
	.zero		1
	.type		_ZN34_INTERNAL_624cb6f8_4_k_cu_be0195c24cuda3std3__45__cpo6cbeginE,@object
	.size		_ZN34_INTERNAL_624cb6f8_4_k_cu_be0195c24cuda3std3__45__cpo6cbeginE,(_ZN34_INTERNAL_624cb6f8_4_k_cu_be0195c24cuda3std6ranges3__45__cpo6cbeginE - _ZN34_INTERNAL_624cb6f8_4_k_cu_be0195c24cuda3std3__45__cpo6cbeginE)
_ZN34_INTERNAL_624cb6f8_4_k_cu_be0195c24cuda3std3__45__cpo6cbeginE:
	.zero		1
	.type		_ZN34_INTERNAL_624cb6f8_4_k_cu_be0195c24cuda3std6ranges3__45__cpo6cbeginE,@object
	.size		_ZN34_INTERNAL_624cb6f8_4_k_cu_be0195c24cuda3std6ranges3__45__cpo6cbeginE,(_ZN34_INTERNAL_624cb6f8_4_k_cu_be0195c26thrust24THRUST_300001_SM_1000_NS12placeholders2_7E - _ZN34_INTERNAL_624cb6f8_4_k_cu_be0195c24cuda3std6ranges3__45__cpo6cbeginE)
_ZN34_INTERNAL_624cb6f8_4_k_cu_be0195c24cuda3std6ranges3__45__cpo6cbeginE:
	.zero		1
	.type		_ZN34_INTERNAL_624cb6f8_4_k_cu_be0195c26thrust24THRUST_300001_SM_1000_NS12placeholders2_7E,@object
	.size		_ZN34_INTERNAL_624cb6f8_4_k_cu_be0195c26thrust24THRUST_300001_SM_1000_NS12placeholders2_7E,(_ZN34_INTERNAL_624cb6f8_4_k_cu_be0195c24cuda3std3__45__cpo7crbeginE - _ZN34_INTERNAL_624cb6f8_4_k_cu_be0195c26thrust24THRUST_300001_SM_1000_NS12placeholders2_7E)
_ZN34_INTERNAL_624cb6f8_4_k_cu_be0195c26thrust24THRUST_300001_SM_1000_NS12placeholders2_7E:
	.zero		1
	.type		_ZN34_INTERNAL_624cb6f8_4_k_cu_be0195c24cuda3std3__45__cpo7crbeginE,@object
	.size		_ZN34_INTERNAL_624cb6f8_4_k_cu_be0195c24cuda3std3__45__cpo7crbeginE,(_ZN34_INTERNAL_624cb6f8_4_k_cu_be0195c24cuda3std6ranges3__45__cpo4nextE - _ZN34_INTERNAL_624cb6f8_4_k_cu_be0195c24cuda3std3__45__cpo7crbeginE)
_ZN34_INTERNAL_624cb6f8_4_k_cu_be0195c24cuda3std3__45__cpo7crbeginE:
	.zero		1
	.type		_ZN34_INTERNAL_624cb6f8_4_k_cu_be0195c24cuda3std6ranges3__45__cpo4nextE,@object
	.size		_ZN34_INTERNAL_624cb6f8_4_k_cu_be0195c24cuda3std6ranges3__45__cpo4nextE,(_ZN34_INTERNAL_624cb6f8_4_k_cu_be0195c24cuda3std6ranges3__45__cpo4swapE - _ZN34_INTERNAL_624cb6f8_4_k_cu_be0195c24cuda3std6ranges3__45__cpo4nextE)
_ZN34_INTERNAL_624cb6f8_4_k_cu_be0195c24cuda3std6ranges3__45__cpo4nextE:
	.zero		1
	.type		_ZN34_INTERNAL_624cb6f8_4_k_cu_be0195c24cuda3std6ranges3__45__cpo4swapE,@object
	.size		_ZN34_INTERNAL_624cb6f8_4_k_cu_be0195c24cuda3std6ranges3__45__cpo4swapE,(_ZN34_INTERNAL_624cb6f8_4_k_cu_be0195c26thrust24THRUST_300001_SM_1000_NS8cuda_cub10par_nosyncE - _ZN34_INTERNAL_624cb6f8_4_k_cu_be0195c24cuda3std6ranges3__45__cpo4swapE)
_ZN34_INTERNAL_624cb6f8_4_k_cu_be0195c24cuda3std6ranges3__45__cpo4swapE:
	.zero		1
	.type		_ZN34_INTERNAL_624cb6f8_4_k_cu_be0195c26thrust24THRUST_300001_SM_1000_NS8cuda_cub10par_nosyncE,@object
	.size		_ZN34_INTERNAL_624cb6f8_4_k_cu_be0195c26thrust24THRUST_300001_SM_1000_NS8cuda_cub10par_nosyncE,(_ZN34_INTERNAL_624cb6f8_4_k_cu_be0195c26thrust24THRUST_300001_SM_1000_NS12placeholders2_9E - _ZN34_INTERNAL_624cb6f8_4_k_cu_be0195c26thrust24THRUST_300001_SM_1000_NS8cuda_cub10par_nosyncE)
_ZN34_INTERNAL_624cb6f8_4_k_cu_be0195c26thrust24THRUST_300001_SM_1000_NS8cuda_cub10par_nosyncE:
	.zero		1
	.type		_ZN34_INTERNAL_624cb6f8_4_k_cu_be0195c26thrust24THRUST_300001_SM_1000_NS12placeholders2_9E,@object
	.size		_ZN34_INTERNAL_624cb6f8_4_k_cu_be0195c26thrust24THRUST_300001_SM_1000_NS12placeholders2_9E,(_ZN34_INTERNAL_624cb6f8_4_k_cu_be0195c24cuda3std3__436_GLOBAL__N__624cb6f8_4_k_cu_be0195c26ignoreE - _ZN34_INTERNAL_624cb6f8_4_k_cu_be0195c26thrust24THRUST_300001_SM_1000_NS12placeholders2_9E)
_ZN34_INTERNAL_624cb6f8_4_k_cu_be0195c26thrust24THRUST_300001_SM_1000_NS12placeholders2_9E:
	.zero		1
	.type		_ZN34_INTERNAL_624cb6f8_4_k_cu_be0195c24cuda3std3__436_GLOBAL__N__624cb6f8_4_k_cu_be0195c26ignoreE,@object
	.size		_ZN34_INTERNAL_624cb6f8_4_k_cu_be0195c24cuda3std3__436_GLOBAL__N__624cb6f8_4_k_cu_be0195c26ignoreE,(_ZN34_INTERNAL_624cb6f8_4_k_cu_be0195c24cuda3std6ranges3__45__cpo4dataE - _ZN34_INTERNAL_624cb6f8_4_k_cu_be0195c24cuda3std3__436_GLOBAL__N__624cb6f8_4_k_cu_be0195c26ignoreE)
_ZN34_INTERNAL_624cb6f8_4_k_cu_be0195c24cuda3std3__436_GLOBAL__N__624cb6f8_4_k_cu_be0195c26ignoreE:
	.zero		1
	.type		_ZN34_INTERNAL_624cb6f8_4_k_cu_be0195c24cuda3std6ranges3__45__cpo4dataE,@object
	.size		_ZN34_INTERNAL_624cb6f8_4_k_cu_be0195c24cuda3std6ranges3__45__cpo4dataE,(_ZN34_INTERNAL_624cb6f8_4_k_cu_be0195c26thrust24THRUST_300001_SM_1000_NS12placeholders2_1E - _ZN34_INTERNAL_624cb6f8_4_k_cu_be0195c24cuda3std6ranges3__45__cpo4dataE)
_ZN34_INTERNAL_624cb6f8_4_k_cu_be0195c24cuda3std6ranges3__45__cpo4dataE:
	.zero		1
	.type		_ZN34_INTERNAL_624cb6f8_4_k_cu_be0195c26thrust24THRUST_300001_SM_1000_NS12placeholders2_1E,@object
	.size		_ZN34_INTERNAL_624cb6f8_4_k_cu_be0195c26thrust24THRUST_300001_SM_1000_NS12placeholders2_1E,(_ZN34_INTERNAL_624cb6f8_4_k_cu_be0195c24cuda3std3__45__cpo5beginE - _ZN34_INTERNAL_624cb6f8_4_k_cu_be0195c26thrust24THRUST_300001_SM_1000_NS12placeholders2_1E)
_ZN34_INTERNAL_624cb6f8_4_k_cu_be0195c26thrust24THRUST_300001_SM_1000_NS12placeholders2_1E:
	.zero		1
	.type		_ZN34_INTERNAL_624cb6f8_4_k_cu_be0195c24cuda3std3__45__cpo5beginE,@object
	.size		_ZN34_INTERNAL_624cb6f8_4_k_cu_be0195c24cuda3std3__45__cpo5beginE,(_ZN34_INTERNAL_624cb6f8_4_k_cu_be0195c24cuda3std6ranges3__45__cpo5beginE - _ZN34_INTERNAL_624cb6f8_4_k_cu_be0195c24cuda3std3__45__cpo5beginE)
_ZN34_INTERNAL_624cb6f8_4_k_cu_be0195c24cuda3std3__45__cpo5beginE:
	.zero		1
	.type		_ZN34_INTERNAL_624cb6f8_4_k_cu_be0195c24cuda3std6ranges3__45__cpo5beginE,@object
	.size		_ZN34_INTERNAL_624cb6f8_4_k_cu_be0195c24cuda3std6ranges3__45__cpo5beginE,(_ZN34_INTERNAL_624cb6f8_4_k_cu_be0195c26thrust24THRUST_300001_SM_1000_NS12placeholders2_5E - _ZN34_INTERNAL_624cb6f8_4_k_cu_be0195c24cuda3std6ranges3__45__cpo5beginE)
_ZN34_INTERNAL_624cb6f8_4_k_cu_be0195c24cuda3std6ranges3__45__cpo5beginE:
	.zero		1
	.type		_ZN34_INTERNAL_624cb6f8_4_k_cu_be0195c26thrust24THRUST_300001_SM_1000_NS12placeholders2_5E,@object
	.size		_ZN34_INTERNAL_624cb6f8_4_k_cu_be0195c26thrust24THRUST_300001_SM_1000_NS12placeholders2_5E,(_ZN34_INTERNAL_624cb6f8_4_k_cu_be0195c24cuda3std3__45__cpo6rbeginE - _ZN34_INTERNAL_624cb6f8_4_k_cu_be0195c26thrust24THRUST_300001_SM_1000_NS12placeholders2_5E)
_ZN34_INTERNAL_624cb6f8_4_k_cu_be0195c26thrust24THRUST_300001_SM_1000_NS12placeholders2_5E:
	.zero		1
	.type		_ZN34_INTERNAL_624cb6f8_4_k_cu_be0195c24cuda3std3__45__cpo6rbeginE,@object
	.size		_ZN34_INTERNAL_624cb6f8_4_k_cu_be0195c24cuda3std3__45__cpo6rbeginE,(_ZN34_INTERNAL_624cb6f8_4_k_cu_be0195c24cuda3std6ranges3__45__cpo7advanceE - _ZN34_INTERNAL_624cb6f8_4_k_cu_be0195c24cuda3std3__45__cpo6rbeginE)
_ZN34_INTERNAL_624cb6f8_4_k_cu_be0195c24cuda3std3__45__cpo6rbeginE:
	.zero		1
	.type		_ZN34_INTERNAL_624cb6f8_4_k_cu_be0195c24cuda3std6ranges3__45__cpo7advanceE,@object
	.size		_ZN34_INTERNAL_624cb6f8_4_k_cu_be0195c24cuda3std6ranges3__45__cpo7advanceE,(_ZN34_INTERNAL_624cb6f8_4_k_cu_be0195c24cuda3std3__47nulloptE - _ZN34_INTERNAL_624cb6f8_4_k_cu_be0195c24cuda3std6ranges3__45__cpo7advanceE)
_ZN34_INTERNAL_624cb6f8_4_k_cu_be0195c24cuda3std6ranges3__45__cpo7advanceE:
	.zero		1
	.type		_ZN34_INTERNAL_624cb6f8_4_k_cu_be0195c24cuda3std3__47nulloptE,@object
	.size		_ZN34_INTERNAL_624cb6f8_4_k_cu_be0195c24cuda3std3__47nulloptE,(_ZN34_INTERNAL_624cb6f8_4_k_cu_be0195c24cuda3std6ranges3__45__cpo8distanceE - _ZN34_INTERNAL_624cb6f8_4_k_cu_be0195c24cuda3std3__47nulloptE)
_ZN34_INTERNAL_624cb6f8_4_k_cu_be0195c24cuda3std3__47nulloptE:
	.zero		1
	.type		_ZN34_INTERNAL_624cb6f8_4_k_cu_be0195c24cuda3std6ranges3__45__cpo8distanceE,@object
	.size		_ZN34_INTERNAL_624cb6f8_4_k_cu_be0195c24cuda3std6ranges3__45__cpo8distanceE,(_ZN34_INTERNAL_624cb6f8_4_k_cu_be0195c26thrust24THRUST_300001_SM_1000_NS12placeholders3_10E - _ZN34_INTERNAL_624cb6f8_4_k_cu_be0195c24cuda3std6ranges3__45__cpo8distanceE)
_ZN34_INTERNAL_624cb6f8_4_k_cu_be0195c24cuda3std6ranges3__45__cpo8distanceE:
	.zero		1
	.type		_ZN34_INTERNAL_624cb6f8_4_k_cu_be0195c26thrust24THRUST_300001_SM_1000_NS12placeholders3_10E,@object
	.size		_ZN34_INTERNAL_624cb6f8_4_k_cu_be0195c26thrust24THRUST_300001_SM_1000_NS12placeholders3_10E,(_ZN34_INTERNAL_624cb6f8_4_k_cu_be0195c24cuda3std3__419piecewise_constructE - _ZN34_INTERNAL_624cb6f8_4_k_cu_be0195c26thrust24THRUST_300001_SM_1000_NS12placeholders3_10E)
_ZN34_INTERNAL_624cb6f8_4_k_cu_be0195c26thrust24THRUST_300001_SM_1000_NS12placeholders3_10E:
	.zero		1
	.type		_ZN34_INTERNAL_624cb6f8_4_k_cu_be0195c24cuda3std3__419piecewise_constructE,@object
	.size		_ZN34_INTERNAL_624cb6f8_4_k_cu_be0195c24cuda3std3__419piecewise_constructE,(_ZN34_INTERNAL_624cb6f8_4_k_cu_be0195c24cuda3std6ranges3__45__cpo5cdataE - _ZN34_INTERNAL_624cb6f8_4_k_cu_be0195c24cuda3std3__419piecewise_constructE)
_ZN34_INTERNAL_624cb6f8_4_k_cu_be0195c24cuda3std3__419piecewise_constructE:
	.zero		1
	.type		_ZN34_INTERNAL_624cb6f8_4_k_cu_be0195c24cuda3std6ranges3__45__cpo5cdataE,@object
	.size		_ZN34_INTERNAL_624cb6f8_4_k_cu_be0195c24cuda3std6ranges3__45__cpo5cdataE,(_ZN34_INTERNAL_624cb6f8_4_k_cu_be0195c26thrust24THRUST_300001_SM_1000_NS12placeholders2_2E - _ZN34_INTERNAL_624cb6f8_4_k_cu_be0195c24cuda3std6ranges3__45__cpo5cdataE)
_ZN34_INTERNAL_624cb6f8_4_k_cu_be0195c24cuda3std6ranges3__45__cpo5cdataE:
	.zero		1
	.type		_ZN34_INTERNAL_624cb6f8_4_k_cu_be0195c26thrust24THRUST_300001_SM_1000_NS12placeholders2_2E,@object
	.size		_ZN34_INTERNAL_624cb6f8_4_k_cu_be0195c26thrust24THRUST_300001_SM_1000_NS12placeholders2_2E,(_ZN34_INTERNAL_624cb6f8_4_k_cu_be0195c24cuda3std3__45__cpo3endE - _ZN34_INTERNAL_624cb6f8_4_k_cu_be0195c26thrust24THRUST_300001_SM_1000_NS12placeholders2_2E)
_ZN34_INTERNAL_624cb6f8_4_k_cu_be0195c26thrust24THRUST_300001_SM_1000_NS12placeholders2_2E:
	.zero		1
	.type		_ZN34_INTERNAL_624cb6f8_4_k_cu_be0195c24cuda3std3__45__cpo3endE,@object
	.size		_ZN34_INTERNAL_624cb6f8_4_k_cu_be0195c24cuda3std3__45__cpo3endE,(_ZN34_INTERNAL_624cb6f8_4_k_cu_be0195c24cuda3std6ranges3__45__cpo3endE - _ZN34_INTERNAL_624cb6f8_4_k_cu_be0195c24cuda3std3__45__cpo3endE)
_ZN34_INTERNAL_624cb6f8_4_k_cu_be0195c24cuda3std3__45__cpo3endE:
	.zero		1
	.type		_ZN34_INTERNAL_624cb6f8_4_k_cu_be0195c24cuda3std6ranges3__45__cpo3endE,@object
	.size		_ZN34_INTERNAL_624cb6f8_4_k_cu_be0195c24cuda3std6ranges3__45__cpo3endE,(_ZN34_INTERNAL_624cb6f8_4_k_cu_be0195c26thrust24THRUST_300001_SM_1000_NS12placeholders2_6E - _ZN34_INTERNAL_624cb6f8_4_k_cu_be0195c24cuda3std6ranges3__45__cpo3endE)
_ZN34_INTERNAL_624cb6f8_4_k_cu_be0195c24cuda3std6ranges3__45__cpo3endE:
	.zero		1
	.type		_ZN34_INTERNAL_624cb6f8_4_k_cu_be0195c26thrust24THRUST_300001_SM_1000_NS12placeholders2_6E,@object
	.size		_ZN34_INTERNAL_624cb6f8_4_k_cu_be0195c26thrust24THRUST_300001_SM_1000_NS12placeholders2_6E,(_ZN34_INTERNAL_624cb6f8_4_k_cu_be0195c24cuda3std3__45__cpo4rendE - _ZN34_INTERNAL_624cb6f8_4_k_cu_be0195c26thrust24THRUST_300001_SM_1000_NS12placeholders2_6E)
_ZN34_INTERNAL_624cb6f8_4_k_cu_be0195c26thrust24THRUST_300001_SM_1000_NS12placeholders2_6E:
	.zero		1
	.type		_ZN34_INTERNAL_624cb6f8_4_k_cu_be0195c24cuda3std3__45__cpo4rendE,@object
	.size		_ZN34_INTERNAL_624cb6f8_4_k_cu_be0195c24cuda3std3__45__cpo4rendE,(_ZN34_INTERNAL_624cb6f8_4_k_cu_be0195c24cuda3std6ranges3__45__cpo9iter_swapE - _ZN34_INTERNAL_624cb6f8_4_k_cu_be0195c24cuda3std3__45__cpo4rendE)
_ZN34_INTERNAL_624cb6f8_4_k_cu_be0195c24cuda3std3__45__cpo4rendE:
	.zero		1
	.type		_ZN34_INTERNAL_624cb6f8_4_k_cu_be0195c24cuda3std6ranges3__45__cpo9iter_swapE,@object
	.size		_ZN34_INTERNAL_624cb6f8_4_k_cu_be0195c24cuda3std6ranges3__45__cpo9iter_swapE,(_ZN34_INTERNAL_624cb6f8_4_k_cu_be0195c24cuda3std3__48unexpectE - _ZN34_INTERNAL_624cb6f8_4_k_cu_be0195c24cuda3std6ranges3__45__cpo9iter_swapE)
_ZN34_INTERNAL_624cb6f8_4_k_cu_be0195c24cuda3std6ranges3__45__cpo9iter_swapE:
	.zero		1
	.type		_ZN34_INTERNAL_624cb6f8_4_k_cu_be0195c24cuda3std3__48unexpectE,@object
	.size		_ZN34_INTERNAL_624cb6f8_4_k_cu_be0195c24cuda3std3__48unexpectE,(_ZN34_INTERNAL_624cb6f8_4_k_cu_be0195c26thrust24THRUST_300001_SM_1000_NS8cuda_cub3parE - _ZN34_INTERNAL_624cb6f8_4_k_cu_be0195c24cuda3std3__48unexpectE)
_ZN34_INTERNAL_624cb6f8_4_k_cu_be0195c24cuda3std3__48unexpectE:
	.zero		1
	.type		_ZN34_INTERNAL_624cb6f8_4_k_cu_be0195c26thrust24THRUST_300001_SM_1000_NS8cuda_cub3parE,@object
	.size		_ZN34_INTERNAL_624cb6f8_4_k_cu_be0195c26thrust24THRUST_300001_SM_1000_NS8cuda_cub3parE,(_ZN34_INTERNAL_624cb6f8_4_k_cu_be0195c26thrust24THRUST_300001_SM_1000_NS12placeholders2_4E - _ZN34_INTERNAL_624cb6f8_4_k_cu_be0195c26thrust24THRUST_300001_SM_1000_NS8cuda_cub3parE)
_ZN34_INTERNAL_624cb6f8_4_k_cu_be0195c26thrust24THRUST_300001_SM_1000_NS8cuda_cub3parE:
	.zero		1
	.type		_ZN34_INTERNAL_624cb6f8_4_k_cu_be0195c26thrust24THRUST_300001_SM_1000_NS12placeholders2_4E,@object
	.size		_ZN34_INTERNAL_624cb6f8_4_k_cu_be0195c26thrust24THRUST_300001_SM_1000_NS12placeholders2_4E,(_ZN34_INTERNAL_624cb6f8_4_k_cu_be0195c24cuda3std3__45__cpo4cendE - _ZN34_INTERNAL_624cb6f8_4_k_cu_be0195c26thrust24THRUST_300001_SM_1000_NS12placeholders2_4E)
_ZN34_INTERNAL_624cb6f8_4_k_cu_be0195c26thrust24THRUST_300001_SM_1000_NS12placeholders2_4E:
	.zero		1
	.type		_ZN34_INTERNAL_624cb6f8_4_k_cu_be0195c24cuda3std3__45__cpo4cendE,@object
	.size		_ZN34_INTERNAL_624cb6f8_4_k_cu_be0195c24cuda3std3__45__cpo4cendE,(_ZN34_INTERNAL_624cb6f8_4_k_cu_be0195c24cuda3std6ranges3__45__cpo4cendE - _ZN34_INTERNAL_624cb6f8_4_k_cu_be0195c24cuda3std3__45__cpo4cendE)
_ZN34_INTERNAL_624cb6f8_4_k_cu_be0195c24cuda3std3__45__cpo4cendE:
	.zero		1
	.type		_ZN34_INTERNAL_624cb6f8_4_k_cu_be0195c24cuda3std6ranges3__45__cpo4cendE,@object
	.size		_ZN34_INTERNAL_624cb6f8_4_k_cu_be0195c24cuda3std6ranges3__45__cpo4cendE,(_ZN34_INTERNAL_624cb6f8_4_k_cu_be0195c24cuda3std3__420unreachable_sentinelE - _ZN34_INTERNAL_624cb6f8_4_k_cu_be0195c24cuda3std6ranges3__45__cpo4cendE)
_ZN34_INTERNAL_624cb6f8_4_k_cu_be0195c24cuda3std6ranges3__45__cpo4cendE:
	.zero		1
	.type		_ZN34_INTERNAL_624cb6f8_4_k_cu_be0195c24cuda3std3__420unreachable_sentinelE,@object
	.size		_ZN34_INTERNAL_624cb6f8_4_k_cu_be0195c24cuda3std3__420unreachable_sentinelE,(_ZN34_INTERNAL_624cb6f8_4_k_cu_be0195c24cuda3std6ranges3__45__cpo5ssizeE - _ZN34_INTERNAL_624cb6f8_4_k_cu_be0195c24cuda3std3__420unreachable_sentinelE)
_ZN34_INTERNAL_624cb6f8_4_k_cu_be0195c24cuda3std3__420unreachable_sentinelE:
	.zero		1
	.type		_ZN34_INTERNAL_624cb6f8_4_k_cu_be0195c24cuda3std6ranges3__45__cpo5ssizeE,@object
	.size		_ZN34_INTERNAL_624cb6f8_4_k_cu_be0195c24cuda3std6ranges3__45__cpo5ssizeE,(_ZN34_INTERNAL_624cb6f8_4_k_cu_be0195c26thrust24THRUST_300001_SM_1000_NS12placeholders2_8E - _ZN34_INTERNAL_624cb6f8_4_k_cu_be0195c24cuda3std6ranges3__45__cpo5ssizeE)
_ZN34_INTERNAL_624cb6f8_4_k_cu_be0195c24cuda3std6ranges3__45__cpo5ssizeE:
	.zero		1
	.type		_ZN34_INTERNAL_624cb6f8_4_k_cu_be0195c26thrust24THRUST_300001_SM_1000_NS12placeholders2_8E,@object
	.size		_ZN34_INTERNAL_624cb6f8_4_k_cu_be0195c26thrust24THRUST_300001_SM_1000_NS12placeholders2_8E,(_ZN34_INTERNAL_624cb6f8_4_k_cu_be0195c24cuda3std3__45__cpo5crendE - _ZN34_INTERNAL_624cb6f8_4_k_cu_be0195c26thrust24THRUST_300001_SM_1000_NS12placeholders2_8E)
_ZN34_INTERNAL_624cb6f8_4_k_cu_be0195c26thrust24THRUST_300001_SM_1000_NS12placeholders2_8E:
	.zero		1
	.type		_ZN34_INTERNAL_624cb6f8_4_k_cu_be0195c24cuda3std3__45__cpo5crendE,@object
	.size		_ZN34_INTERNAL_624cb6f8_4_k_cu_be0195c24cuda3std3__45__cpo5crendE,(_ZN34_INTERNAL_624cb6f8_4_k_cu_be0195c24cuda3std6ranges3__45__cpo4prevE - _ZN34_INTERNAL_624cb6f8_4_k_cu_be0195c24cuda3std3__45__cpo5crendE)
_ZN34_INTERNAL_624cb6f8_4_k_cu_be0195c24cuda3std3__45__cpo5crendE:
	.zero		1
	.type		_ZN34_INTERNAL_624cb6f8_4_k_cu_be0195c24cuda3std6ranges3__45__cpo4prevE,@object
	.size		_ZN34_INTERNAL_624cb6f8_4_k_cu_be0195c24cuda3std6ranges3__45__cpo4prevE,(_ZN34_INTERNAL_624cb6f8_4_k_cu_be0195c24cuda3std6ranges3__45__cpo9iter_moveE - _ZN34_INTERNAL_624cb6f8_4_k_cu_be0195c24cuda3std6ranges3__45__cpo4prevE)
_ZN34_INTERNAL_624cb6f8_4_k_cu_be0195c24cuda3std6ranges3__45__cpo4prevE:
	.zero		1
	.type		_ZN34_INTERNAL_624cb6f8_4_k_cu_be0195c24cuda3std6ranges3__45__cpo9iter_moveE,@object
	.size		_ZN34_INTERNAL_624cb6f8_4_k_cu_be0195c24cuda3std6ranges3__45__cpo9iter_moveE,(_ZN34_INTERNAL_624cb6f8_4_k_cu_be0195c26thrust24THRUST_300001_SM_1000_NS6system6detail10sequential3seqE - _ZN34_INTERNAL_624cb6f8_4_k_cu_be0195c24cuda3std6ranges3__45__cpo9iter_moveE)
_ZN34_INTERNAL_624cb6f8_4_k_cu_be0195c24cuda3std6ranges3__45__cpo9iter_moveE:
	.zero		1
	.type		_ZN34_INTERNAL_624cb6f8_4_k_cu_be0195c26thrust24THRUST_300001_SM_1000_NS6system6detail10sequential3seqE,@object
	.size		_ZN34_INTERNAL_624cb6f8_4_k_cu_be0195c26thrust24THRUST_300001_SM_1000_NS6system6detail10sequential3seqE,(.L_31 - _ZN34_INTERNAL_624cb6f8_4_k_cu_be0195c26thrust24THRUST_300001_SM_1000_NS6system6detail10sequential3seqE)
_ZN34_INTERNAL_624cb6f8_4_k_cu_be0195c26thrust24THRUST_300001_SM_1000_NS6system6detail10sequential3seqE:
	.zero		1
.L_31:


//--------------------- .nv.shared._ZN3cub18CUB_300001_SM_10006detail6reduce18DeviceReduceKernelINS2_10policy_hubIiyN4cuda3std3__44plusIiEEE10Policy1000EN6thrust24THRUST_300001_SM_1000_NS6detail15normal_iteratorINSD_10device_ptrIiEEEEyS9_iNS7_10__identityEEEvT0_PT3_T1_NS0_13GridEvenShareISN_EET2_T4_ --------------------------
	.section	.nv.shared._ZN3cub18CUB_300001_SM_10006detail6reduce18DeviceReduceKernelINS2_10policy_hubIiyN4cuda3std3__44plusIiEEE10Policy1000EN6thrust24THRUST_300001_SM_1000_NS6detail15normal_iteratorINSD_10device_ptrIiEEEEyS9_iNS7_10__identityEEEvT0_PT3_T1_NS0_13GridEvenShareISN_EET2_T4_,"aw",@nobits
	.sectionflags	@""
	.align	16
.nv.shared._ZN3cub18CUB_300001_SM_10006detail6reduce18DeviceReduceKernelINS2_10policy_hubIiyN4cuda3std3__44plusIiEEE10Policy1000EN6thrust24THRUST_300001_SM_1000_NS6detail15normal_iteratorINSD_10device_ptrIiEEEEyS9_iNS7_10__identityEEEvT0_PT3_T1_NS0_13GridEvenShareISN_EET2_T4_:
	.zero		1072


//--------------------- .nv.shared._ZN3cub18CUB_300001_SM_10006detail6reduce28DeviceReduceSingleTileKernelINS2_10policy_hubIiyN4cuda3std3__44plusIiEEE10Policy1000EN6thrust24THRUST_300001_SM_1000_NS6detail15normal_iteratorINSD_10device_ptrIiEEEEPiyS9_iiNS7_10__identityEEEvT0_T1_T2_T3_T4_T6_ --------------------------
	.section	.nv.shared._ZN3cub18CUB_300001_SM_10006detail6reduce28DeviceReduceSingleTileKernelINS2_10policy_hubIiyN4cuda3std3__44plusIiEEE10Policy1000EN6thrust24THRUST_300001_SM_1000_NS6detail15normal_iteratorINSD_10device_ptrIiEEEEPiyS9_iiNS7_10__identityEEEvT0_T1_T2_T3_T4_T6_,"aw",@nobits
	.sectionflags	@""
	.align	16
.nv.shared._ZN3cub18CUB_300001_SM_10006detail6reduce28DeviceReduceSingleTileKernelINS2_10policy_hubIiyN4cuda3std3__44plusIiEEE10Policy1000EN6thrust24THRUST_300001_SM_1000_NS6detail15normal_iteratorINSD_10device_ptrIiEEEEPiyS9_iiNS7_10__identityEEEvT0_T1_T2_T3_T4_T6_:
	.zero		1072


//--------------------- .nv.shared._ZN3cub18CUB_300001_SM_10006detail6reduce28DeviceReduceSingleTileKernelINS2_10policy_hubIijN4cuda3std3__44plusIiEEE10Policy1000EPiSC_iS9_iiNS7_10__identityEEEvT0_T1_T2_T3_T4_T6_ --------------------------
	.section	.nv.shared._ZN3cub18CUB_300001_SM_10006detail6reduce28DeviceReduceSingleTileKernelINS2_10policy_hubIijN4cuda3std3__44plusIiEEE10Policy1000EPiSC_iS9_iiNS7_10__identityEEEvT0_T1_T2_T3_T4_T6_,"aw",@nobits
	.sectionflags	@""
	.align	16
.nv.shared._ZN3cub18CUB_300001_SM_10006detail6reduce28DeviceReduceSingleTileKernelINS2_10policy_hubIijN4cuda3std3__44plusIiEEE10Policy1000EPiSC_iS9_iiNS7_10__identityEEEvT0_T1_T2_T3_T4_T6_:
	.zero		1072


//--------------------- .nv.shared._ZN3cub18CUB_300001_SM_10006detail6reduce18DeviceReduceKernelINS2_10policy_hubIijN4cuda3std3__44plusIiEEE10Policy1000EN6thrust24THRUST_300001_SM_1000_NS6detail15normal_iteratorINSD_10device_ptrIiEEEEjS9_iNS7_10__identityEEEvT0_PT3_T1_NS0_13GridEvenShareISN_EET2_T4_ --------------------------
	.section	.nv.shared._ZN3cub18CUB_300001_SM_10006detail6reduce18DeviceReduceKernelINS2_10policy_hubIijN4cuda3std3__44plusIiEEE10Policy1000EN6thrust24THRUST_300001_SM_1000_NS6detail15normal_iteratorINSD_10device_ptrIiEEEEjS9_iNS7_10__identityEEEvT0_PT3_T1_NS0_13GridEvenShareISN_EET2_T4_,"aw",@nobits
	.sectionflags	@""
	.align	16
.nv.shared._ZN3cub18CUB_300001_SM_10006detail6reduce18DeviceReduceKernelINS2_10policy_hubIijN4cuda3std3__44plusIiEEE10Policy1000EN6thrust24THRUST_300001_SM_1000_NS6detail15normal_iteratorINSD_10device_ptrIiEEEEjS9_iNS7_10__identityEEEvT0_PT3_T1_NS0_13GridEvenShareISN_EET2_T4_:
	.zero		1072


//--------------------- .nv.shared._ZN3cub18CUB_300001_SM_10006detail6reduce28DeviceReduceSingleTileKernelINS2_10policy_hubIijN4cuda3std3__44plusIiEEE10Policy1000EN6thrust24THRUST_300001_SM_1000_NS6detail15normal_iteratorINSD_10device_ptrIiEEEEPijS9_iiNS7_10__identityEEEvT0_T1_T2_T3_T4_T6_ --------------------------
	.section	.nv.shared._ZN3cub18CUB_300001_SM_10006detail6reduce28DeviceReduceSingleTileKernelINS2_10policy_hubIijN4cuda3std3__44plusIiEEE10Policy1000EN6thrust24THRUST_300001_SM_1000_NS6detail15normal_iteratorINSD_10device_ptrIiEEEEPijS9_iiNS7_10__identityEEEvT0_T1_T2_T3_T4_T6_,"aw",@nobits
	.sectionflags	@""
	.align	16
.nv.shared._ZN3cub18CUB_300001_SM_10006detail6reduce28DeviceReduceSingleTileKernelINS2_10policy_hubIijN4cuda3std3__44plusIiEEE10Policy1000EN6thrust24THRUST_300001_SM_1000_NS6detail15normal_iteratorINSD_10device_ptrIiEEEEPijS9_iiNS7_10__identityEEEvT0_T1_T2_T3_T4_T6_:
	.zero		1072


//--------------------- .nv.shared._ZN3cub18CUB_300001_SM_10006detail8for_each13static_kernelINS2_12policy_hub_t12policy_500_tEmN6thrust24THRUST_300001_SM_1000_NS8cuda_cub20__uninitialized_fill7functorINS7_10device_ptrIiEEiEEEEvT0_T1_ --------------------------
	.section	.nv.shared._ZN3cub18CUB_300001_SM_10006detail8for_each13static_kernelINS2_12policy_hub_t12policy_500_tEmN6thrust24THRUST_300001_SM_1000_NS8cuda_cub20__uninitialized_fill7functorINS7_10device_ptrIiEEiEEEEvT0_T1_,"aw",@nobits
	.sectionflags	@""
	.align	16
	.zero		1024


//--------------------- .nv.shared._ZN3cub18CUB_300001_SM_10006detail11EmptyKernelIvEEvv --------------------------
	.section	.nv.shared._ZN3cub18CUB_300001_SM_10006detail11EmptyKernelIvEEvv,"aw",@nobits
	.sectionflags	@""
	.align	16
	.zero		1024


//--------------------- .nv.shared._Z12reduceKernelPKimPi --------------------------
	.section	.nv.shared._Z12reduceKernelPKimPi,"aw",@nobits
	.sectionflags	@""
	.align	16
	.zero		1024


//--------------------- .nv.constant0._ZN3cub18CUB_300001_SM_10006detail6reduce28DeviceReduceSingleTileKernelINS2_10policy_hubIiyN4cuda3std3__44plusIiEEE10Policy1000EPiSC_iS9_iiNS7_10__identityEEEvT0_T1_T2_T3_T4_T6_ --------------------------
	.section	.nv.constant0._ZN3cub18CUB_300001_SM_10006detail6reduce28DeviceReduceSingleTileKernelINS2_10policy_hubIiyN4cuda3std3__44plusIiEEE10Policy1000EPiSC_iS9_iiNS7_10__identityEEEvT0_T1_T2_T3_T4_T6_,"a",@progbits
	.sectionflags	@""
	.align	4
.nv.constant0._ZN3cub18CUB_300001_SM_10006detail6reduce28DeviceReduceSingleTileKernelINS2_10policy_hubIiyN4cuda3std3__44plusIiEEE10Policy1000EPiSC_iS9_iiNS7_10__identityEEEvT0_T1_T2_T3_T4_T6_:
	.zero		925


//--------------------- .nv.constant0._ZN3cub18CUB_300001_SM_10006detail6reduce18DeviceReduceKernelINS2_10policy_hubIiyN4cuda3std3__44plusIiEEE10Policy1000EN6thrust24THRUST_300001_SM_1000_NS6detail15normal_iteratorINSD_10device_ptrIiEEEEyS9_iNS7_10__identityEEEvT0_PT3_T1_NS0_13GridEvenShareISN_EET2_T4_ --------------------------
	.section	.nv.constant0._ZN3cub18CUB_300001_SM_10006detail6reduce18DeviceReduceKernelINS2_10policy_hubIiyN4cuda3std3__44plusIiEEE10Policy1000EN6thrust24THRUST_300001_SM_1000_NS6detail15normal_iteratorINSD_10device_ptrIiEEEEyS9_iNS7_10__identityEEEvT0_PT3_T1_NS0_13GridEvenShareISN_EET2_T4_,"a",@progbits
	.sectionflags	@""
	.align	4
.nv.constant0._ZN3cub18CUB_300001_SM_10006detail6reduce18DeviceReduceKernelINS2_10policy_hubIiyN4cuda3std3__44plusIiEEE10Policy1000EN6thrust24THRUST_300001_SM_1000_NS6detail15normal_iteratorINSD_10device_ptrIiEEEEyS9_iNS7_10__identityEEEvT0_PT3_T1_NS0_13GridEvenShareISN_EET2_T4_:
	.zero		994


//--------------------- .nv.constant0._ZN3cub18CUB_300001_SM_10006detail6reduce28DeviceReduceSingleTileKernelINS2_10policy_hubIiyN4cuda3std3__44plusIiEEE10Policy1000EN6thrust24THRUST_300001_SM_1000_NS6detail15normal_iteratorINSD_10device_ptrIiEEEEPiyS9_iiNS7_10__identityEEEvT0_T1_T2_T3_T4_T6_ --------------------------
	.section	.nv.constant0._ZN3cub18CUB_300001_SM_10006detail6reduce28DeviceReduceSingleTileKernelINS2_10policy_hubIiyN4cuda3std3__44plusIiEEE10Policy1000EN6thrust24THRUST_300001_SM_1000_NS6detail15normal_iteratorINSD_10device_ptrIiEEEEPiyS9_iiNS7_10__identityEEEvT0_T1_T2_T3_T4_T6_,"a",@progbits
	.sectionflags	@""
	.align	4
.nv.constant0._ZN3cub18CUB_300001_SM_10006detail6reduce28DeviceReduceSingleTileKernelINS2_10policy_hubIiyN4cuda3std3__44plusIiEEE10Policy1000EN6thrust24THRUST_300001_SM_1000_NS6detail15normal_iteratorINSD_10device_ptrIiEEEEPiyS9_iiNS7_10__identityEEEvT0_T1_T2_T3_T4_T6_:
	.zero		929


//--------------------- .nv.constant0._ZN3cub18CUB_300001_SM_10006detail6reduce28DeviceReduceSingleTileKernelINS2_10policy_hubIijN4cuda3std3__44plusIiEEE10Policy1000EPiSC_iS9_iiNS7_10__identityEEEvT0_T1_T2_T3_T4_T6_ --------------------------
	.section	.nv.constant0._ZN3cub18CUB_300001_SM_10006detail6reduce28DeviceReduceSingleTileKernelINS2_10policy_hubIijN4cuda3std3__44plusIiEEE10Policy1000EPiSC_iS9_iiNS7_10__identityEEEvT0_T1_T2_T3_T4_T6_,"a",@progbits
	.sectionflags	@""
	.align	4
.nv.constant0._ZN3cub18CUB_300001_SM_10006detail6reduce28DeviceReduceSingleTileKernelINS2_10policy_hubIijN4cuda3std3__44plusIiEEE10Policy1000EPiSC_iS9_iiNS7_10__identityEEEvT0_T1_T2_T3_T4_T6_:
	.zero		925


//--------------------- .nv.constant0._ZN3cub18CUB_300001_SM_10006detail6reduce18DeviceReduceKernelINS2_10policy_hubIijN4cuda3std3__44plusIiEEE10Policy1000EN6thrust24THRUST_300001_SM_1000_NS6detail15normal_iteratorINSD_10device_ptrIiEEEEjS9_iNS7_10__identityEEEvT0_PT3_T1_NS0_13GridEvenShareISN_EET2_T4_ --------------------------
	.section	.nv.constant0._ZN3cub18CUB_300001_SM_10006detail6reduce18DeviceReduceKernelINS2_10policy_hubIijN4cuda3std3__44plusIiEEE10Policy1000EN6thrust24THRUST_300001_SM_1000_NS6detail15normal_iteratorINSD_10device_ptrIiEEEEjS9_iNS7_10__identityEEEvT0_PT3_T1_NS0_13GridEvenShareISN_EET2_T4_,"a",@progbits
	.sectionflags	@""
	.align	4
.nv.constant0._ZN3cub18CUB_300001_SM_10006detail6reduce18DeviceReduceKernelINS2_10policy_hubIijN4cuda3std3__44plusIiEEE10Policy1000EN6thrust24THRUST_300001_SM_1000_NS6detail15normal_iteratorINSD_10device_ptrIiEEEEjS9_iNS7_10__identityEEEvT0_PT3_T1_NS0_13GridEvenShareISN_EET2_T4_:
	.zero		958


//--------------------- .nv.constant0._ZN3cub18CUB_300001_SM_10006detail6reduce28DeviceReduceSingleTileKernelINS2_10policy_hubIijN4cuda3std3__44plusIiEEE10Policy1000EN6thrust24THRUST_300001_SM_1000_NS6detail15normal_iteratorINSD_10device_ptrIiEEEEPijS9_iiNS7_10__identityEEEvT0_T1_T2_T3_T4_T6_ --------------------------
	.section	.nv.constant0._ZN3cub18CUB_300001_SM_10006detail6reduce28DeviceReduceSingleTileKernelINS2_10policy_hubIijN4cuda3std3__44plusIiEEE10Policy1000EN6thrust24THRUST_300001_SM_1000_NS6detail15normal_iteratorINSD_10device_ptrIiEEEEPijS9_iiNS7_10__identityEEEvT0_T1_T2_T3_T4_T6_,"a",@progbits
	.sectionflags	@""
	.align	4
.nv.constant0._ZN3cub18CUB_300001_SM_10006detail6reduce28DeviceReduceSingleTileKernelINS2_10policy_hubIijN4cuda3std3__44plusIiEEE10Policy1000EN6thrust24THRUST_300001_SM_1000_NS6detail15normal_iteratorINSD_10device_ptrIiEEEEPijS9_iiNS7_10__identityEEEvT0_T1_T2_T3_T4_T6_:
	.zero		925


//--------------------- .nv.constant0._ZN3cub18CUB_300001_SM_10006detail8for_each13static_kernelINS2_12policy_hub_t12policy_500_tEmN6thrust24THRUST_300001_SM_1000_NS8cuda_cub20__uninitialized_fill7functorINS7_10device_ptrIiEEiEEEEvT0_T1_ --------------------------
	.section	.nv.constant0._ZN3cub18CUB_300001_SM_10006detail8for_each13static_kernelINS2_12policy_hub_t12policy_500_tEmN6thrust24THRUST_300001_SM_1000_NS8cuda_cub20__uninitialized_fill7functorINS7_10device_ptrIiEEiEEEEvT0_T1_,"a",@progbits
	.sectionflags	@""
	.align	4
.nv.constant0._ZN3cub18CUB_300001_SM_10006detail8for_each13static_kernelINS2_12policy_hub_t12policy_500_tEmN6thrust24THRUST_300001_SM_1000_NS8cuda_cub20__uninitialized_fill7functorINS7_10device_ptrIiEEiEEEEvT0_T1_:
	.zero		920


//--------------------- .nv.constant0._ZN3cub18CUB_300001_SM_10006detail11EmptyKernelIvEEvv --------------------------
	.section	.nv.constant0._ZN3cub18CUB_300001_SM_10006detail11EmptyKernelIvEEvv,"a",@progbits
	.sectionflags	@""
	.align	4
.nv.constant0._ZN3cub18CUB_300001_SM_10006detail11EmptyKernelIvEEvv:
	.zero		896


//--------------------- .nv.constant0._Z12reduceKernelPKimPi --------------------------
	.section	.nv.constant0._Z12reduceKernelPKimPi,"a",@progbits
	.sectionflags	@""
	.align	4
.nv.constant0._Z12reduceKernelPKimPi:
	.zero		920


//--------------------- SYMBOLS --------------------------

	.type		.nv.reservedSmem.offset0,@object
	.size		.nv.reservedSmem.offset0,0x4
	.type		.nv.reservedSmem.cap,@object
	.size		.nv.reservedSmem.cap,0x4
